//
// Generated by NVIDIA NVVM Compiler
//
// Compiler Build ID: CL-36424714
// Cuda compilation tools, release 13.0, V13.0.88
// Based on NVVM 20.0.0
//

.version 9.0
.target sm_100
.address_size 64

	// .globl	_Z13write_indicesIlEvPl10TensorDimsIT_EiS2_
// _ZZN3cub18CUB_300001_SM_10006detail6reduce28DeviceReduceSingleTileKernelINS2_10policy_hubIlyN4cuda3std3__44plusIvEEE10Policy1000EN6thrust24THRUST_300001_SM_1000_NS18transform_iteratorI7NonZeroIaEPaNSD_11use_defaultESI_EEPlyS9_llNS7_10__identityEEEvT0_T1_T2_T3_T4_T6_E12temp_storage has been demoted
// _ZZN3cub18CUB_300001_SM_10006detail6reduce18DeviceReduceKernelINS2_10policy_hubIlyN4cuda3std3__44plusIvEEE10Policy1000EN6thrust24THRUST_300001_SM_1000_NS18transform_iteratorI7NonZeroIaEPaNSD_11use_defaultESI_EEyS9_lNS7_10__identityEEEvT0_PT3_T1_NS0_13GridEvenShareISO_EET2_T4_E12temp_storage has been demoted
// _ZZN3cub18CUB_300001_SM_10006detail6reduce28DeviceReduceSingleTileKernelINS2_10policy_hubIlyN4cuda3std3__44plusIvEEE10Policy1000EPlSC_iS9_llNS7_10__identityEEEvT0_T1_T2_T3_T4_T6_E12temp_storage has been demoted
// _ZZN3cub18CUB_300001_SM_10006detail6select23DeviceSelectSweepKernelINS2_10policy_hubIlbiLb0ELNS0_10SelectImplE0EE10Policy1000EN6thrust24THRUST_300001_SM_1000_NS17counting_iteratorIlNS9_11use_defaultESB_SB_EENS9_18transform_iteratorI7NonZeroIaEPaSB_SB_EEPlSI_NS0_13ScanTileStateIiLb1EEENS0_8NullTypeESL_iNS2_19streaming_context_tIlLb1EEELS5_0EEEvT0_T1_T2_T3_T4_T5_T6_T7_iT8_NS1_7vsmem_tEE19static_temp_storage has been demoted
// _ZZN3cub18CUB_300001_SM_10006detail6reduce28DeviceReduceSingleTileKernelINS2_10policy_hubIlyN4cuda3std3__44plusIvEEE10Policy1000EN6thrust24THRUST_300001_SM_1000_NS18transform_iteratorI7NonZeroIsEPsNSD_11use_defaultESI_EEPlyS9_llNS7_10__identityEEEvT0_T1_T2_T3_T4_T6_E12temp_storage has been demoted
// _ZZN3cub18CUB_300001_SM_10006detail6reduce18DeviceReduceKernelINS2_10policy_hubIlyN4cuda3std3__44plusIvEEE10Policy1000EN6thrust24THRUST_300001_SM_1000_NS18transform_iteratorI7NonZeroIsEPsNSD_11use_defaultESI_EEyS9_lNS7_10__identityEEEvT0_PT3_T1_NS0_13GridEvenShareISO_EET2_T4_E12temp_storage has been demoted
// _ZZN3cub18CUB_300001_SM_10006detail6select23DeviceSelectSweepKernelINS2_10policy_hubIlbiLb0ELNS0_10SelectImplE0EE10Policy1000EN6thrust24THRUST_300001_SM_1000_NS17counting_iteratorIlNS9_11use_defaultESB_SB_EENS9_18transform_iteratorI7NonZeroIsEPsSB_SB_EEPlSI_NS0_13ScanTileStateIiLb1EEENS0_8NullTypeESL_iNS2_19streaming_context_tIlLb1EEELS5_0EEEvT0_T1_T2_T3_T4_T5_T6_T7_iT8_NS1_7vsmem_tEE19static_temp_storage has been demoted
// _ZZN3cub18CUB_300001_SM_10006detail6reduce28DeviceReduceSingleTileKernelINS2_10policy_hubIlyN4cuda3std3__44plusIvEEE10Policy1000EN6thrust24THRUST_300001_SM_1000_NS18transform_iteratorI7NonZeroIiEPiNSD_11use_defaultESI_EEPlyS9_llNS7_10__identityEEEvT0_T1_T2_T3_T4_T6_E12temp_storage has been demoted
// _ZZN3cub18CUB_300001_SM_10006detail6reduce18DeviceReduceKernelINS2_10policy_hubIlyN4cuda3std3__44plusIvEEE10Policy1000EN6thrust24THRUST_300001_SM_1000_NS18transform_iteratorI7NonZeroIiEPiNSD_11use_defaultESI_EEyS9_lNS7_10__identityEEEvT0_PT3_T1_NS0_13GridEvenShareISO_EET2_T4_E12temp_storage has been demoted
// _ZZN3cub18CUB_300001_SM_10006detail6select23DeviceSelectSweepKernelINS2_10policy_hubIlbiLb0ELNS0_10SelectImplE0EE10Policy1000EN6thrust24THRUST_300001_SM_1000_NS17counting_iteratorIlNS9_11use_defaultESB_SB_EENS9_18transform_iteratorI7NonZeroIiEPiSB_SB_EEPlSI_NS0_13ScanTileStateIiLb1EEENS0_8NullTypeESL_iNS2_19streaming_context_tIlLb1EEELS5_0EEEvT0_T1_T2_T3_T4_T5_T6_T7_iT8_NS1_7vsmem_tEE19static_temp_storage has been demoted
// _ZZN3cub18CUB_300001_SM_10006detail6reduce28DeviceReduceSingleTileKernelINS2_10policy_hubIlyN4cuda3std3__44plusIvEEE10Policy1000EN6thrust24THRUST_300001_SM_1000_NS18transform_iteratorI7NonZeroIfEPfNSD_11use_defaultESI_EEPlyS9_llNS7_10__identityEEEvT0_T1_T2_T3_T4_T6_E12temp_storage has been demoted
// _ZZN3cub18CUB_300001_SM_10006detail6reduce18DeviceReduceKernelINS2_10policy_hubIlyN4cuda3std3__44plusIvEEE10Policy1000EN6thrust24THRUST_300001_SM_1000_NS18transform_iteratorI7NonZeroIfEPfNSD_11use_defaultESI_EEyS9_lNS7_10__identityEEEvT0_PT3_T1_NS0_13GridEvenShareISO_EET2_T4_E12temp_storage has been demoted
// _ZZN3cub18CUB_300001_SM_10006detail6select23DeviceSelectSweepKernelINS2_10policy_hubIlbiLb0ELNS0_10SelectImplE0EE10Policy1000EN6thrust24THRUST_300001_SM_1000_NS17counting_iteratorIlNS9_11use_defaultESB_SB_EENS9_18transform_iteratorI7NonZeroIfEPfSB_SB_EEPlSI_NS0_13ScanTileStateIiLb1EEENS0_8NullTypeESL_iNS2_19streaming_context_tIlLb1EEELS5_0EEEvT0_T1_T2_T3_T4_T5_T6_T7_iT8_NS1_7vsmem_tEE19static_temp_storage has been demoted
// _ZZN3cub18CUB_300001_SM_10006detail6reduce28DeviceReduceSingleTileKernelINS2_10policy_hubIlyN4cuda3std3__44plusIvEEE10Policy1000EN6thrust24THRUST_300001_SM_1000_NS18transform_iteratorI7NonZeroIdEPdNSD_11use_defaultESI_EEPlyS9_llNS7_10__identityEEEvT0_T1_T2_T3_T4_T6_E12temp_storage has been demoted
// _ZZN3cub18CUB_300001_SM_10006detail6reduce18DeviceReduceKernelINS2_10policy_hubIlyN4cuda3std3__44plusIvEEE10Policy1000EN6thrust24THRUST_300001_SM_1000_NS18transform_iteratorI7NonZeroIdEPdNSD_11use_defaultESI_EEyS9_lNS7_10__identityEEEvT0_PT3_T1_NS0_13GridEvenShareISO_EET2_T4_E12temp_storage has been demoted
// _ZZN3cub18CUB_300001_SM_10006detail6select23DeviceSelectSweepKernelINS2_10policy_hubIlbiLb0ELNS0_10SelectImplE0EE10Policy1000EN6thrust24THRUST_300001_SM_1000_NS17counting_iteratorIlNS9_11use_defaultESB_SB_EENS9_18transform_iteratorI7NonZeroIdEPdSB_SB_EEPlSI_NS0_13ScanTileStateIiLb1EEENS0_8NullTypeESL_iNS2_19streaming_context_tIlLb1EEELS5_0EEEvT0_T1_T2_T3_T4_T5_T6_T7_iT8_NS1_7vsmem_tEE19static_temp_storage has been demoted
.global .align 1 .b8 _ZN30_INTERNAL_f23915c4_4_k_cu_main4cuda3std3__45__cpo5beginE[1];
.global .align 1 .b8 _ZN30_INTERNAL_f23915c4_4_k_cu_main4cuda3std3__45__cpo3endE[1];
.global .align 1 .b8 _ZN30_INTERNAL_f23915c4_4_k_cu_main4cuda3std3__45__cpo6cbeginE[1];
.global .align 1 .b8 _ZN30_INTERNAL_f23915c4_4_k_cu_main4cuda3std3__45__cpo4cendE[1];
.global .align 1 .b8 _ZN30_INTERNAL_f23915c4_4_k_cu_main4cuda3std3__45__cpo6rbeginE[1];
.global .align 1 .b8 _ZN30_INTERNAL_f23915c4_4_k_cu_main4cuda3std3__45__cpo4rendE[1];
.global .align 1 .b8 _ZN30_INTERNAL_f23915c4_4_k_cu_main4cuda3std3__45__cpo7crbeginE[1];
.global .align 1 .b8 _ZN30_INTERNAL_f23915c4_4_k_cu_main4cuda3std3__45__cpo5crendE[1];
.global .align 1 .b8 _ZN30_INTERNAL_f23915c4_4_k_cu_main4cuda3std3__432_GLOBAL__N__f23915c4_4_k_cu_main6ignoreE[1];
.global .align 1 .b8 _ZN30_INTERNAL_f23915c4_4_k_cu_main4cuda3std3__419piecewise_constructE[1];
.global .align 1 .b8 _ZN30_INTERNAL_f23915c4_4_k_cu_main4cuda3std3__48in_placeE[1];
.global .align 1 .b8 _ZN30_INTERNAL_f23915c4_4_k_cu_main4cuda3std3__420unreachable_sentinelE[1];
.global .align 1 .b8 _ZN30_INTERNAL_f23915c4_4_k_cu_main4cuda3std3__47nulloptE[1];
.global .align 1 .b8 _ZN30_INTERNAL_f23915c4_4_k_cu_main4cuda3std3__48unexpectE[1];
.global .align 1 .b8 _ZN30_INTERNAL_f23915c4_4_k_cu_main4cuda3std6ranges3__45__cpo4swapE[1];
.global .align 1 .b8 _ZN30_INTERNAL_f23915c4_4_k_cu_main4cuda3std6ranges3__45__cpo9iter_moveE[1];
.global .align 1 .b8 _ZN30_INTERNAL_f23915c4_4_k_cu_main4cuda3std6ranges3__45__cpo5beginE[1];
.global .align 1 .b8 _ZN30_INTERNAL_f23915c4_4_k_cu_main4cuda3std6ranges3__45__cpo3endE[1];
.global .align 1 .b8 _ZN30_INTERNAL_f23915c4_4_k_cu_main4cuda3std6ranges3__45__cpo6cbeginE[1];
.global .align 1 .b8 _ZN30_INTERNAL_f23915c4_4_k_cu_main4cuda3std6ranges3__45__cpo4cendE[1];
.global .align 1 .b8 _ZN30_INTERNAL_f23915c4_4_k_cu_main4cuda3std6ranges3__45__cpo7advanceE[1];
.global .align 1 .b8 _ZN30_INTERNAL_f23915c4_4_k_cu_main4cuda3std6ranges3__45__cpo9iter_swapE[1];
.global .align 1 .b8 _ZN30_INTERNAL_f23915c4_4_k_cu_main4cuda3std6ranges3__45__cpo4nextE[1];
.global .align 1 .b8 _ZN30_INTERNAL_f23915c4_4_k_cu_main4cuda3std6ranges3__45__cpo4prevE[1];
.global .align 1 .b8 _ZN30_INTERNAL_f23915c4_4_k_cu_main4cuda3std6ranges3__45__cpo4dataE[1];
.global .align 1 .b8 _ZN30_INTERNAL_f23915c4_4_k_cu_main4cuda3std6ranges3__45__cpo5cdataE[1];
.global .align 1 .b8 _ZN30_INTERNAL_f23915c4_4_k_cu_main4cuda3std6ranges3__45__cpo4sizeE[1];
.global .align 1 .b8 _ZN30_INTERNAL_f23915c4_4_k_cu_main4cuda3std6ranges3__45__cpo5ssizeE[1];
.global .align 1 .b8 _ZN30_INTERNAL_f23915c4_4_k_cu_main4cuda3std6ranges3__45__cpo8distanceE[1];
.global .align 1 .b8 _ZN30_INTERNAL_f23915c4_4_k_cu_main6thrust24THRUST_300001_SM_1000_NS6system6detail10sequential3seqE[1];
.global .align 1 .b8 _ZN30_INTERNAL_f23915c4_4_k_cu_main6thrust24THRUST_300001_SM_1000_NS12placeholders2_1E[1];
.global .align 1 .b8 _ZN30_INTERNAL_f23915c4_4_k_cu_main6thrust24THRUST_300001_SM_1000_NS12placeholders2_2E[1];
.global .align 1 .b8 _ZN30_INTERNAL_f23915c4_4_k_cu_main6thrust24THRUST_300001_SM_1000_NS12placeholders2_3E[1];
.global .align 1 .b8 _ZN30_INTERNAL_f23915c4_4_k_cu_main6thrust24THRUST_300001_SM_1000_NS12placeholders2_4E[1];
.global .align 1 .b8 _ZN30_INTERNAL_f23915c4_4_k_cu_main6thrust24THRUST_300001_SM_1000_NS12placeholders2_5E[1];
.global .align 1 .b8 _ZN30_INTERNAL_f23915c4_4_k_cu_main6thrust24THRUST_300001_SM_1000_NS12placeholders2_6E[1];
.global .align 1 .b8 _ZN30_INTERNAL_f23915c4_4_k_cu_main6thrust24THRUST_300001_SM_1000_NS12placeholders2_7E[1];
.global .align 1 .b8 _ZN30_INTERNAL_f23915c4_4_k_cu_main6thrust24THRUST_300001_SM_1000_NS12placeholders2_8E[1];
.global .align 1 .b8 _ZN30_INTERNAL_f23915c4_4_k_cu_main6thrust24THRUST_300001_SM_1000_NS12placeholders2_9E[1];
.global .align 1 .b8 _ZN30_INTERNAL_f23915c4_4_k_cu_main6thrust24THRUST_300001_SM_1000_NS12placeholders3_10E[1];

.visible .entry _Z13write_indicesIlEvPl10TensorDimsIT_EiS2_(
	.param .u64 .ptr .align 1 _Z13write_indicesIlEvPl10TensorDimsIT_EiS2__param_0,
	.param .align 8 .b8 _Z13write_indicesIlEvPl10TensorDimsIT_EiS2__param_1[16],
	.param .u32 _Z13write_indicesIlEvPl10TensorDimsIT_EiS2__param_2,
	.param .u64 _Z13write_indicesIlEvPl10TensorDimsIT_EiS2__param_3
)
{
	.reg .pred 	%p<7>;
	.reg .b32 	%r<15>;
	.reg .b64 	%rd<33>;

	ld.param.u64 	%rd16, [_Z13write_indicesIlEvPl10TensorDimsIT_EiS2__param_0];
	ld.param.u64 	%rd1, [_Z13write_indicesIlEvPl10TensorDimsIT_EiS2__param_1];
	ld.param.u64 	%rd2, [_Z13write_indicesIlEvPl10TensorDimsIT_EiS2__param_1+8];
	ld.param.u32 	%r1, [_Z13write_indicesIlEvPl10TensorDimsIT_EiS2__param_2];
	ld.param.u64 	%rd17, [_Z13write_indicesIlEvPl10TensorDimsIT_EiS2__param_3];
	mov.u32 	%r2, %tid.x;
	mov.u32 	%r3, %ctaid.x;
	mov.u32 	%r4, %ntid.x;
	mad.lo.s32 	%r5, %r3, %r4, %r2;
	cvt.u64.u32 	%rd3, %r5;
	setp.le.s64 	%p1, %rd17, %rd3;
	@%p1 bra 	$L__BB0_14;
	cvta.to.global.u64 	%rd19, %rd16;
	shl.b64 	%rd20, %rd3, 3;
	add.s64 	%rd4, %rd19, %rd20;
	ld.global.u64 	%rd5, [%rd4];
	setp.lt.s32 	%p2, %r1, 2;
	mov.b64 	%rd30, 1;
	@%p2 bra 	$L__BB0_6;
	or.b64  	%rd21, %rd5, %rd2;
	and.b64  	%rd22, %rd21, -4294967296;
	setp.ne.s64 	%p3, %rd22, 0;
	@%p3 bra 	$L__BB0_4;
	cvt.u32.u64 	%r6, %rd2;
	cvt.u32.u64 	%r7, %rd5;
	rem.u32 	%r8, %r7, %r6;
	cvt.u64.u32 	%rd29, %r8;
	bra.uni 	$L__BB0_5;
$L__BB0_4:
	rem.s64 	%rd29, %rd5, %rd2;
$L__BB0_5:
	shl.b64 	%rd23, %rd17, 3;
	add.s64 	%rd24, %rd4, %rd23;
	st.global.u64 	[%rd24], %rd29;
	mov.u64 	%rd30, %rd2;
$L__BB0_6:
	setp.lt.s32 	%p4, %r1, 1;
	@%p4 bra 	$L__BB0_14;
	or.b64  	%rd25, %rd5, %rd30;
	and.b64  	%rd26, %rd25, -4294967296;
	setp.ne.s64 	%p5, %rd26, 0;
	@%p5 bra 	$L__BB0_9;
	cvt.u32.u64 	%r9, %rd30;
	cvt.u32.u64 	%r10, %rd5;
	div.u32 	%r11, %r10, %r9;
	cvt.u64.u32 	%rd31, %r11;
	bra.uni 	$L__BB0_10;
$L__BB0_9:
	div.s64 	%rd31, %rd5, %rd30;
$L__BB0_10:
	or.b64  	%rd27, %rd31, %rd1;
	and.b64  	%rd28, %rd27, -4294967296;
	setp.ne.s64 	%p6, %rd28, 0;
	@%p6 bra 	$L__BB0_12;
	cvt.u32.u64 	%r12, %rd1;
	cvt.u32.u64 	%r13, %rd31;
	rem.u32 	%r14, %r13, %r12;
	cvt.u64.u32 	%rd32, %r14;
	bra.uni 	$L__BB0_13;
$L__BB0_12:
	rem.s64 	%rd32, %rd31, %rd1;
$L__BB0_13:
	st.global.u64 	[%rd4], %rd32;
$L__BB0_14:
	ret;

}
	// .globl	_ZN3cub18CUB_300001_SM_10006detail11EmptyKernelIvEEvv
.visible .entry _ZN3cub18CUB_300001_SM_10006detail11EmptyKernelIvEEvv()
{


	ret;

}
	// .globl	_ZN3cub18CUB_300001_SM_10006detail6select23DeviceSelectSweepKernelINS2_10policy_hubIlbiLb0ELNS0_10SelectImplE0EE10Policy1000EN6thrust24THRUST_300001_SM_1000_NS17counting_iteratorIlNS9_11use_defaultESB_SB_EENS9_18transform_iteratorI7NonZeroIaEPaSB_SB_EEPlSI_NS0_13ScanTileStateIiLb1EEENS0_8NullTypeESL_iNS2_19streaming_context_tIlLb1EEELS5_0EEEvT0_T1_T2_T3_T4_T5_T6_T7_iT8_NS1_7vsmem_tE
.visible .entry _ZN3cub18CUB_300001_SM_10006detail6select23DeviceSelectSweepKernelINS2_10policy_hubIlbiLb0ELNS0_10SelectImplE0EE10Policy1000EN6thrust24THRUST_300001_SM_1000_NS17counting_iteratorIlNS9_11use_defaultESB_SB_EENS9_18transform_iteratorI7NonZeroIaEPaSB_SB_EEPlSI_NS0_13ScanTileStateIiLb1EEENS0_8NullTypeESL_iNS2_19streaming_context_tIlLb1EEELS5_0EEEvT0_T1_T2_T3_T4_T5_T6_T7_iT8_NS1_7vsmem_tE(
	.param .align 8 .b8 _ZN3cub18CUB_300001_SM_10006detail6select23DeviceSelectSweepKernelINS2_10policy_hubIlbiLb0ELNS0_10SelectImplE0EE10Policy1000EN6thrust24THRUST_300001_SM_1000_NS17counting_iteratorIlNS9_11use_defaultESB_SB_EENS9_18transform_iteratorI7NonZeroIaEPaSB_SB_EEPlSI_NS0_13ScanTileStateIiLb1EEENS0_8NullTypeESL_iNS2_19streaming_context_tIlLb1EEELS5_0EEEvT0_T1_T2_T3_T4_T5_T6_T7_iT8_NS1_7vsmem_tE_param_0[8],
	.param .align 8 .b8 _ZN3cub18CUB_300001_SM_10006detail6select23DeviceSelectSweepKernelINS2_10policy_hubIlbiLb0ELNS0_10SelectImplE0EE10Policy1000EN6thrust24THRUST_300001_SM_1000_NS17counting_iteratorIlNS9_11use_defaultESB_SB_EENS9_18transform_iteratorI7NonZeroIaEPaSB_SB_EEPlSI_NS0_13ScanTileStateIiLb1EEENS0_8NullTypeESL_iNS2_19streaming_context_tIlLb1EEELS5_0EEEvT0_T1_T2_T3_T4_T5_T6_T7_iT8_NS1_7vsmem_tE_param_1[16],
	.param .u64 .ptr .align 1 _ZN3cub18CUB_300001_SM_10006detail6select23DeviceSelectSweepKernelINS2_10policy_hubIlbiLb0ELNS0_10SelectImplE0EE10Policy1000EN6thrust24THRUST_300001_SM_1000_NS17counting_iteratorIlNS9_11use_defaultESB_SB_EENS9_18transform_iteratorI7NonZeroIaEPaSB_SB_EEPlSI_NS0_13ScanTileStateIiLb1EEENS0_8NullTypeESL_iNS2_19streaming_context_tIlLb1EEELS5_0EEEvT0_T1_T2_T3_T4_T5_T6_T7_iT8_NS1_7vsmem_tE_param_2,
	.param .u64 .ptr .align 1 _ZN3cub18CUB_300001_SM_10006detail6select23DeviceSelectSweepKernelINS2_10policy_hubIlbiLb0ELNS0_10SelectImplE0EE10Policy1000EN6thrust24THRUST_300001_SM_1000_NS17counting_iteratorIlNS9_11use_defaultESB_SB_EENS9_18transform_iteratorI7NonZeroIaEPaSB_SB_EEPlSI_NS0_13ScanTileStateIiLb1EEENS0_8NullTypeESL_iNS2_19streaming_context_tIlLb1EEELS5_0EEEvT0_T1_T2_T3_T4_T5_T6_T7_iT8_NS1_7vsmem_tE_param_3,
	.param .align 8 .b8 _ZN3cub18CUB_300001_SM_10006detail6select23DeviceSelectSweepKernelINS2_10policy_hubIlbiLb0ELNS0_10SelectImplE0EE10Policy1000EN6thrust24THRUST_300001_SM_1000_NS17counting_iteratorIlNS9_11use_defaultESB_SB_EENS9_18transform_iteratorI7NonZeroIaEPaSB_SB_EEPlSI_NS0_13ScanTileStateIiLb1EEENS0_8NullTypeESL_iNS2_19streaming_context_tIlLb1EEELS5_0EEEvT0_T1_T2_T3_T4_T5_T6_T7_iT8_NS1_7vsmem_tE_param_4[8],
	.param .align 1 .b8 _ZN3cub18CUB_300001_SM_10006detail6select23DeviceSelectSweepKernelINS2_10policy_hubIlbiLb0ELNS0_10SelectImplE0EE10Policy1000EN6thrust24THRUST_300001_SM_1000_NS17counting_iteratorIlNS9_11use_defaultESB_SB_EENS9_18transform_iteratorI7NonZeroIaEPaSB_SB_EEPlSI_NS0_13ScanTileStateIiLb1EEENS0_8NullTypeESL_iNS2_19streaming_context_tIlLb1EEELS5_0EEEvT0_T1_T2_T3_T4_T5_T6_T7_iT8_NS1_7vsmem_tE_param_5[1],
	.param .align 1 .b8 _ZN3cub18CUB_300001_SM_10006detail6select23DeviceSelectSweepKernelINS2_10policy_hubIlbiLb0ELNS0_10SelectImplE0EE10Policy1000EN6thrust24THRUST_300001_SM_1000_NS17counting_iteratorIlNS9_11use_defaultESB_SB_EENS9_18transform_iteratorI7NonZeroIaEPaSB_SB_EEPlSI_NS0_13ScanTileStateIiLb1EEENS0_8NullTypeESL_iNS2_19streaming_context_tIlLb1EEELS5_0EEEvT0_T1_T2_T3_T4_T5_T6_T7_iT8_NS1_7vsmem_tE_param_6[1],
	.param .u32 _ZN3cub18CUB_300001_SM_10006detail6select23DeviceSelectSweepKernelINS2_10policy_hubIlbiLb0ELNS0_10SelectImplE0EE10Policy1000EN6thrust24THRUST_300001_SM_1000_NS17counting_iteratorIlNS9_11use_defaultESB_SB_EENS9_18transform_iteratorI7NonZeroIaEPaSB_SB_EEPlSI_NS0_13ScanTileStateIiLb1EEENS0_8NullTypeESL_iNS2_19streaming_context_tIlLb1EEELS5_0EEEvT0_T1_T2_T3_T4_T5_T6_T7_iT8_NS1_7vsmem_tE_param_7,
	.param .u32 _ZN3cub18CUB_300001_SM_10006detail6select23DeviceSelectSweepKernelINS2_10policy_hubIlbiLb0ELNS0_10SelectImplE0EE10Policy1000EN6thrust24THRUST_300001_SM_1000_NS17counting_iteratorIlNS9_11use_defaultESB_SB_EENS9_18transform_iteratorI7NonZeroIaEPaSB_SB_EEPlSI_NS0_13ScanTileStateIiLb1EEENS0_8NullTypeESL_iNS2_19streaming_context_tIlLb1EEELS5_0EEEvT0_T1_T2_T3_T4_T5_T6_T7_iT8_NS1_7vsmem_tE_param_8,
	.param .align 8 .b8 _ZN3cub18CUB_300001_SM_10006detail6select23DeviceSelectSweepKernelINS2_10policy_hubIlbiLb0ELNS0_10SelectImplE0EE10Policy1000EN6thrust24THRUST_300001_SM_1000_NS17counting_iteratorIlNS9_11use_defaultESB_SB_EENS9_18transform_iteratorI7NonZeroIaEPaSB_SB_EEPlSI_NS0_13ScanTileStateIiLb1EEENS0_8NullTypeESL_iNS2_19streaming_context_tIlLb1EEELS5_0EEEvT0_T1_T2_T3_T4_T5_T6_T7_iT8_NS1_7vsmem_tE_param_9[40],
	.param .align 8 .b8 _ZN3cub18CUB_300001_SM_10006detail6select23DeviceSelectSweepKernelINS2_10policy_hubIlbiLb0ELNS0_10SelectImplE0EE10Policy1000EN6thrust24THRUST_300001_SM_1000_NS17counting_iteratorIlNS9_11use_defaultESB_SB_EENS9_18transform_iteratorI7NonZeroIaEPaSB_SB_EEPlSI_NS0_13ScanTileStateIiLb1EEENS0_8NullTypeESL_iNS2_19streaming_context_tIlLb1EEELS5_0EEEvT0_T1_T2_T3_T4_T5_T6_T7_iT8_NS1_7vsmem_tE_param_10[8]
)
.maxntid 320
{
	.reg .pred 	%p<400>;
	.reg .b16 	%rs<124>;
	.reg .b32 	%r<1136>;
	.reg .b64 	%rd<700>;
	// demoted variable
	.shared .align 16 .b8 _ZZN3cub18CUB_300001_SM_10006detail6select23DeviceSelectSweepKernelINS2_10policy_hubIlbiLb0ELNS0_10SelectImplE0EE10Policy1000EN6thrust24THRUST_300001_SM_1000_NS17counting_iteratorIlNS9_11use_defaultESB_SB_EENS9_18transform_iteratorI7NonZeroIaEPaSB_SB_EEPlSI_NS0_13ScanTileStateIiLb1EEENS0_8NullTypeESL_iNS2_19streaming_context_tIlLb1EEELS5_0EEEvT0_T1_T2_T3_T4_T5_T6_T7_iT8_NS1_7vsmem_tEE19static_temp_storage[28160];
	ld.param.u64 	%rd3, [_ZN3cub18CUB_300001_SM_10006detail6select23DeviceSelectSweepKernelINS2_10policy_hubIlbiLb0ELNS0_10SelectImplE0EE10Policy1000EN6thrust24THRUST_300001_SM_1000_NS17counting_iteratorIlNS9_11use_defaultESB_SB_EENS9_18transform_iteratorI7NonZeroIaEPaSB_SB_EEPlSI_NS0_13ScanTileStateIiLb1EEENS0_8NullTypeESL_iNS2_19streaming_context_tIlLb1EEELS5_0EEEvT0_T1_T2_T3_T4_T5_T6_T7_iT8_NS1_7vsmem_tE_param_4];
	ld.param.u64 	%rd4, [_ZN3cub18CUB_300001_SM_10006detail6select23DeviceSelectSweepKernelINS2_10policy_hubIlbiLb0ELNS0_10SelectImplE0EE10Policy1000EN6thrust24THRUST_300001_SM_1000_NS17counting_iteratorIlNS9_11use_defaultESB_SB_EENS9_18transform_iteratorI7NonZeroIaEPaSB_SB_EEPlSI_NS0_13ScanTileStateIiLb1EEENS0_8NullTypeESL_iNS2_19streaming_context_tIlLb1EEELS5_0EEEvT0_T1_T2_T3_T4_T5_T6_T7_iT8_NS1_7vsmem_tE_param_0];
	ld.param.u64 	%rd239, [_ZN3cub18CUB_300001_SM_10006detail6select23DeviceSelectSweepKernelINS2_10policy_hubIlbiLb0ELNS0_10SelectImplE0EE10Policy1000EN6thrust24THRUST_300001_SM_1000_NS17counting_iteratorIlNS9_11use_defaultESB_SB_EENS9_18transform_iteratorI7NonZeroIaEPaSB_SB_EEPlSI_NS0_13ScanTileStateIiLb1EEENS0_8NullTypeESL_iNS2_19streaming_context_tIlLb1EEELS5_0EEEvT0_T1_T2_T3_T4_T5_T6_T7_iT8_NS1_7vsmem_tE_param_1];
	ld.param.u64 	%rd240, [_ZN3cub18CUB_300001_SM_10006detail6select23DeviceSelectSweepKernelINS2_10policy_hubIlbiLb0ELNS0_10SelectImplE0EE10Policy1000EN6thrust24THRUST_300001_SM_1000_NS17counting_iteratorIlNS9_11use_defaultESB_SB_EENS9_18transform_iteratorI7NonZeroIaEPaSB_SB_EEPlSI_NS0_13ScanTileStateIiLb1EEENS0_8NullTypeESL_iNS2_19streaming_context_tIlLb1EEELS5_0EEEvT0_T1_T2_T3_T4_T5_T6_T7_iT8_NS1_7vsmem_tE_param_2];
	ld.param.u32 	%r331, [_ZN3cub18CUB_300001_SM_10006detail6select23DeviceSelectSweepKernelINS2_10policy_hubIlbiLb0ELNS0_10SelectImplE0EE10Policy1000EN6thrust24THRUST_300001_SM_1000_NS17counting_iteratorIlNS9_11use_defaultESB_SB_EENS9_18transform_iteratorI7NonZeroIaEPaSB_SB_EEPlSI_NS0_13ScanTileStateIiLb1EEENS0_8NullTypeESL_iNS2_19streaming_context_tIlLb1EEELS5_0EEEvT0_T1_T2_T3_T4_T5_T6_T7_iT8_NS1_7vsmem_tE_param_8];
	mov.b64 	%rd238, _ZN3cub18CUB_300001_SM_10006detail6select23DeviceSelectSweepKernelINS2_10policy_hubIlbiLb0ELNS0_10SelectImplE0EE10Policy1000EN6thrust24THRUST_300001_SM_1000_NS17counting_iteratorIlNS9_11use_defaultESB_SB_EENS9_18transform_iteratorI7NonZeroIaEPaSB_SB_EEPlSI_NS0_13ScanTileStateIiLb1EEENS0_8NullTypeESL_iNS2_19streaming_context_tIlLb1EEELS5_0EEEvT0_T1_T2_T3_T4_T5_T6_T7_iT8_NS1_7vsmem_tE_param_9;
	mov.u64 	%rd1, %rd238;
	cvta.to.global.u64 	%rd2, %rd240;
	cvta.to.global.u64 	%rd5, %rd239;
	mov.u32 	%r332, %ctaid.x;
	mov.u32 	%r333, %nctaid.y;
	mov.u32 	%r334, %ctaid.y;
	mad.lo.s32 	%r1, %r332, %r333, %r334;
	mul.lo.s32 	%r2, %r1, 3520;
	add.s32 	%r335, %r331, -1;
	setp.ge.s32 	%p1, %r1, %r335;
	@%p1 bra 	$L__BB2_192;
	setp.ne.s32 	%p235, %r1, 0;
	@%p235 bra 	$L__BB2_90;
	ld.param.u8 	%rs107, [%rd1];
	setp.eq.s16 	%p332, %rs107, 0;
	ld.param.u64 	%rd538, [%rd1+16];
	selp.b64 	%rd539, %rd538, 0, %p332;
	cvt.u64.u32 	%rd540, %r2;
	mov.u32 	%r1069, %tid.x;
	add.s64 	%rd541, %rd4, %rd540;
	add.s64 	%rd542, %rd541, %rd539;
	mul.lo.s32 	%r976, %r1069, 11;
	cvt.u64.u32 	%rd543, %r976;
	add.s64 	%rd6, %rd542, %rd543;
	add.s64 	%rd7, %rd6, 1;
	add.s64 	%rd8, %rd6, 2;
	add.s64 	%rd9, %rd6, 3;
	add.s64 	%rd10, %rd6, 4;
	add.s64 	%rd11, %rd6, 5;
	add.s64 	%rd12, %rd6, 6;
	add.s64 	%rd13, %rd6, 7;
	add.s64 	%rd14, %rd6, 8;
	add.s64 	%rd15, %rd6, 9;
	add.s64 	%rd16, %rd6, 10;
	bar.sync 	0;
	add.s64 	%rd544, %rd539, %rd540;
	add.s64 	%rd545, %rd544, %rd543;
	add.s64 	%rd546, %rd5, %rd545;
	ld.global.u8 	%rs1, [%rd546];
	setp.ne.s16 	%p333, %rs1, 0;
	ld.global.u8 	%rs2, [%rd546+1];
	setp.ne.s16 	%p334, %rs2, 0;
	ld.global.u8 	%rs3, [%rd546+2];
	setp.ne.s16 	%p335, %rs3, 0;
	ld.global.u8 	%rs4, [%rd546+3];
	setp.ne.s16 	%p336, %rs4, 0;
	ld.global.u8 	%rs5, [%rd546+4];
	setp.ne.s16 	%p337, %rs5, 0;
	ld.global.u8 	%rs6, [%rd546+5];
	setp.ne.s16 	%p338, %rs6, 0;
	ld.global.u8 	%rs7, [%rd546+6];
	setp.ne.s16 	%p339, %rs7, 0;
	ld.global.u8 	%rs8, [%rd546+7];
	setp.ne.s16 	%p340, %rs8, 0;
	ld.global.u8 	%rs9, [%rd546+8];
	setp.ne.s16 	%p341, %rs9, 0;
	ld.global.u8 	%rs10, [%rd546+9];
	setp.ne.s16 	%p342, %rs10, 0;
	ld.global.u8 	%rs11, [%rd546+10];
	setp.ne.s16 	%p343, %rs11, 0;
	selp.u32 	%r4, 1, 0, %p333;
	selp.u32 	%r977, 1, 0, %p334;
	selp.u32 	%r978, 1, 0, %p335;
	selp.u32 	%r979, 1, 0, %p336;
	selp.u32 	%r980, 1, 0, %p337;
	selp.u32 	%r981, 1, 0, %p338;
	selp.u32 	%r982, 1, 0, %p339;
	selp.u32 	%r983, 1, 0, %p340;
	selp.u32 	%r984, 1, 0, %p341;
	selp.u32 	%r985, 1, 0, %p342;
	selp.u32 	%r986, 1, 0, %p343;
	bar.sync 	0;
	add.s32 	%r5, %r977, %r4;
	add.s32 	%r6, %r5, %r978;
	add.s32 	%r7, %r6, %r979;
	add.s32 	%r8, %r7, %r980;
	add.s32 	%r9, %r8, %r981;
	add.s32 	%r10, %r9, %r982;
	add.s32 	%r11, %r10, %r983;
	add.s32 	%r12, %r11, %r984;
	add.s32 	%r13, %r12, %r985;
	add.s32 	%r950, %r13, %r986;
	shr.u32 	%r15, %r1069, 5;
	// begin inline asm
	mov.u32 %r945, %laneid;
	// end inline asm
	mov.b32 	%r948, 1;
	mov.b32 	%r973, 0;
	mov.b32 	%r975, -1;
	// begin inline asm
	{  .reg .s32 r0;  .reg .pred p;  shfl.sync.up.b32 r0|p, %r950, %r948, %r973, %r975;  @p add.s32 r0, r0, %r950;  mov.s32 %r946, r0;}
	// end inline asm
	mov.b32 	%r954, 2;
	// begin inline asm
	{  .reg .s32 r0;  .reg .pred p;  shfl.sync.up.b32 r0|p, %r946, %r954, %r973, %r975;  @p add.s32 r0, r0, %r946;  mov.s32 %r952, r0;}
	// end inline asm
	mov.b32 	%r960, 4;
	// begin inline asm
	{  .reg .s32 r0;  .reg .pred p;  shfl.sync.up.b32 r0|p, %r952, %r960, %r973, %r975;  @p add.s32 r0, r0, %r952;  mov.s32 %r958, r0;}
	// end inline asm
	mov.b32 	%r966, 8;
	// begin inline asm
	{  .reg .s32 r0;  .reg .pred p;  shfl.sync.up.b32 r0|p, %r958, %r966, %r973, %r975;  @p add.s32 r0, r0, %r958;  mov.s32 %r964, r0;}
	// end inline asm
	mov.b32 	%r972, 16;
	// begin inline asm
	{  .reg .s32 r0;  .reg .pred p;  shfl.sync.up.b32 r0|p, %r964, %r972, %r973, %r975;  @p add.s32 r0, r0, %r964;  mov.s32 %r970, r0;}
	// end inline asm
	setp.ne.s32 	%p344, %r945, 31;
	@%p344 bra 	$L__BB2_4;
	shl.b32 	%r987, %r15, 2;
	mov.u32 	%r988, _ZZN3cub18CUB_300001_SM_10006detail6select23DeviceSelectSweepKernelINS2_10policy_hubIlbiLb0ELNS0_10SelectImplE0EE10Policy1000EN6thrust24THRUST_300001_SM_1000_NS17counting_iteratorIlNS9_11use_defaultESB_SB_EENS9_18transform_iteratorI7NonZeroIaEPaSB_SB_EEPlSI_NS0_13ScanTileStateIiLb1EEENS0_8NullTypeESL_iNS2_19streaming_context_tIlLb1EEELS5_0EEEvT0_T1_T2_T3_T4_T5_T6_T7_iT8_NS1_7vsmem_tEE19static_temp_storage;
	add.s32 	%r989, %r988, %r987;
	st.shared.u32 	[%r989], %r970;
$L__BB2_4:
	bar.sync 	0;
	ld.shared.v4.u32 	{%r18, %r19, %r20, %r21}, [_ZZN3cub18CUB_300001_SM_10006detail6select23DeviceSelectSweepKernelINS2_10policy_hubIlbiLb0ELNS0_10SelectImplE0EE10Policy1000EN6thrust24THRUST_300001_SM_1000_NS17counting_iteratorIlNS9_11use_defaultESB_SB_EENS9_18transform_iteratorI7NonZeroIaEPaSB_SB_EEPlSI_NS0_13ScanTileStateIiLb1EEENS0_8NullTypeESL_iNS2_19streaming_context_tIlLb1EEELS5_0EEEvT0_T1_T2_T3_T4_T5_T6_T7_iT8_NS1_7vsmem_tEE19static_temp_storage];
	shr.u32 	%r990, %r1069, 5;
	add.s32 	%r991, %r19, %r18;
	setp.eq.s32 	%p345, %r990, 2;
	selp.b32 	%r992, %r991, %r18, %p345;
	add.s32 	%r993, %r991, %r20;
	setp.eq.s32 	%p346, %r990, 3;
	selp.b32 	%r994, %r993, %r992, %p346;
	add.s32 	%r995, %r993, %r21;
	setp.eq.s32 	%p347, %r990, 4;
	selp.b32 	%r996, %r995, %r994, %p347;
	ld.shared.v4.u32 	{%r22, %r23, %r24, %r25}, [_ZZN3cub18CUB_300001_SM_10006detail6select23DeviceSelectSweepKernelINS2_10policy_hubIlbiLb0ELNS0_10SelectImplE0EE10Policy1000EN6thrust24THRUST_300001_SM_1000_NS17counting_iteratorIlNS9_11use_defaultESB_SB_EENS9_18transform_iteratorI7NonZeroIaEPaSB_SB_EEPlSI_NS0_13ScanTileStateIiLb1EEENS0_8NullTypeESL_iNS2_19streaming_context_tIlLb1EEELS5_0EEEvT0_T1_T2_T3_T4_T5_T6_T7_iT8_NS1_7vsmem_tEE19static_temp_storage+16];
	add.s32 	%r997, %r995, %r22;
	setp.eq.s32 	%p348, %r990, 5;
	selp.b32 	%r998, %r997, %r996, %p348;
	add.s32 	%r999, %r997, %r23;
	setp.eq.s32 	%p349, %r990, 6;
	selp.b32 	%r1000, %r999, %r998, %p349;
	add.s32 	%r1001, %r999, %r24;
	setp.eq.s32 	%p350, %r990, 7;
	selp.b32 	%r1002, %r1001, %r1000, %p350;
	add.s32 	%r1003, %r1001, %r25;
	setp.eq.s32 	%p351, %r990, 8;
	selp.b32 	%r1004, %r1003, %r1002, %p351;
	ld.shared.v2.u32 	{%r26, %r27}, [_ZZN3cub18CUB_300001_SM_10006detail6select23DeviceSelectSweepKernelINS2_10policy_hubIlbiLb0ELNS0_10SelectImplE0EE10Policy1000EN6thrust24THRUST_300001_SM_1000_NS17counting_iteratorIlNS9_11use_defaultESB_SB_EENS9_18transform_iteratorI7NonZeroIaEPaSB_SB_EEPlSI_NS0_13ScanTileStateIiLb1EEENS0_8NullTypeESL_iNS2_19streaming_context_tIlLb1EEELS5_0EEEvT0_T1_T2_T3_T4_T5_T6_T7_iT8_NS1_7vsmem_tEE19static_temp_storage+32];
	add.s32 	%r1005, %r1003, %r26;
	setp.eq.s32 	%p352, %r990, 9;
	selp.b32 	%r1006, %r1005, %r1004, %p352;
	add.s32 	%r28, %r1005, %r27;
	setp.lt.u32 	%p353, %r1069, 32;
	selp.b32 	%r1007, 0, %r1006, %p353;
	setp.eq.s32 	%p354, %r945, 0;
	sub.s32 	%r1008, %r970, %r950;
	selp.b32 	%r1009, 0, %r1008, %p354;
	add.s32 	%r29, %r1007, %r1009;
	add.s32 	%r30, %r29, %r4;
	add.s32 	%r31, %r5, %r29;
	add.s32 	%r32, %r6, %r29;
	add.s32 	%r33, %r7, %r29;
	add.s32 	%r34, %r8, %r29;
	add.s32 	%r35, %r9, %r29;
	add.s32 	%r36, %r10, %r29;
	add.s32 	%r37, %r11, %r29;
	add.s32 	%r38, %r12, %r29;
	add.s32 	%r39, %r13, %r29;
	setp.ne.s32 	%p355, %r1069, 0;
	@%p355 bra 	$L__BB2_6;
	add.s64 	%rd547, %rd3, 256;
	mov.b32 	%r1010, 101;
	// begin inline asm
	st.relaxed.gpu.v2.u32 [%rd547], {%r1010, %r28};
	// end inline asm
$L__BB2_6:
	setp.gt.s32 	%p356, %r28, 320;
	@%p356 bra 	$L__BB2_51;
	setp.ne.s16 	%p357, %rs1, 0;
	mov.u64 	%rd548, %rd238;
	ld.param.u8 	%rs12, [%rd548];
	ld.param.u64 	%rd549, [%rd548+24];
	cvta.to.global.u64 	%rd17, %rd549;
	@%p357 bra 	$L__BB2_8;
	bra.uni 	$L__BB2_11;
$L__BB2_8:
	setp.ne.s16 	%p358, %rs12, 0;
	mov.b64 	%rd637, 0;
	@%p358 bra 	$L__BB2_10;
	ld.global.u64 	%rd637, [%rd17];
$L__BB2_10:
	cvt.s64.s32 	%rd551, %r29;
	add.s64 	%rd552, %rd637, %rd551;
	shl.b64 	%rd553, %rd552, 3;
	add.s64 	%rd554, %rd2, %rd553;
	st.global.u64 	[%rd554], %rd6;
$L__BB2_11:
	setp.eq.s16 	%p359, %rs2, 0;
	@%p359 bra 	$L__BB2_15;
	setp.ne.s16 	%p360, %rs12, 0;
	mov.b64 	%rd638, 0;
	@%p360 bra 	$L__BB2_14;
	ld.global.u64 	%rd638, [%rd17];
$L__BB2_14:
	cvt.s64.s32 	%rd556, %r30;
	add.s64 	%rd557, %rd638, %rd556;
	shl.b64 	%rd558, %rd557, 3;
	add.s64 	%rd559, %rd2, %rd558;
	st.global.u64 	[%rd559], %rd7;
$L__BB2_15:
	setp.eq.s16 	%p361, %rs3, 0;
	@%p361 bra 	$L__BB2_19;
	setp.ne.s16 	%p362, %rs12, 0;
	mov.b64 	%rd639, 0;
	@%p362 bra 	$L__BB2_18;
	ld.global.u64 	%rd639, [%rd17];
$L__BB2_18:
	cvt.s64.s32 	%rd561, %r31;
	add.s64 	%rd562, %rd639, %rd561;
	shl.b64 	%rd563, %rd562, 3;
	add.s64 	%rd564, %rd2, %rd563;
	st.global.u64 	[%rd564], %rd8;
$L__BB2_19:
	setp.eq.s16 	%p363, %rs4, 0;
	@%p363 bra 	$L__BB2_23;
	setp.ne.s16 	%p364, %rs12, 0;
	mov.b64 	%rd640, 0;
	@%p364 bra 	$L__BB2_22;
	ld.global.u64 	%rd640, [%rd17];
$L__BB2_22:
	cvt.s64.s32 	%rd566, %r32;
	add.s64 	%rd567, %rd640, %rd566;
	shl.b64 	%rd568, %rd567, 3;
	add.s64 	%rd569, %rd2, %rd568;
	st.global.u64 	[%rd569], %rd9;
$L__BB2_23:
	setp.eq.s16 	%p365, %rs5, 0;
	@%p365 bra 	$L__BB2_27;
	setp.ne.s16 	%p366, %rs12, 0;
	mov.b64 	%rd641, 0;
	@%p366 bra 	$L__BB2_26;
	ld.global.u64 	%rd641, [%rd17];
$L__BB2_26:
	cvt.s64.s32 	%rd571, %r33;
	add.s64 	%rd572, %rd641, %rd571;
	shl.b64 	%rd573, %rd572, 3;
	add.s64 	%rd574, %rd2, %rd573;
	st.global.u64 	[%rd574], %rd10;
$L__BB2_27:
	setp.eq.s16 	%p367, %rs6, 0;
	@%p367 bra 	$L__BB2_31;
	setp.ne.s16 	%p368, %rs12, 0;
	mov.b64 	%rd642, 0;
	@%p368 bra 	$L__BB2_30;
	ld.global.u64 	%rd642, [%rd17];
$L__BB2_30:
	cvt.s64.s32 	%rd576, %r34;
	add.s64 	%rd577, %rd642, %rd576;
	shl.b64 	%rd578, %rd577, 3;
	add.s64 	%rd579, %rd2, %rd578;
	st.global.u64 	[%rd579], %rd11;
$L__BB2_31:
	setp.eq.s16 	%p369, %rs7, 0;
	@%p369 bra 	$L__BB2_35;
	setp.ne.s16 	%p370, %rs12, 0;
	mov.b64 	%rd643, 0;
	@%p370 bra 	$L__BB2_34;
	ld.global.u64 	%rd643, [%rd17];
$L__BB2_34:
	cvt.s64.s32 	%rd581, %r35;
	add.s64 	%rd582, %rd643, %rd581;
	shl.b64 	%rd583, %rd582, 3;
	add.s64 	%rd584, %rd2, %rd583;
	st.global.u64 	[%rd584], %rd12;
$L__BB2_35:
	setp.eq.s16 	%p371, %rs8, 0;
	@%p371 bra 	$L__BB2_39;
	setp.ne.s16 	%p372, %rs12, 0;
	mov.b64 	%rd644, 0;
	@%p372 bra 	$L__BB2_38;
	ld.global.u64 	%rd644, [%rd17];
$L__BB2_38:
	cvt.s64.s32 	%rd586, %r36;
	add.s64 	%rd587, %rd644, %rd586;
	shl.b64 	%rd588, %rd587, 3;
	add.s64 	%rd589, %rd2, %rd588;
	st.global.u64 	[%rd589], %rd13;
$L__BB2_39:
	setp.eq.s16 	%p373, %rs9, 0;
	@%p373 bra 	$L__BB2_43;
	setp.ne.s16 	%p374, %rs12, 0;
	mov.b64 	%rd645, 0;
	@%p374 bra 	$L__BB2_42;
	ld.global.u64 	%rd645, [%rd17];
$L__BB2_42:
	cvt.s64.s32 	%rd591, %r37;
	add.s64 	%rd592, %rd645, %rd591;
	shl.b64 	%rd593, %rd592, 3;
	add.s64 	%rd594, %rd2, %rd593;
	st.global.u64 	[%rd594], %rd14;
$L__BB2_43:
	setp.eq.s16 	%p375, %rs10, 0;
	@%p375 bra 	$L__BB2_47;
	setp.ne.s16 	%p376, %rs12, 0;
	mov.b64 	%rd646, 0;
	@%p376 bra 	$L__BB2_46;
	ld.global.u64 	%rd646, [%rd17];
$L__BB2_46:
	cvt.s64.s32 	%rd596, %r38;
	add.s64 	%rd597, %rd646, %rd596;
	shl.b64 	%rd598, %rd597, 3;
	add.s64 	%rd599, %rd2, %rd598;
	st.global.u64 	[%rd599], %rd15;
$L__BB2_47:
	setp.eq.s16 	%p377, %rs11, 0;
	@%p377 bra 	$L__BB2_433;
	setp.ne.s16 	%p378, %rs12, 0;
	mov.b64 	%rd647, 0;
	@%p378 bra 	$L__BB2_50;
	ld.global.u64 	%rd647, [%rd17];
$L__BB2_50:
	cvt.s64.s32 	%rd601, %r39;
	add.s64 	%rd602, %rd647, %rd601;
	shl.b64 	%rd603, %rd602, 3;
	add.s64 	%rd604, %rd2, %rd603;
	st.global.u64 	[%rd604], %rd16;
	bra.uni 	$L__BB2_433;
$L__BB2_51:
	setp.eq.s16 	%p379, %rs1, 0;
	bar.sync 	0;
	@%p379 bra 	$L__BB2_53;
	shl.b32 	%r1012, %r29, 3;
	mov.u32 	%r1013, _ZZN3cub18CUB_300001_SM_10006detail6select23DeviceSelectSweepKernelINS2_10policy_hubIlbiLb0ELNS0_10SelectImplE0EE10Policy1000EN6thrust24THRUST_300001_SM_1000_NS17counting_iteratorIlNS9_11use_defaultESB_SB_EENS9_18transform_iteratorI7NonZeroIaEPaSB_SB_EEPlSI_NS0_13ScanTileStateIiLb1EEENS0_8NullTypeESL_iNS2_19streaming_context_tIlLb1EEELS5_0EEEvT0_T1_T2_T3_T4_T5_T6_T7_iT8_NS1_7vsmem_tEE19static_temp_storage;
	add.s32 	%r1014, %r1013, %r1012;
	st.shared.u64 	[%r1014], %rd6;
$L__BB2_53:
	setp.eq.s16 	%p380, %rs2, 0;
	@%p380 bra 	$L__BB2_55;
	shl.b32 	%r1015, %r30, 3;
	mov.u32 	%r1016, _ZZN3cub18CUB_300001_SM_10006detail6select23DeviceSelectSweepKernelINS2_10policy_hubIlbiLb0ELNS0_10SelectImplE0EE10Policy1000EN6thrust24THRUST_300001_SM_1000_NS17counting_iteratorIlNS9_11use_defaultESB_SB_EENS9_18transform_iteratorI7NonZeroIaEPaSB_SB_EEPlSI_NS0_13ScanTileStateIiLb1EEENS0_8NullTypeESL_iNS2_19streaming_context_tIlLb1EEELS5_0EEEvT0_T1_T2_T3_T4_T5_T6_T7_iT8_NS1_7vsmem_tEE19static_temp_storage;
	add.s32 	%r1017, %r1016, %r1015;
	st.shared.u64 	[%r1017], %rd7;
$L__BB2_55:
	setp.eq.s16 	%p381, %rs3, 0;
	@%p381 bra 	$L__BB2_57;
	shl.b32 	%r1018, %r31, 3;
	mov.u32 	%r1019, _ZZN3cub18CUB_300001_SM_10006detail6select23DeviceSelectSweepKernelINS2_10policy_hubIlbiLb0ELNS0_10SelectImplE0EE10Policy1000EN6thrust24THRUST_300001_SM_1000_NS17counting_iteratorIlNS9_11use_defaultESB_SB_EENS9_18transform_iteratorI7NonZeroIaEPaSB_SB_EEPlSI_NS0_13ScanTileStateIiLb1EEENS0_8NullTypeESL_iNS2_19streaming_context_tIlLb1EEELS5_0EEEvT0_T1_T2_T3_T4_T5_T6_T7_iT8_NS1_7vsmem_tEE19static_temp_storage;
	add.s32 	%r1020, %r1019, %r1018;
	st.shared.u64 	[%r1020], %rd8;
$L__BB2_57:
	setp.eq.s16 	%p382, %rs4, 0;
	@%p382 bra 	$L__BB2_59;
	shl.b32 	%r1021, %r32, 3;
	mov.u32 	%r1022, _ZZN3cub18CUB_300001_SM_10006detail6select23DeviceSelectSweepKernelINS2_10policy_hubIlbiLb0ELNS0_10SelectImplE0EE10Policy1000EN6thrust24THRUST_300001_SM_1000_NS17counting_iteratorIlNS9_11use_defaultESB_SB_EENS9_18transform_iteratorI7NonZeroIaEPaSB_SB_EEPlSI_NS0_13ScanTileStateIiLb1EEENS0_8NullTypeESL_iNS2_19streaming_context_tIlLb1EEELS5_0EEEvT0_T1_T2_T3_T4_T5_T6_T7_iT8_NS1_7vsmem_tEE19static_temp_storage;
	add.s32 	%r1023, %r1022, %r1021;
	st.shared.u64 	[%r1023], %rd9;
$L__BB2_59:
	setp.eq.s16 	%p383, %rs5, 0;
	@%p383 bra 	$L__BB2_61;
	shl.b32 	%r1024, %r33, 3;
	mov.u32 	%r1025, _ZZN3cub18CUB_300001_SM_10006detail6select23DeviceSelectSweepKernelINS2_10policy_hubIlbiLb0ELNS0_10SelectImplE0EE10Policy1000EN6thrust24THRUST_300001_SM_1000_NS17counting_iteratorIlNS9_11use_defaultESB_SB_EENS9_18transform_iteratorI7NonZeroIaEPaSB_SB_EEPlSI_NS0_13ScanTileStateIiLb1EEENS0_8NullTypeESL_iNS2_19streaming_context_tIlLb1EEELS5_0EEEvT0_T1_T2_T3_T4_T5_T6_T7_iT8_NS1_7vsmem_tEE19static_temp_storage;
	add.s32 	%r1026, %r1025, %r1024;
	st.shared.u64 	[%r1026], %rd10;
$L__BB2_61:
	setp.eq.s16 	%p384, %rs6, 0;
	@%p384 bra 	$L__BB2_63;
	shl.b32 	%r1027, %r34, 3;
	mov.u32 	%r1028, _ZZN3cub18CUB_300001_SM_10006detail6select23DeviceSelectSweepKernelINS2_10policy_hubIlbiLb0ELNS0_10SelectImplE0EE10Policy1000EN6thrust24THRUST_300001_SM_1000_NS17counting_iteratorIlNS9_11use_defaultESB_SB_EENS9_18transform_iteratorI7NonZeroIaEPaSB_SB_EEPlSI_NS0_13ScanTileStateIiLb1EEENS0_8NullTypeESL_iNS2_19streaming_context_tIlLb1EEELS5_0EEEvT0_T1_T2_T3_T4_T5_T6_T7_iT8_NS1_7vsmem_tEE19static_temp_storage;
	add.s32 	%r1029, %r1028, %r1027;
	st.shared.u64 	[%r1029], %rd11;
$L__BB2_63:
	setp.eq.s16 	%p385, %rs7, 0;
	@%p385 bra 	$L__BB2_65;
	shl.b32 	%r1030, %r35, 3;
	mov.u32 	%r1031, _ZZN3cub18CUB_300001_SM_10006detail6select23DeviceSelectSweepKernelINS2_10policy_hubIlbiLb0ELNS0_10SelectImplE0EE10Policy1000EN6thrust24THRUST_300001_SM_1000_NS17counting_iteratorIlNS9_11use_defaultESB_SB_EENS9_18transform_iteratorI7NonZeroIaEPaSB_SB_EEPlSI_NS0_13ScanTileStateIiLb1EEENS0_8NullTypeESL_iNS2_19streaming_context_tIlLb1EEELS5_0EEEvT0_T1_T2_T3_T4_T5_T6_T7_iT8_NS1_7vsmem_tEE19static_temp_storage;
	add.s32 	%r1032, %r1031, %r1030;
	st.shared.u64 	[%r1032], %rd12;
$L__BB2_65:
	setp.eq.s16 	%p386, %rs8, 0;
	@%p386 bra 	$L__BB2_67;
	shl.b32 	%r1033, %r36, 3;
	mov.u32 	%r1034, _ZZN3cub18CUB_300001_SM_10006detail6select23DeviceSelectSweepKernelINS2_10policy_hubIlbiLb0ELNS0_10SelectImplE0EE10Policy1000EN6thrust24THRUST_300001_SM_1000_NS17counting_iteratorIlNS9_11use_defaultESB_SB_EENS9_18transform_iteratorI7NonZeroIaEPaSB_SB_EEPlSI_NS0_13ScanTileStateIiLb1EEENS0_8NullTypeESL_iNS2_19streaming_context_tIlLb1EEELS5_0EEEvT0_T1_T2_T3_T4_T5_T6_T7_iT8_NS1_7vsmem_tEE19static_temp_storage;
	add.s32 	%r1035, %r1034, %r1033;
	st.shared.u64 	[%r1035], %rd13;
$L__BB2_67:
	setp.eq.s16 	%p387, %rs9, 0;
	@%p387 bra 	$L__BB2_69;
	shl.b32 	%r1036, %r37, 3;
	mov.u32 	%r1037, _ZZN3cub18CUB_300001_SM_10006detail6select23DeviceSelectSweepKernelINS2_10policy_hubIlbiLb0ELNS0_10SelectImplE0EE10Policy1000EN6thrust24THRUST_300001_SM_1000_NS17counting_iteratorIlNS9_11use_defaultESB_SB_EENS9_18transform_iteratorI7NonZeroIaEPaSB_SB_EEPlSI_NS0_13ScanTileStateIiLb1EEENS0_8NullTypeESL_iNS2_19streaming_context_tIlLb1EEELS5_0EEEvT0_T1_T2_T3_T4_T5_T6_T7_iT8_NS1_7vsmem_tEE19static_temp_storage;
	add.s32 	%r1038, %r1037, %r1036;
	st.shared.u64 	[%r1038], %rd14;
$L__BB2_69:
	setp.eq.s16 	%p388, %rs10, 0;
	@%p388 bra 	$L__BB2_71;
	shl.b32 	%r1039, %r38, 3;
	mov.u32 	%r1040, _ZZN3cub18CUB_300001_SM_10006detail6select23DeviceSelectSweepKernelINS2_10policy_hubIlbiLb0ELNS0_10SelectImplE0EE10Policy1000EN6thrust24THRUST_300001_SM_1000_NS17counting_iteratorIlNS9_11use_defaultESB_SB_EENS9_18transform_iteratorI7NonZeroIaEPaSB_SB_EEPlSI_NS0_13ScanTileStateIiLb1EEENS0_8NullTypeESL_iNS2_19streaming_context_tIlLb1EEELS5_0EEEvT0_T1_T2_T3_T4_T5_T6_T7_iT8_NS1_7vsmem_tEE19static_temp_storage;
	add.s32 	%r1041, %r1040, %r1039;
	st.shared.u64 	[%r1041], %rd15;
$L__BB2_71:
	setp.eq.s16 	%p389, %rs11, 0;
	@%p389 bra 	$L__BB2_73;
	shl.b32 	%r1042, %r39, 3;
	mov.u32 	%r1043, _ZZN3cub18CUB_300001_SM_10006detail6select23DeviceSelectSweepKernelINS2_10policy_hubIlbiLb0ELNS0_10SelectImplE0EE10Policy1000EN6thrust24THRUST_300001_SM_1000_NS17counting_iteratorIlNS9_11use_defaultESB_SB_EENS9_18transform_iteratorI7NonZeroIaEPaSB_SB_EEPlSI_NS0_13ScanTileStateIiLb1EEENS0_8NullTypeESL_iNS2_19streaming_context_tIlLb1EEELS5_0EEEvT0_T1_T2_T3_T4_T5_T6_T7_iT8_NS1_7vsmem_tEE19static_temp_storage;
	add.s32 	%r1044, %r1043, %r1042;
	st.shared.u64 	[%r1044], %rd16;
$L__BB2_73:
	bar.sync 	0;
	setp.ge.u32 	%p390, %r1069, %r28;
	@%p390 bra 	$L__BB2_433;
	mov.u64 	%rd605, %rd238;
	ld.param.u8 	%rs13, [%rd605];
	ld.param.u64 	%rd606, [%rd605+24];
	cvta.to.global.u64 	%rd18, %rd606;
	add.s32 	%r1045, %r19, %r20;
	add.s32 	%r1046, %r1045, %r21;
	add.s32 	%r1047, %r1046, %r22;
	add.s32 	%r1048, %r1047, %r23;
	add.s32 	%r1049, %r1048, %r24;
	add.s32 	%r1050, %r1049, %r25;
	add.s32 	%r1051, %r1050, %r26;
	add.s32 	%r1052, %r1051, %r27;
	add.s32 	%r1053, %r1052, %r18;
	not.b32 	%r1054, %r1069;
	add.s32 	%r40, %r1053, %r1054;
	mul.hi.u32 	%r1055, %r40, -858993459;
	shr.u32 	%r1056, %r1055, 8;
	add.s32 	%r41, %r1056, 1;
	and.b32  	%r1057, %r1056, 3;
	setp.eq.s32 	%p391, %r1057, 3;
	@%p391 bra 	$L__BB2_79;
	cvt.u64.u32 	%rd630, %r1069;
	shl.b32 	%r1058, %r1069, 3;
	mov.u32 	%r1059, _ZZN3cub18CUB_300001_SM_10006detail6select23DeviceSelectSweepKernelINS2_10policy_hubIlbiLb0ELNS0_10SelectImplE0EE10Policy1000EN6thrust24THRUST_300001_SM_1000_NS17counting_iteratorIlNS9_11use_defaultESB_SB_EENS9_18transform_iteratorI7NonZeroIaEPaSB_SB_EEPlSI_NS0_13ScanTileStateIiLb1EEENS0_8NullTypeESL_iNS2_19streaming_context_tIlLb1EEELS5_0EEEvT0_T1_T2_T3_T4_T5_T6_T7_iT8_NS1_7vsmem_tEE19static_temp_storage;
	add.s32 	%r1068, %r1059, %r1058;
	and.b32  	%r1060, %r41, 3;
	neg.s32 	%r1067, %r1060;
$L__BB2_76:
	.pragma "nounroll";
	setp.ne.s16 	%p392, %rs13, 0;
	ld.shared.u64 	%rd21, [%r1068];
	mov.b64 	%rd631, 0;
	@%p392 bra 	$L__BB2_78;
	ld.global.u64 	%rd631, [%rd18];
$L__BB2_78:
	add.s64 	%rd608, %rd631, %rd630;
	shl.b64 	%rd609, %rd608, 3;
	add.s64 	%rd610, %rd2, %rd609;
	st.global.u64 	[%rd610], %rd21;
	add.s64 	%rd630, %rd630, 320;
	cvt.u32.u64 	%r1069, %rd630;
	add.s32 	%r1068, %r1068, 2560;
	add.s32 	%r1067, %r1067, 1;
	setp.ne.s32 	%p393, %r1067, 0;
	@%p393 bra 	$L__BB2_76;
$L__BB2_79:
	setp.lt.u32 	%p394, %r40, 960;
	@%p394 bra 	$L__BB2_433;
	mul.wide.u32 	%rd612, %r1069, 8;
	add.s64 	%rd25, %rd2, %rd612;
	shl.b32 	%r1061, %r1069, 3;
	mov.u32 	%r1062, _ZZN3cub18CUB_300001_SM_10006detail6select23DeviceSelectSweepKernelINS2_10policy_hubIlbiLb0ELNS0_10SelectImplE0EE10Policy1000EN6thrust24THRUST_300001_SM_1000_NS17counting_iteratorIlNS9_11use_defaultESB_SB_EENS9_18transform_iteratorI7NonZeroIaEPaSB_SB_EEPlSI_NS0_13ScanTileStateIiLb1EEENS0_8NullTypeESL_iNS2_19streaming_context_tIlLb1EEELS5_0EEEvT0_T1_T2_T3_T4_T5_T6_T7_iT8_NS1_7vsmem_tEE19static_temp_storage;
	add.s32 	%r1063, %r1061, %r1062;
	add.s32 	%r1070, %r1063, 5120;
	mov.b64 	%rd632, 0;
$L__BB2_81:
	setp.ne.s16 	%p395, %rs13, 0;
	ld.shared.u64 	%rd27, [%r1070+-5120];
	mov.b64 	%rd633, 0;
	@%p395 bra 	$L__BB2_83;
	ld.global.u64 	%rd633, [%rd18];
$L__BB2_83:
	setp.ne.s16 	%p396, %rs13, 0;
	shl.b64 	%rd615, %rd633, 3;
	add.s64 	%rd616, %rd632, %rd615;
	add.s64 	%rd617, %rd25, %rd616;
	st.global.u64 	[%rd617], %rd27;
	ld.shared.u64 	%rd30, [%r1070+-2560];
	mov.b64 	%rd634, 0;
	@%p396 bra 	$L__BB2_85;
	ld.global.u64 	%rd634, [%rd18];
$L__BB2_85:
	setp.ne.s16 	%p397, %rs13, 0;
	shl.b64 	%rd619, %rd634, 3;
	add.s64 	%rd620, %rd632, %rd619;
	add.s64 	%rd621, %rd25, %rd620;
	st.global.u64 	[%rd621+2560], %rd30;
	ld.shared.u64 	%rd33, [%r1070];
	mov.b64 	%rd635, 0;
	@%p397 bra 	$L__BB2_87;
	ld.global.u64 	%rd635, [%rd18];
$L__BB2_87:
	setp.ne.s16 	%p398, %rs13, 0;
	shl.b64 	%rd623, %rd635, 3;
	add.s64 	%rd624, %rd632, %rd623;
	add.s64 	%rd625, %rd25, %rd624;
	st.global.u64 	[%rd625+5120], %rd33;
	ld.shared.u64 	%rd36, [%r1070+2560];
	mov.b64 	%rd636, 0;
	@%p398 bra 	$L__BB2_89;
	ld.global.u64 	%rd636, [%rd18];
$L__BB2_89:
	shl.b64 	%rd626, %rd636, 3;
	add.s64 	%rd627, %rd632, %rd626;
	add.s64 	%rd628, %rd25, %rd627;
	st.global.u64 	[%rd628+7680], %rd36;
	add.s32 	%r1069, %r1069, 1280;
	add.s64 	%rd632, %rd632, 10240;
	add.s32 	%r1070, %r1070, 10240;
	setp.lt.s32 	%p399, %r1069, %r28;
	@%p399 bra 	$L__BB2_81;
	bra.uni 	$L__BB2_433;
$L__BB2_90:
	ld.param.u8 	%rs90, [%rd1];
	setp.eq.s16 	%p236, %rs90, 0;
	ld.param.u64 	%rd440, [%rd1+16];
	selp.b64 	%rd441, %rd440, 0, %p236;
	cvt.s64.s32 	%rd442, %r2;
	mov.u32 	%r1086, %tid.x;
	add.s64 	%rd443, %rd4, %rd442;
	add.s64 	%rd444, %rd443, %rd441;
	mul.lo.s32 	%r740, %r1086, 11;
	cvt.u64.u32 	%rd445, %r740;
	add.s64 	%rd62, %rd444, %rd445;
	add.s64 	%rd63, %rd62, 1;
	add.s64 	%rd64, %rd62, 2;
	add.s64 	%rd65, %rd62, 3;
	add.s64 	%rd66, %rd62, 4;
	add.s64 	%rd67, %rd62, 5;
	add.s64 	%rd68, %rd62, 6;
	add.s64 	%rd69, %rd62, 7;
	add.s64 	%rd70, %rd62, 8;
	add.s64 	%rd71, %rd62, 9;
	add.s64 	%rd72, %rd62, 10;
	bar.sync 	0;
	add.s64 	%rd446, %rd441, %rd442;
	add.s64 	%rd447, %rd446, %rd445;
	add.s64 	%rd448, %rd5, %rd447;
	ld.global.u8 	%rs14, [%rd448];
	setp.ne.s16 	%p237, %rs14, 0;
	ld.global.u8 	%rs15, [%rd448+1];
	setp.ne.s16 	%p238, %rs15, 0;
	ld.global.u8 	%rs16, [%rd448+2];
	setp.ne.s16 	%p239, %rs16, 0;
	ld.global.u8 	%rs17, [%rd448+3];
	setp.ne.s16 	%p240, %rs17, 0;
	ld.global.u8 	%rs18, [%rd448+4];
	setp.ne.s16 	%p241, %rs18, 0;
	ld.global.u8 	%rs19, [%rd448+5];
	setp.ne.s16 	%p242, %rs19, 0;
	ld.global.u8 	%rs20, [%rd448+6];
	setp.ne.s16 	%p243, %rs20, 0;
	ld.global.u8 	%rs21, [%rd448+7];
	setp.ne.s16 	%p244, %rs21, 0;
	ld.global.u8 	%rs22, [%rd448+8];
	setp.ne.s16 	%p245, %rs22, 0;
	ld.global.u8 	%rs23, [%rd448+9];
	setp.ne.s16 	%p246, %rs23, 0;
	ld.global.u8 	%rs24, [%rd448+10];
	setp.ne.s16 	%p247, %rs24, 0;
	selp.u32 	%r741, 1, 0, %p237;
	selp.u32 	%r742, 1, 0, %p238;
	selp.u32 	%r743, 1, 0, %p239;
	selp.u32 	%r744, 1, 0, %p240;
	selp.u32 	%r745, 1, 0, %p241;
	selp.u32 	%r746, 1, 0, %p242;
	selp.u32 	%r747, 1, 0, %p243;
	selp.u32 	%r748, 1, 0, %p244;
	selp.u32 	%r749, 1, 0, %p245;
	selp.u32 	%r750, 1, 0, %p246;
	selp.u32 	%r751, 1, 0, %p247;
	bar.sync 	0;
	add.s32 	%r56, %r742, %r741;
	add.s32 	%r57, %r56, %r743;
	add.s32 	%r58, %r57, %r744;
	add.s32 	%r59, %r58, %r745;
	add.s32 	%r60, %r59, %r746;
	add.s32 	%r61, %r60, %r747;
	add.s32 	%r62, %r61, %r748;
	add.s32 	%r63, %r62, %r749;
	add.s32 	%r64, %r63, %r750;
	add.s32 	%r714, %r64, %r751;
	shr.u32 	%r66, %r1086, 5;
	// begin inline asm
	mov.u32 %r709, %laneid;
	// end inline asm
	mov.b32 	%r712, 1;
	mov.b32 	%r737, 0;
	mov.b32 	%r739, -1;
	// begin inline asm
	{  .reg .s32 r0;  .reg .pred p;  shfl.sync.up.b32 r0|p, %r714, %r712, %r737, %r739;  @p add.s32 r0, r0, %r714;  mov.s32 %r710, r0;}
	// end inline asm
	mov.b32 	%r718, 2;
	// begin inline asm
	{  .reg .s32 r0;  .reg .pred p;  shfl.sync.up.b32 r0|p, %r710, %r718, %r737, %r739;  @p add.s32 r0, r0, %r710;  mov.s32 %r716, r0;}
	// end inline asm
	mov.b32 	%r724, 4;
	// begin inline asm
	{  .reg .s32 r0;  .reg .pred p;  shfl.sync.up.b32 r0|p, %r716, %r724, %r737, %r739;  @p add.s32 r0, r0, %r716;  mov.s32 %r722, r0;}
	// end inline asm
	mov.b32 	%r730, 8;
	// begin inline asm
	{  .reg .s32 r0;  .reg .pred p;  shfl.sync.up.b32 r0|p, %r722, %r730, %r737, %r739;  @p add.s32 r0, r0, %r722;  mov.s32 %r728, r0;}
	// end inline asm
	mov.b32 	%r736, 16;
	// begin inline asm
	{  .reg .s32 r0;  .reg .pred p;  shfl.sync.up.b32 r0|p, %r728, %r736, %r737, %r739;  @p add.s32 r0, r0, %r728;  mov.s32 %r734, r0;}
	// end inline asm
	setp.ne.s32 	%p248, %r709, 31;
	@%p248 bra 	$L__BB2_92;
	shl.b32 	%r752, %r66, 2;
	mov.u32 	%r753, _ZZN3cub18CUB_300001_SM_10006detail6select23DeviceSelectSweepKernelINS2_10policy_hubIlbiLb0ELNS0_10SelectImplE0EE10Policy1000EN6thrust24THRUST_300001_SM_1000_NS17counting_iteratorIlNS9_11use_defaultESB_SB_EENS9_18transform_iteratorI7NonZeroIaEPaSB_SB_EEPlSI_NS0_13ScanTileStateIiLb1EEENS0_8NullTypeESL_iNS2_19streaming_context_tIlLb1EEELS5_0EEEvT0_T1_T2_T3_T4_T5_T6_T7_iT8_NS1_7vsmem_tEE19static_temp_storage;
	add.s32 	%r754, %r753, %r752;
	st.shared.u32 	[%r754], %r734;
$L__BB2_92:
	sub.s32 	%r755, %r734, %r714;
	bar.sync 	0;
	ld.shared.v4.u32 	{%r756, %r757, %r758, %r759}, [_ZZN3cub18CUB_300001_SM_10006detail6select23DeviceSelectSweepKernelINS2_10policy_hubIlbiLb0ELNS0_10SelectImplE0EE10Policy1000EN6thrust24THRUST_300001_SM_1000_NS17counting_iteratorIlNS9_11use_defaultESB_SB_EENS9_18transform_iteratorI7NonZeroIaEPaSB_SB_EEPlSI_NS0_13ScanTileStateIiLb1EEENS0_8NullTypeESL_iNS2_19streaming_context_tIlLb1EEELS5_0EEEvT0_T1_T2_T3_T4_T5_T6_T7_iT8_NS1_7vsmem_tEE19static_temp_storage];
	add.s32 	%r760, %r757, %r756;
	setp.eq.s32 	%p249, %r66, 2;
	selp.b32 	%r761, %r760, %r756, %p249;
	add.s32 	%r762, %r760, %r758;
	setp.eq.s32 	%p250, %r66, 3;
	selp.b32 	%r763, %r762, %r761, %p250;
	add.s32 	%r764, %r762, %r759;
	setp.eq.s32 	%p251, %r66, 4;
	selp.b32 	%r765, %r764, %r763, %p251;
	ld.shared.v4.u32 	{%r766, %r767, %r768, %r769}, [_ZZN3cub18CUB_300001_SM_10006detail6select23DeviceSelectSweepKernelINS2_10policy_hubIlbiLb0ELNS0_10SelectImplE0EE10Policy1000EN6thrust24THRUST_300001_SM_1000_NS17counting_iteratorIlNS9_11use_defaultESB_SB_EENS9_18transform_iteratorI7NonZeroIaEPaSB_SB_EEPlSI_NS0_13ScanTileStateIiLb1EEENS0_8NullTypeESL_iNS2_19streaming_context_tIlLb1EEELS5_0EEEvT0_T1_T2_T3_T4_T5_T6_T7_iT8_NS1_7vsmem_tEE19static_temp_storage+16];
	add.s32 	%r770, %r764, %r766;
	setp.eq.s32 	%p252, %r66, 5;
	selp.b32 	%r771, %r770, %r765, %p252;
	add.s32 	%r772, %r770, %r767;
	setp.eq.s32 	%p253, %r66, 6;
	selp.b32 	%r773, %r772, %r771, %p253;
	add.s32 	%r774, %r772, %r768;
	setp.eq.s32 	%p254, %r66, 7;
	selp.b32 	%r775, %r774, %r773, %p254;
	add.s32 	%r776, %r774, %r769;
	setp.eq.s32 	%p255, %r66, 8;
	selp.b32 	%r777, %r776, %r775, %p255;
	ld.shared.v2.u32 	{%r778, %r779}, [_ZZN3cub18CUB_300001_SM_10006detail6select23DeviceSelectSweepKernelINS2_10policy_hubIlbiLb0ELNS0_10SelectImplE0EE10Policy1000EN6thrust24THRUST_300001_SM_1000_NS17counting_iteratorIlNS9_11use_defaultESB_SB_EENS9_18transform_iteratorI7NonZeroIaEPaSB_SB_EEPlSI_NS0_13ScanTileStateIiLb1EEENS0_8NullTypeESL_iNS2_19streaming_context_tIlLb1EEELS5_0EEEvT0_T1_T2_T3_T4_T5_T6_T7_iT8_NS1_7vsmem_tEE19static_temp_storage+32];
	add.s32 	%r780, %r776, %r778;
	setp.eq.s32 	%p256, %r66, 9;
	selp.b32 	%r781, %r780, %r777, %p256;
	add.s32 	%r69, %r780, %r779;
	setp.gt.u32 	%p257, %r1086, 31;
	setp.lt.u32 	%p258, %r1086, 32;
	setp.eq.s32 	%p259, %r709, 0;
	selp.b32 	%r782, 0, %r755, %p259;
	add.s32 	%r1082, %r781, %r782;
	selp.b32 	%r71, %r755, %r1082, %p258;
	@%p257 bra 	$L__BB2_108;
	setp.ne.s32 	%p260, %r1086, 0;
	mul.wide.s32 	%rd449, %r1, 8;
	add.s64 	%rd73, %rd3, %rd449;
	@%p260 bra 	$L__BB2_95;
	st.shared.u32 	[_ZZN3cub18CUB_300001_SM_10006detail6select23DeviceSelectSweepKernelINS2_10policy_hubIlbiLb0ELNS0_10SelectImplE0EE10Policy1000EN6thrust24THRUST_300001_SM_1000_NS17counting_iteratorIlNS9_11use_defaultESB_SB_EENS9_18transform_iteratorI7NonZeroIaEPaSB_SB_EEPlSI_NS0_13ScanTileStateIiLb1EEENS0_8NullTypeESL_iNS2_19streaming_context_tIlLb1EEELS5_0EEEvT0_T1_T2_T3_T4_T5_T6_T7_iT8_NS1_7vsmem_tEE19static_temp_storage+76], %r69;
	add.s64 	%rd450, %rd73, 256;
	mov.b32 	%r783, 100;
	// begin inline asm
	st.relaxed.gpu.v2.u32 [%rd450], {%r783, %r69};
	// end inline asm
$L__BB2_95:
	not.b32 	%r789, %r1086;
	add.s32 	%r1078, %r1, %r789;
	mov.b32 	%r785, 1030;
	// begin inline asm
	nanosleep.u32 %r785;
	// end inline asm
	mul.wide.s32 	%rd452, %r1078, 8;
	add.s64 	%rd453, %rd3, %rd452;
	add.s64 	%rd451, %rd453, 256;
	// begin inline asm
	ld.relaxed.gpu.v2.u32 {%r1079, %r1073}, [%rd451];
	// end inline asm
	mov.b32 	%r1074, 330;
$L__BB2_96:
	setp.eq.s32 	%p261, %r1079, 99;
	mov.b32 	%r790, -1;
	vote.sync.any.pred 	%p262, %p261, %r790;
	not.pred 	%p263, %p262;
	@%p263 bra 	$L__BB2_98;
	// begin inline asm
	nanosleep.u32 %r1074;
	// end inline asm
	shr.u32 	%r1074, %r1074, 1;
	// begin inline asm
	ld.relaxed.gpu.v2.u32 {%r1079, %r1073}, [%rd451];
	// end inline asm
	bra.uni 	$L__BB2_96;
$L__BB2_98:
	setp.eq.s32 	%p264, %r1079, 101;
	mov.b32 	%r817, -1;
	vote.sync.ballot.b32 	%r819, %p264, %r817;
	// begin inline asm
	mov.u32 %r792, %lanemask_ge;
	// end inline asm
	and.b32  	%r820, %r819, %r792;
	or.b32  	%r821, %r820, -2147483648;
	add.s32 	%r822, %r821, -1;
	not.b32 	%r823, %r821;
	and.b32  	%r824, %r823, %r822;
	popc.b32 	%r796, %r824;
	mov.b32 	%r795, 1;
	// begin inline asm
	shfl.sync.down.b32 %r793, %r1073, %r795, %r796, %r817;
	// end inline asm
	setp.lt.s32 	%p266, %r709, %r796;
	selp.b32 	%r825, %r793, 0, %p266;
	add.s32 	%r799, %r825, %r1073;
	mov.b32 	%r800, 2;
	// begin inline asm
	shfl.sync.down.b32 %r798, %r799, %r800, %r796, %r817;
	// end inline asm
	add.s32 	%r84, %r709, 2;
	setp.gt.s32 	%p267, %r84, %r796;
	selp.b32 	%r826, 0, %r798, %p267;
	add.s32 	%r804, %r799, %r826;
	mov.b32 	%r805, 4;
	// begin inline asm
	shfl.sync.down.b32 %r803, %r804, %r805, %r796, %r817;
	// end inline asm
	add.s32 	%r827, %r709, 4;
	setp.gt.s32 	%p268, %r827, %r796;
	selp.b32 	%r828, 0, %r803, %p268;
	add.s32 	%r809, %r804, %r828;
	mov.b32 	%r810, 8;
	// begin inline asm
	shfl.sync.down.b32 %r808, %r809, %r810, %r796, %r817;
	// end inline asm
	add.s32 	%r829, %r709, 8;
	setp.gt.s32 	%p269, %r829, %r796;
	selp.b32 	%r830, 0, %r808, %p269;
	add.s32 	%r814, %r809, %r830;
	mov.b32 	%r815, 16;
	// begin inline asm
	shfl.sync.down.b32 %r813, %r814, %r815, %r796, %r817;
	// end inline asm
	add.s32 	%r831, %r709, 16;
	setp.gt.s32 	%p270, %r831, %r796;
	selp.b32 	%r832, 0, %r813, %p270;
	add.s32 	%r1075, %r814, %r832;
	add.s64 	%rd75, %rd3, 256;
	mov.b32 	%r1076, 330;
$L__BB2_99:
	setp.ne.s32 	%p271, %r1079, 101;
	mov.b32 	%r833, -1;
	vote.sync.all.pred 	%p272, %p271, %r833;
	not.pred 	%p273, %p272;
	@%p273 bra 	$L__BB2_104;
	shr.u32 	%r1076, %r1076, 1;
	mul.wide.s32 	%rd534, %r1078, 8;
	add.s64 	%rd535, %rd75, %rd534;
	add.s64 	%rd533, %rd535, -256;
	// begin inline asm
	ld.relaxed.gpu.v2.u32 {%r1079, %r1080}, [%rd533];
	// end inline asm
	mov.u32 	%r1081, %r1076;
$L__BB2_101:
	setp.eq.s32 	%p322, %r1079, 99;
	mov.b32 	%r897, -1;
	vote.sync.any.pred 	%p323, %p322, %r897;
	not.pred 	%p324, %p323;
	@%p324 bra 	$L__BB2_103;
	// begin inline asm
	nanosleep.u32 %r1081;
	// end inline asm
	shr.u32 	%r1081, %r1081, 1;
	// begin inline asm
	ld.relaxed.gpu.v2.u32 {%r1079, %r1080}, [%rd533];
	// end inline asm
	bra.uni 	$L__BB2_101;
$L__BB2_103:
	setp.eq.s32 	%p325, %r1079, 101;
	mov.b32 	%r923, -1;
	vote.sync.ballot.b32 	%r924, %p325, %r923;
	and.b32  	%r925, %r924, %r792;
	or.b32  	%r926, %r925, -2147483648;
	add.s32 	%r927, %r926, -1;
	not.b32 	%r928, %r926;
	and.b32  	%r929, %r928, %r927;
	popc.b32 	%r902, %r929;
	mov.b32 	%r901, 1;
	// begin inline asm
	shfl.sync.down.b32 %r899, %r1080, %r901, %r902, %r923;
	// end inline asm
	setp.lt.s32 	%p327, %r709, %r902;
	selp.b32 	%r930, %r899, 0, %p327;
	add.s32 	%r905, %r930, %r1080;
	mov.b32 	%r906, 2;
	// begin inline asm
	shfl.sync.down.b32 %r904, %r905, %r906, %r902, %r923;
	// end inline asm
	setp.gt.s32 	%p328, %r84, %r902;
	selp.b32 	%r931, 0, %r904, %p328;
	add.s32 	%r910, %r905, %r931;
	mov.b32 	%r911, 4;
	// begin inline asm
	shfl.sync.down.b32 %r909, %r910, %r911, %r902, %r923;
	// end inline asm
	add.s32 	%r932, %r709, 4;
	setp.gt.s32 	%p329, %r932, %r902;
	selp.b32 	%r933, 0, %r909, %p329;
	add.s32 	%r915, %r910, %r933;
	mov.b32 	%r916, 8;
	// begin inline asm
	shfl.sync.down.b32 %r914, %r915, %r916, %r902, %r923;
	// end inline asm
	add.s32 	%r934, %r709, 8;
	setp.gt.s32 	%p330, %r934, %r902;
	selp.b32 	%r935, 0, %r914, %p330;
	add.s32 	%r920, %r915, %r935;
	mov.b32 	%r921, 16;
	// begin inline asm
	shfl.sync.down.b32 %r919, %r920, %r921, %r902, %r923;
	// end inline asm
	add.s32 	%r936, %r709, 16;
	setp.gt.s32 	%p331, %r936, %r902;
	selp.b32 	%r937, 0, %r919, %p331;
	add.s32 	%r938, %r937, %r1075;
	add.s32 	%r1075, %r938, %r920;
	add.s32 	%r1078, %r1078, -32;
	bra.uni 	$L__BB2_99;
$L__BB2_104:
	@%p260 bra 	$L__BB2_106;
	add.s32 	%r836, %r1075, %r69;
	add.s64 	%rd454, %rd73, 256;
	mov.b32 	%r835, 101;
	// begin inline asm
	st.relaxed.gpu.v2.u32 [%rd454], {%r835, %r836};
	// end inline asm
	st.shared.u32 	[_ZZN3cub18CUB_300001_SM_10006detail6select23DeviceSelectSweepKernelINS2_10policy_hubIlbiLb0ELNS0_10SelectImplE0EE10Policy1000EN6thrust24THRUST_300001_SM_1000_NS17counting_iteratorIlNS9_11use_defaultESB_SB_EENS9_18transform_iteratorI7NonZeroIaEPaSB_SB_EEPlSI_NS0_13ScanTileStateIiLb1EEENS0_8NullTypeESL_iNS2_19streaming_context_tIlLb1EEELS5_0EEEvT0_T1_T2_T3_T4_T5_T6_T7_iT8_NS1_7vsmem_tEE19static_temp_storage+68], %r1075;
	st.shared.u32 	[_ZZN3cub18CUB_300001_SM_10006detail6select23DeviceSelectSweepKernelINS2_10policy_hubIlbiLb0ELNS0_10SelectImplE0EE10Policy1000EN6thrust24THRUST_300001_SM_1000_NS17counting_iteratorIlNS9_11use_defaultESB_SB_EENS9_18transform_iteratorI7NonZeroIaEPaSB_SB_EEPlSI_NS0_13ScanTileStateIiLb1EEENS0_8NullTypeESL_iNS2_19streaming_context_tIlLb1EEELS5_0EEEvT0_T1_T2_T3_T4_T5_T6_T7_iT8_NS1_7vsmem_tEE19static_temp_storage+72], %r836;
$L__BB2_106:
	setp.ne.s32 	%p275, %r709, 0;
	mov.u32 	%r1082, %r71;
	@%p275 bra 	$L__BB2_108;
	st.shared.u32 	[_ZZN3cub18CUB_300001_SM_10006detail6select23DeviceSelectSweepKernelINS2_10policy_hubIlbiLb0ELNS0_10SelectImplE0EE10Policy1000EN6thrust24THRUST_300001_SM_1000_NS17counting_iteratorIlNS9_11use_defaultESB_SB_EENS9_18transform_iteratorI7NonZeroIaEPaSB_SB_EEPlSI_NS0_13ScanTileStateIiLb1EEENS0_8NullTypeESL_iNS2_19streaming_context_tIlLb1EEELS5_0EEEvT0_T1_T2_T3_T4_T5_T6_T7_iT8_NS1_7vsmem_tEE19static_temp_storage+52], %r1075;
	mov.u32 	%r1082, %r1075;
$L__BB2_108:
	mov.u64 	%rd77, %rd238;
	bar.sync 	0;
	setp.eq.s32 	%p276, %r1086, 0;
	ld.shared.u32 	%r837, [_ZZN3cub18CUB_300001_SM_10006detail6select23DeviceSelectSweepKernelINS2_10policy_hubIlbiLb0ELNS0_10SelectImplE0EE10Policy1000EN6thrust24THRUST_300001_SM_1000_NS17counting_iteratorIlNS9_11use_defaultESB_SB_EENS9_18transform_iteratorI7NonZeroIaEPaSB_SB_EEPlSI_NS0_13ScanTileStateIiLb1EEENS0_8NullTypeESL_iNS2_19streaming_context_tIlLb1EEELS5_0EEEvT0_T1_T2_T3_T4_T5_T6_T7_iT8_NS1_7vsmem_tEE19static_temp_storage+52];
	selp.b32 	%r838, 0, %r837, %p276;
	add.s32 	%r104, %r838, %r1082;
	setp.ne.s16 	%p277, %rs14, 0;
	selp.u32 	%r839, 1, 0, %p277;
	add.s32 	%r105, %r104, %r839;
	add.s32 	%r106, %r56, %r104;
	add.s32 	%r107, %r57, %r104;
	add.s32 	%r108, %r58, %r104;
	add.s32 	%r109, %r59, %r104;
	add.s32 	%r110, %r60, %r104;
	add.s32 	%r111, %r61, %r104;
	add.s32 	%r112, %r62, %r104;
	add.s32 	%r113, %r63, %r104;
	add.s32 	%r114, %r64, %r104;
	ld.shared.u32 	%r115, [_ZZN3cub18CUB_300001_SM_10006detail6select23DeviceSelectSweepKernelINS2_10policy_hubIlbiLb0ELNS0_10SelectImplE0EE10Policy1000EN6thrust24THRUST_300001_SM_1000_NS17counting_iteratorIlNS9_11use_defaultESB_SB_EENS9_18transform_iteratorI7NonZeroIaEPaSB_SB_EEPlSI_NS0_13ScanTileStateIiLb1EEENS0_8NullTypeESL_iNS2_19streaming_context_tIlLb1EEELS5_0EEEvT0_T1_T2_T3_T4_T5_T6_T7_iT8_NS1_7vsmem_tEE19static_temp_storage+76];
	ld.shared.u32 	%r116, [_ZZN3cub18CUB_300001_SM_10006detail6select23DeviceSelectSweepKernelINS2_10policy_hubIlbiLb0ELNS0_10SelectImplE0EE10Policy1000EN6thrust24THRUST_300001_SM_1000_NS17counting_iteratorIlNS9_11use_defaultESB_SB_EENS9_18transform_iteratorI7NonZeroIaEPaSB_SB_EEPlSI_NS0_13ScanTileStateIiLb1EEENS0_8NullTypeESL_iNS2_19streaming_context_tIlLb1EEELS5_0EEEvT0_T1_T2_T3_T4_T5_T6_T7_iT8_NS1_7vsmem_tEE19static_temp_storage+68];
	setp.gt.s32 	%p278, %r115, 320;
	@%p278 bra 	$L__BB2_153;
	setp.ne.s16 	%p279, %rs14, 0;
	ld.param.u8 	%rs25, [%rd77];
	ld.param.u64 	%rd455, [%rd77+24];
	cvta.to.global.u64 	%rd78, %rd455;
	@%p279 bra 	$L__BB2_110;
	bra.uni 	$L__BB2_113;
$L__BB2_110:
	setp.ne.s16 	%p280, %rs25, 0;
	mov.b64 	%rd653, 0;
	@%p280 bra 	$L__BB2_112;
	ld.global.u64 	%rd653, [%rd78];
$L__BB2_112:
	cvt.s64.s32 	%rd457, %r104;
	add.s64 	%rd458, %rd653, %rd457;
	shl.b64 	%rd459, %rd458, 3;
	add.s64 	%rd460, %rd2, %rd459;
	st.global.u64 	[%rd460], %rd62;
$L__BB2_113:
	setp.eq.s16 	%p281, %rs15, 0;
	@%p281 bra 	$L__BB2_117;
	setp.ne.s16 	%p282, %rs25, 0;
	mov.b64 	%rd654, 0;
	@%p282 bra 	$L__BB2_116;
	ld.global.u64 	%rd654, [%rd78];
$L__BB2_116:
	cvt.s64.s32 	%rd462, %r105;
	add.s64 	%rd463, %rd654, %rd462;
	shl.b64 	%rd464, %rd463, 3;
	add.s64 	%rd465, %rd2, %rd464;
	st.global.u64 	[%rd465], %rd63;
$L__BB2_117:
	setp.eq.s16 	%p283, %rs16, 0;
	@%p283 bra 	$L__BB2_121;
	setp.ne.s16 	%p284, %rs25, 0;
	mov.b64 	%rd655, 0;
	@%p284 bra 	$L__BB2_120;
	ld.global.u64 	%rd655, [%rd78];
$L__BB2_120:
	cvt.s64.s32 	%rd467, %r106;
	add.s64 	%rd468, %rd655, %rd467;
	shl.b64 	%rd469, %rd468, 3;
	add.s64 	%rd470, %rd2, %rd469;
	st.global.u64 	[%rd470], %rd64;
$L__BB2_121:
	setp.eq.s16 	%p285, %rs17, 0;
	@%p285 bra 	$L__BB2_125;
	setp.ne.s16 	%p286, %rs25, 0;
	mov.b64 	%rd656, 0;
	@%p286 bra 	$L__BB2_124;
	ld.global.u64 	%rd656, [%rd78];
$L__BB2_124:
	cvt.s64.s32 	%rd472, %r107;
	add.s64 	%rd473, %rd656, %rd472;
	shl.b64 	%rd474, %rd473, 3;
	add.s64 	%rd475, %rd2, %rd474;
	st.global.u64 	[%rd475], %rd65;
$L__BB2_125:
	setp.eq.s16 	%p287, %rs18, 0;
	@%p287 bra 	$L__BB2_129;
	setp.ne.s16 	%p288, %rs25, 0;
	mov.b64 	%rd657, 0;
	@%p288 bra 	$L__BB2_128;
	ld.global.u64 	%rd657, [%rd78];
$L__BB2_128:
	cvt.s64.s32 	%rd477, %r108;
	add.s64 	%rd478, %rd657, %rd477;
	shl.b64 	%rd479, %rd478, 3;
	add.s64 	%rd480, %rd2, %rd479;
	st.global.u64 	[%rd480], %rd66;
$L__BB2_129:
	setp.eq.s16 	%p289, %rs19, 0;
	@%p289 bra 	$L__BB2_133;
	setp.ne.s16 	%p290, %rs25, 0;
	mov.b64 	%rd658, 0;
	@%p290 bra 	$L__BB2_132;
	ld.global.u64 	%rd658, [%rd78];
$L__BB2_132:
	cvt.s64.s32 	%rd482, %r109;
	add.s64 	%rd483, %rd658, %rd482;
	shl.b64 	%rd484, %rd483, 3;
	add.s64 	%rd485, %rd2, %rd484;
	st.global.u64 	[%rd485], %rd67;
$L__BB2_133:
	setp.eq.s16 	%p291, %rs20, 0;
	@%p291 bra 	$L__BB2_137;
	setp.ne.s16 	%p292, %rs25, 0;
	mov.b64 	%rd659, 0;
	@%p292 bra 	$L__BB2_136;
	ld.global.u64 	%rd659, [%rd78];
$L__BB2_136:
	cvt.s64.s32 	%rd487, %r110;
	add.s64 	%rd488, %rd659, %rd487;
	shl.b64 	%rd489, %rd488, 3;
	add.s64 	%rd490, %rd2, %rd489;
	st.global.u64 	[%rd490], %rd68;
$L__BB2_137:
	setp.eq.s16 	%p293, %rs21, 0;
	@%p293 bra 	$L__BB2_141;
	setp.ne.s16 	%p294, %rs25, 0;
	mov.b64 	%rd660, 0;
	@%p294 bra 	$L__BB2_140;
	ld.global.u64 	%rd660, [%rd78];
$L__BB2_140:
	cvt.s64.s32 	%rd492, %r111;
	add.s64 	%rd493, %rd660, %rd492;
	shl.b64 	%rd494, %rd493, 3;
	add.s64 	%rd495, %rd2, %rd494;
	st.global.u64 	[%rd495], %rd69;
$L__BB2_141:
	setp.eq.s16 	%p295, %rs22, 0;
	@%p295 bra 	$L__BB2_145;
	setp.ne.s16 	%p296, %rs25, 0;
	mov.b64 	%rd661, 0;
	@%p296 bra 	$L__BB2_144;
	ld.global.u64 	%rd661, [%rd78];
$L__BB2_144:
	cvt.s64.s32 	%rd497, %r112;
	add.s64 	%rd498, %rd661, %rd497;
	shl.b64 	%rd499, %rd498, 3;
	add.s64 	%rd500, %rd2, %rd499;
	st.global.u64 	[%rd500], %rd70;
$L__BB2_145:
	setp.eq.s16 	%p297, %rs23, 0;
	@%p297 bra 	$L__BB2_149;
	setp.ne.s16 	%p298, %rs25, 0;
	mov.b64 	%rd662, 0;
	@%p298 bra 	$L__BB2_148;
	ld.global.u64 	%rd662, [%rd78];
$L__BB2_148:
	cvt.s64.s32 	%rd502, %r113;
	add.s64 	%rd503, %rd662, %rd502;
	shl.b64 	%rd504, %rd503, 3;
	add.s64 	%rd505, %rd2, %rd504;
	st.global.u64 	[%rd505], %rd71;
$L__BB2_149:
	setp.eq.s16 	%p299, %rs24, 0;
	@%p299 bra 	$L__BB2_433;
	setp.ne.s16 	%p300, %rs25, 0;
	mov.b64 	%rd663, 0;
	@%p300 bra 	$L__BB2_152;
	ld.global.u64 	%rd663, [%rd78];
$L__BB2_152:
	cvt.s64.s32 	%rd507, %r114;
	add.s64 	%rd508, %rd663, %rd507;
	shl.b64 	%rd509, %rd508, 3;
	add.s64 	%rd510, %rd2, %rd509;
	st.global.u64 	[%rd510], %rd72;
	bra.uni 	$L__BB2_433;
$L__BB2_153:
	setp.eq.s16 	%p301, %rs14, 0;
	bar.sync 	0;
	@%p301 bra 	$L__BB2_155;
	sub.s32 	%r840, %r104, %r116;
	shl.b32 	%r841, %r840, 3;
	mov.u32 	%r842, _ZZN3cub18CUB_300001_SM_10006detail6select23DeviceSelectSweepKernelINS2_10policy_hubIlbiLb0ELNS0_10SelectImplE0EE10Policy1000EN6thrust24THRUST_300001_SM_1000_NS17counting_iteratorIlNS9_11use_defaultESB_SB_EENS9_18transform_iteratorI7NonZeroIaEPaSB_SB_EEPlSI_NS0_13ScanTileStateIiLb1EEENS0_8NullTypeESL_iNS2_19streaming_context_tIlLb1EEELS5_0EEEvT0_T1_T2_T3_T4_T5_T6_T7_iT8_NS1_7vsmem_tEE19static_temp_storage;
	add.s32 	%r843, %r842, %r841;
	st.shared.u64 	[%r843], %rd62;
$L__BB2_155:
	setp.eq.s16 	%p302, %rs15, 0;
	@%p302 bra 	$L__BB2_157;
	sub.s32 	%r844, %r105, %r116;
	shl.b32 	%r845, %r844, 3;
	mov.u32 	%r846, _ZZN3cub18CUB_300001_SM_10006detail6select23DeviceSelectSweepKernelINS2_10policy_hubIlbiLb0ELNS0_10SelectImplE0EE10Policy1000EN6thrust24THRUST_300001_SM_1000_NS17counting_iteratorIlNS9_11use_defaultESB_SB_EENS9_18transform_iteratorI7NonZeroIaEPaSB_SB_EEPlSI_NS0_13ScanTileStateIiLb1EEENS0_8NullTypeESL_iNS2_19streaming_context_tIlLb1EEELS5_0EEEvT0_T1_T2_T3_T4_T5_T6_T7_iT8_NS1_7vsmem_tEE19static_temp_storage;
	add.s32 	%r847, %r846, %r845;
	st.shared.u64 	[%r847], %rd63;
$L__BB2_157:
	setp.eq.s16 	%p303, %rs16, 0;
	@%p303 bra 	$L__BB2_159;
	sub.s32 	%r848, %r106, %r116;
	shl.b32 	%r849, %r848, 3;
	mov.u32 	%r850, _ZZN3cub18CUB_300001_SM_10006detail6select23DeviceSelectSweepKernelINS2_10policy_hubIlbiLb0ELNS0_10SelectImplE0EE10Policy1000EN6thrust24THRUST_300001_SM_1000_NS17counting_iteratorIlNS9_11use_defaultESB_SB_EENS9_18transform_iteratorI7NonZeroIaEPaSB_SB_EEPlSI_NS0_13ScanTileStateIiLb1EEENS0_8NullTypeESL_iNS2_19streaming_context_tIlLb1EEELS5_0EEEvT0_T1_T2_T3_T4_T5_T6_T7_iT8_NS1_7vsmem_tEE19static_temp_storage;
	add.s32 	%r851, %r850, %r849;
	st.shared.u64 	[%r851], %rd64;
$L__BB2_159:
	setp.eq.s16 	%p304, %rs17, 0;
	@%p304 bra 	$L__BB2_161;
	sub.s32 	%r852, %r107, %r116;
	shl.b32 	%r853, %r852, 3;
	mov.u32 	%r854, _ZZN3cub18CUB_300001_SM_10006detail6select23DeviceSelectSweepKernelINS2_10policy_hubIlbiLb0ELNS0_10SelectImplE0EE10Policy1000EN6thrust24THRUST_300001_SM_1000_NS17counting_iteratorIlNS9_11use_defaultESB_SB_EENS9_18transform_iteratorI7NonZeroIaEPaSB_SB_EEPlSI_NS0_13ScanTileStateIiLb1EEENS0_8NullTypeESL_iNS2_19streaming_context_tIlLb1EEELS5_0EEEvT0_T1_T2_T3_T4_T5_T6_T7_iT8_NS1_7vsmem_tEE19static_temp_storage;
	add.s32 	%r855, %r854, %r853;
	st.shared.u64 	[%r855], %rd65;
$L__BB2_161:
	setp.eq.s16 	%p305, %rs18, 0;
	@%p305 bra 	$L__BB2_163;
	sub.s32 	%r856, %r108, %r116;
	shl.b32 	%r857, %r856, 3;
	mov.u32 	%r858, _ZZN3cub18CUB_300001_SM_10006detail6select23DeviceSelectSweepKernelINS2_10policy_hubIlbiLb0ELNS0_10SelectImplE0EE10Policy1000EN6thrust24THRUST_300001_SM_1000_NS17counting_iteratorIlNS9_11use_defaultESB_SB_EENS9_18transform_iteratorI7NonZeroIaEPaSB_SB_EEPlSI_NS0_13ScanTileStateIiLb1EEENS0_8NullTypeESL_iNS2_19streaming_context_tIlLb1EEELS5_0EEEvT0_T1_T2_T3_T4_T5_T6_T7_iT8_NS1_7vsmem_tEE19static_temp_storage;
	add.s32 	%r859, %r858, %r857;
	st.shared.u64 	[%r859], %rd66;
$L__BB2_163:
	setp.eq.s16 	%p306, %rs19, 0;
	@%p306 bra 	$L__BB2_165;
	sub.s32 	%r860, %r109, %r116;
	shl.b32 	%r861, %r860, 3;
	mov.u32 	%r862, _ZZN3cub18CUB_300001_SM_10006detail6select23DeviceSelectSweepKernelINS2_10policy_hubIlbiLb0ELNS0_10SelectImplE0EE10Policy1000EN6thrust24THRUST_300001_SM_1000_NS17counting_iteratorIlNS9_11use_defaultESB_SB_EENS9_18transform_iteratorI7NonZeroIaEPaSB_SB_EEPlSI_NS0_13ScanTileStateIiLb1EEENS0_8NullTypeESL_iNS2_19streaming_context_tIlLb1EEELS5_0EEEvT0_T1_T2_T3_T4_T5_T6_T7_iT8_NS1_7vsmem_tEE19static_temp_storage;
	add.s32 	%r863, %r862, %r861;
	st.shared.u64 	[%r863], %rd67;
$L__BB2_165:
	setp.eq.s16 	%p307, %rs20, 0;
	@%p307 bra 	$L__BB2_167;
	sub.s32 	%r864, %r110, %r116;
	shl.b32 	%r865, %r864, 3;
	mov.u32 	%r866, _ZZN3cub18CUB_300001_SM_10006detail6select23DeviceSelectSweepKernelINS2_10policy_hubIlbiLb0ELNS0_10SelectImplE0EE10Policy1000EN6thrust24THRUST_300001_SM_1000_NS17counting_iteratorIlNS9_11use_defaultESB_SB_EENS9_18transform_iteratorI7NonZeroIaEPaSB_SB_EEPlSI_NS0_13ScanTileStateIiLb1EEENS0_8NullTypeESL_iNS2_19streaming_context_tIlLb1EEELS5_0EEEvT0_T1_T2_T3_T4_T5_T6_T7_iT8_NS1_7vsmem_tEE19static_temp_storage;
	add.s32 	%r867, %r866, %r865;
	st.shared.u64 	[%r867], %rd68;
$L__BB2_167:
	setp.eq.s16 	%p308, %rs21, 0;
	@%p308 bra 	$L__BB2_169;
	sub.s32 	%r868, %r111, %r116;
	shl.b32 	%r869, %r868, 3;
	mov.u32 	%r870, _ZZN3cub18CUB_300001_SM_10006detail6select23DeviceSelectSweepKernelINS2_10policy_hubIlbiLb0ELNS0_10SelectImplE0EE10Policy1000EN6thrust24THRUST_300001_SM_1000_NS17counting_iteratorIlNS9_11use_defaultESB_SB_EENS9_18transform_iteratorI7NonZeroIaEPaSB_SB_EEPlSI_NS0_13ScanTileStateIiLb1EEENS0_8NullTypeESL_iNS2_19streaming_context_tIlLb1EEELS5_0EEEvT0_T1_T2_T3_T4_T5_T6_T7_iT8_NS1_7vsmem_tEE19static_temp_storage;
	add.s32 	%r871, %r870, %r869;
	st.shared.u64 	[%r871], %rd69;
$L__BB2_169:
	setp.eq.s16 	%p309, %rs22, 0;
	@%p309 bra 	$L__BB2_171;
	sub.s32 	%r872, %r112, %r116;
	shl.b32 	%r873, %r872, 3;
	mov.u32 	%r874, _ZZN3cub18CUB_300001_SM_10006detail6select23DeviceSelectSweepKernelINS2_10policy_hubIlbiLb0ELNS0_10SelectImplE0EE10Policy1000EN6thrust24THRUST_300001_SM_1000_NS17counting_iteratorIlNS9_11use_defaultESB_SB_EENS9_18transform_iteratorI7NonZeroIaEPaSB_SB_EEPlSI_NS0_13ScanTileStateIiLb1EEENS0_8NullTypeESL_iNS2_19streaming_context_tIlLb1EEELS5_0EEEvT0_T1_T2_T3_T4_T5_T6_T7_iT8_NS1_7vsmem_tEE19static_temp_storage;
	add.s32 	%r875, %r874, %r873;
	st.shared.u64 	[%r875], %rd70;
$L__BB2_171:
	setp.eq.s16 	%p310, %rs23, 0;
	@%p310 bra 	$L__BB2_173;
	sub.s32 	%r876, %r113, %r116;
	shl.b32 	%r877, %r876, 3;
	mov.u32 	%r878, _ZZN3cub18CUB_300001_SM_10006detail6select23DeviceSelectSweepKernelINS2_10policy_hubIlbiLb0ELNS0_10SelectImplE0EE10Policy1000EN6thrust24THRUST_300001_SM_1000_NS17counting_iteratorIlNS9_11use_defaultESB_SB_EENS9_18transform_iteratorI7NonZeroIaEPaSB_SB_EEPlSI_NS0_13ScanTileStateIiLb1EEENS0_8NullTypeESL_iNS2_19streaming_context_tIlLb1EEELS5_0EEEvT0_T1_T2_T3_T4_T5_T6_T7_iT8_NS1_7vsmem_tEE19static_temp_storage;
	add.s32 	%r879, %r878, %r877;
	st.shared.u64 	[%r879], %rd71;
$L__BB2_173:
	setp.eq.s16 	%p311, %rs24, 0;
	@%p311 bra 	$L__BB2_175;
	sub.s32 	%r880, %r114, %r116;
	shl.b32 	%r881, %r880, 3;
	mov.u32 	%r882, _ZZN3cub18CUB_300001_SM_10006detail6select23DeviceSelectSweepKernelINS2_10policy_hubIlbiLb0ELNS0_10SelectImplE0EE10Policy1000EN6thrust24THRUST_300001_SM_1000_NS17counting_iteratorIlNS9_11use_defaultESB_SB_EENS9_18transform_iteratorI7NonZeroIaEPaSB_SB_EEPlSI_NS0_13ScanTileStateIiLb1EEENS0_8NullTypeESL_iNS2_19streaming_context_tIlLb1EEELS5_0EEEvT0_T1_T2_T3_T4_T5_T6_T7_iT8_NS1_7vsmem_tEE19static_temp_storage;
	add.s32 	%r883, %r882, %r881;
	st.shared.u64 	[%r883], %rd72;
$L__BB2_175:
	bar.sync 	0;
	setp.ge.s32 	%p312, %r1086, %r115;
	@%p312 bra 	$L__BB2_433;
	ld.param.u8 	%rs26, [%rd77];
	ld.param.u64 	%rd511, [%rd77+24];
	cvta.to.global.u64 	%rd79, %rd511;
	not.b32 	%r884, %r1086;
	add.s32 	%r117, %r115, %r884;
	mul.hi.u32 	%r885, %r117, -858993459;
	shr.u32 	%r886, %r885, 8;
	add.s32 	%r118, %r886, 1;
	and.b32  	%r887, %r886, 3;
	setp.eq.s32 	%p313, %r887, 3;
	@%p313 bra 	$L__BB2_181;
	and.b32  	%r888, %r118, 3;
	add.s32 	%r1085, %r1086, %r116;
	shl.b32 	%r889, %r1086, 3;
	mov.u32 	%r890, _ZZN3cub18CUB_300001_SM_10006detail6select23DeviceSelectSweepKernelINS2_10policy_hubIlbiLb0ELNS0_10SelectImplE0EE10Policy1000EN6thrust24THRUST_300001_SM_1000_NS17counting_iteratorIlNS9_11use_defaultESB_SB_EENS9_18transform_iteratorI7NonZeroIaEPaSB_SB_EEPlSI_NS0_13ScanTileStateIiLb1EEENS0_8NullTypeESL_iNS2_19streaming_context_tIlLb1EEELS5_0EEEvT0_T1_T2_T3_T4_T5_T6_T7_iT8_NS1_7vsmem_tEE19static_temp_storage;
	add.s32 	%r1084, %r890, %r889;
	neg.s32 	%r1083, %r888;
	mad.lo.s32 	%r1086, %r888, 320, %r1086;
$L__BB2_178:
	.pragma "nounroll";
	setp.ne.s16 	%p314, %rs26, 0;
	ld.shared.u64 	%rd80, [%r1084];
	mov.b64 	%rd648, 0;
	@%p314 bra 	$L__BB2_180;
	ld.global.u64 	%rd648, [%rd79];
$L__BB2_180:
	cvt.s64.s32 	%rd513, %r1085;
	add.s64 	%rd514, %rd648, %rd513;
	shl.b64 	%rd515, %rd514, 3;
	add.s64 	%rd516, %rd2, %rd515;
	st.global.u64 	[%rd516], %rd80;
	add.s32 	%r1085, %r1085, 320;
	add.s32 	%r1084, %r1084, 2560;
	add.s32 	%r1083, %r1083, 1;
	setp.ne.s32 	%p315, %r1083, 0;
	@%p315 bra 	$L__BB2_178;
$L__BB2_181:
	setp.lt.u32 	%p316, %r117, 960;
	@%p316 bra 	$L__BB2_433;
	add.s32 	%r1088, %r1086, %r116;
	shl.b32 	%r891, %r1086, 3;
	mov.u32 	%r892, _ZZN3cub18CUB_300001_SM_10006detail6select23DeviceSelectSweepKernelINS2_10policy_hubIlbiLb0ELNS0_10SelectImplE0EE10Policy1000EN6thrust24THRUST_300001_SM_1000_NS17counting_iteratorIlNS9_11use_defaultESB_SB_EENS9_18transform_iteratorI7NonZeroIaEPaSB_SB_EEPlSI_NS0_13ScanTileStateIiLb1EEENS0_8NullTypeESL_iNS2_19streaming_context_tIlLb1EEELS5_0EEEvT0_T1_T2_T3_T4_T5_T6_T7_iT8_NS1_7vsmem_tEE19static_temp_storage;
	add.s32 	%r893, %r891, %r892;
	add.s32 	%r1087, %r893, 5120;
$L__BB2_183:
	setp.ne.s16 	%p317, %rs26, 0;
	cvt.s64.s32 	%rd83, %r1088;
	ld.shared.u64 	%rd84, [%r1087+-5120];
	mov.b64 	%rd649, 0;
	@%p317 bra 	$L__BB2_185;
	ld.global.u64 	%rd649, [%rd79];
$L__BB2_185:
	setp.ne.s16 	%p318, %rs26, 0;
	add.s64 	%rd519, %rd649, %rd83;
	shl.b64 	%rd520, %rd519, 3;
	add.s64 	%rd521, %rd2, %rd520;
	st.global.u64 	[%rd521], %rd84;
	ld.shared.u64 	%rd87, [%r1087+-2560];
	mov.b64 	%rd650, 0;
	@%p318 bra 	$L__BB2_187;
	ld.global.u64 	%rd650, [%rd79];
$L__BB2_187:
	setp.ne.s16 	%p319, %rs26, 0;
	add.s64 	%rd523, %rd650, %rd83;
	shl.b64 	%rd524, %rd523, 3;
	add.s64 	%rd525, %rd2, %rd524;
	st.global.u64 	[%rd525+2560], %rd87;
	ld.shared.u64 	%rd90, [%r1087];
	mov.b64 	%rd651, 0;
	@%p319 bra 	$L__BB2_189;
	ld.global.u64 	%rd651, [%rd79];
$L__BB2_189:
	setp.ne.s16 	%p320, %rs26, 0;
	add.s64 	%rd527, %rd651, %rd83;
	shl.b64 	%rd528, %rd527, 3;
	add.s64 	%rd529, %rd2, %rd528;
	st.global.u64 	[%rd529+5120], %rd90;
	ld.shared.u64 	%rd93, [%r1087+2560];
	mov.b64 	%rd652, 0;
	@%p320 bra 	$L__BB2_191;
	ld.global.u64 	%rd652, [%rd79];
$L__BB2_191:
	cvt.u32.u64 	%r894, %rd83;
	add.s64 	%rd530, %rd652, %rd83;
	shl.b64 	%rd531, %rd530, 3;
	add.s64 	%rd532, %rd2, %rd531;
	st.global.u64 	[%rd532+7680], %rd93;
	add.s32 	%r1086, %r1086, 1280;
	add.s32 	%r1088, %r894, 1280;
	add.s32 	%r1087, %r1087, 10240;
	setp.lt.s32 	%p321, %r1086, %r115;
	@%p321 bra 	$L__BB2_183;
	bra.uni 	$L__BB2_433;
$L__BB2_192:
	ld.param.u32 	%r1064, [_ZN3cub18CUB_300001_SM_10006detail6select23DeviceSelectSweepKernelINS2_10policy_hubIlbiLb0ELNS0_10SelectImplE0EE10Policy1000EN6thrust24THRUST_300001_SM_1000_NS17counting_iteratorIlNS9_11use_defaultESB_SB_EENS9_18transform_iteratorI7NonZeroIaEPaSB_SB_EEPlSI_NS0_13ScanTileStateIiLb1EEENS0_8NullTypeESL_iNS2_19streaming_context_tIlLb1EEELS5_0EEEvT0_T1_T2_T3_T4_T5_T6_T7_iT8_NS1_7vsmem_tE_param_7];
	sub.s32 	%r138, %r1064, %r2;
	setp.ne.s32 	%p2, %r1, 0;
	@%p2 bra 	$L__BB2_301;
	ld.param.u8 	%rs59, [%rd1];
	setp.eq.s16 	%p131, %rs59, 0;
	ld.param.u64 	%rd338, [%rd1+16];
	selp.b64 	%rd339, %rd338, 0, %p131;
	cvt.u64.u32 	%rd340, %r2;
	mov.u32 	%r1103, %tid.x;
	mul.lo.s32 	%r588, %r1103, 11;
	add.s64 	%rd341, %rd4, %rd340;
	add.s64 	%rd342, %rd341, %rd339;
	setp.ge.s32 	%p132, %r588, %r138;
	cvt.u64.u32 	%rd343, %r588;
	add.s64 	%rd118, %rd342, %rd343;
	add.s32 	%r140, %r588, 1;
	add.s64 	%rd119, %rd118, 1;
	add.s32 	%r141, %r588, 2;
	add.s64 	%rd120, %rd118, 2;
	add.s32 	%r142, %r588, 3;
	add.s64 	%rd121, %rd118, 3;
	add.s32 	%r143, %r588, 4;
	add.s64 	%rd122, %rd118, 4;
	add.s32 	%r144, %r588, 5;
	add.s64 	%rd123, %rd118, 5;
	add.s32 	%r145, %r588, 6;
	add.s64 	%rd124, %rd118, 6;
	add.s32 	%r146, %r588, 7;
	add.s64 	%rd125, %rd118, 7;
	add.s32 	%r147, %r588, 8;
	add.s64 	%rd126, %rd118, 8;
	add.s32 	%r148, %r588, 9;
	add.s64 	%rd127, %rd118, 9;
	add.s32 	%r149, %r588, 10;
	add.s64 	%rd128, %rd118, 10;
	bar.sync 	0;
	add.s64 	%rd344, %rd339, %rd340;
	add.s64 	%rd345, %rd344, %rd343;
	add.s64 	%rd129, %rd5, %rd345;
	mov.b32 	%r1090, 1;
	@%p132 bra 	$L__BB2_195;
	ld.global.u8 	%rs60, [%rd129];
	setp.ne.s16 	%p133, %rs60, 0;
	selp.u32 	%r1090, 1, 0, %p133;
$L__BB2_195:
	setp.ge.s32 	%p134, %r140, %r138;
	mov.b32 	%r1091, 1;
	@%p134 bra 	$L__BB2_197;
	ld.global.u8 	%rs61, [%rd129+1];
	setp.ne.s16 	%p135, %rs61, 0;
	selp.u32 	%r1091, 1, 0, %p135;
$L__BB2_197:
	setp.ge.s32 	%p136, %r141, %r138;
	mov.b32 	%r1092, 1;
	@%p136 bra 	$L__BB2_199;
	ld.global.u8 	%rs62, [%rd129+2];
	setp.ne.s16 	%p137, %rs62, 0;
	selp.u32 	%r1092, 1, 0, %p137;
$L__BB2_199:
	setp.ge.s32 	%p138, %r142, %r138;
	mov.b32 	%r1093, 1;
	@%p138 bra 	$L__BB2_201;
	ld.global.u8 	%rs63, [%rd129+3];
	setp.ne.s16 	%p139, %rs63, 0;
	selp.u32 	%r1093, 1, 0, %p139;
$L__BB2_201:
	setp.ge.s32 	%p140, %r143, %r138;
	mov.b32 	%r1094, 1;
	@%p140 bra 	$L__BB2_203;
	ld.global.u8 	%rs64, [%rd129+4];
	setp.ne.s16 	%p141, %rs64, 0;
	selp.u32 	%r1094, 1, 0, %p141;
$L__BB2_203:
	setp.ge.s32 	%p142, %r144, %r138;
	mov.b32 	%r1095, 1;
	@%p142 bra 	$L__BB2_205;
	ld.global.u8 	%rs65, [%rd129+5];
	setp.ne.s16 	%p143, %rs65, 0;
	selp.u32 	%r1095, 1, 0, %p143;
$L__BB2_205:
	setp.ge.s32 	%p144, %r145, %r138;
	mov.b32 	%r1096, 1;
	@%p144 bra 	$L__BB2_207;
	ld.global.u8 	%rs66, [%rd129+6];
	setp.ne.s16 	%p145, %rs66, 0;
	selp.u32 	%r1096, 1, 0, %p145;
$L__BB2_207:
	setp.ge.s32 	%p146, %r146, %r138;
	mov.b32 	%r1097, 1;
	@%p146 bra 	$L__BB2_209;
	ld.global.u8 	%rs67, [%rd129+7];
	setp.ne.s16 	%p147, %rs67, 0;
	selp.u32 	%r1097, 1, 0, %p147;
$L__BB2_209:
	setp.ge.s32 	%p148, %r147, %r138;
	mov.b32 	%r1098, 1;
	@%p148 bra 	$L__BB2_211;
	ld.global.u8 	%rs68, [%rd129+8];
	setp.ne.s16 	%p149, %rs68, 0;
	selp.u32 	%r1098, 1, 0, %p149;
$L__BB2_211:
	setp.ge.s32 	%p150, %r148, %r138;
	mov.b32 	%r1099, 1;
	@%p150 bra 	$L__BB2_213;
	ld.global.u8 	%rs69, [%rd129+9];
	setp.ne.s16 	%p151, %rs69, 0;
	selp.u32 	%r1099, 1, 0, %p151;
$L__BB2_213:
	setp.ge.s32 	%p152, %r149, %r138;
	mov.b32 	%r1100, 1;
	@%p152 bra 	$L__BB2_215;
	ld.global.u8 	%rs70, [%rd129+10];
	setp.ne.s16 	%p153, %rs70, 0;
	selp.u32 	%r1100, 1, 0, %p153;
$L__BB2_215:
	bar.sync 	0;
	add.s32 	%r172, %r1091, %r1090;
	add.s32 	%r173, %r1092, %r172;
	add.s32 	%r174, %r1093, %r173;
	add.s32 	%r175, %r1094, %r174;
	add.s32 	%r176, %r1095, %r175;
	add.s32 	%r177, %r1096, %r176;
	add.s32 	%r178, %r1097, %r177;
	add.s32 	%r179, %r1098, %r178;
	add.s32 	%r180, %r1099, %r179;
	add.s32 	%r604, %r1100, %r180;
	shr.u32 	%r182, %r1103, 5;
	// begin inline asm
	mov.u32 %r599, %laneid;
	// end inline asm
	mov.b32 	%r602, 1;
	mov.b32 	%r627, 0;
	mov.b32 	%r629, -1;
	// begin inline asm
	{  .reg .s32 r0;  .reg .pred p;  shfl.sync.up.b32 r0|p, %r604, %r602, %r627, %r629;  @p add.s32 r0, r0, %r604;  mov.s32 %r600, r0;}
	// end inline asm
	mov.b32 	%r608, 2;
	// begin inline asm
	{  .reg .s32 r0;  .reg .pred p;  shfl.sync.up.b32 r0|p, %r600, %r608, %r627, %r629;  @p add.s32 r0, r0, %r600;  mov.s32 %r606, r0;}
	// end inline asm
	mov.b32 	%r614, 4;
	// begin inline asm
	{  .reg .s32 r0;  .reg .pred p;  shfl.sync.up.b32 r0|p, %r606, %r614, %r627, %r629;  @p add.s32 r0, r0, %r606;  mov.s32 %r612, r0;}
	// end inline asm
	mov.b32 	%r620, 8;
	// begin inline asm
	{  .reg .s32 r0;  .reg .pred p;  shfl.sync.up.b32 r0|p, %r612, %r620, %r627, %r629;  @p add.s32 r0, r0, %r612;  mov.s32 %r618, r0;}
	// end inline asm
	mov.b32 	%r626, 16;
	// begin inline asm
	{  .reg .s32 r0;  .reg .pred p;  shfl.sync.up.b32 r0|p, %r618, %r626, %r627, %r629;  @p add.s32 r0, r0, %r618;  mov.s32 %r624, r0;}
	// end inline asm
	setp.ne.s32 	%p154, %r599, 31;
	@%p154 bra 	$L__BB2_217;
	shl.b32 	%r630, %r182, 2;
	mov.u32 	%r631, _ZZN3cub18CUB_300001_SM_10006detail6select23DeviceSelectSweepKernelINS2_10policy_hubIlbiLb0ELNS0_10SelectImplE0EE10Policy1000EN6thrust24THRUST_300001_SM_1000_NS17counting_iteratorIlNS9_11use_defaultESB_SB_EENS9_18transform_iteratorI7NonZeroIaEPaSB_SB_EEPlSI_NS0_13ScanTileStateIiLb1EEENS0_8NullTypeESL_iNS2_19streaming_context_tIlLb1EEELS5_0EEEvT0_T1_T2_T3_T4_T5_T6_T7_iT8_NS1_7vsmem_tEE19static_temp_storage;
	add.s32 	%r632, %r631, %r630;
	st.shared.u32 	[%r632], %r624;
$L__BB2_217:
	bar.sync 	0;
	ld.shared.v4.u32 	{%r185, %r186, %r187, %r188}, [_ZZN3cub18CUB_300001_SM_10006detail6select23DeviceSelectSweepKernelINS2_10policy_hubIlbiLb0ELNS0_10SelectImplE0EE10Policy1000EN6thrust24THRUST_300001_SM_1000_NS17counting_iteratorIlNS9_11use_defaultESB_SB_EENS9_18transform_iteratorI7NonZeroIaEPaSB_SB_EEPlSI_NS0_13ScanTileStateIiLb1EEENS0_8NullTypeESL_iNS2_19streaming_context_tIlLb1EEELS5_0EEEvT0_T1_T2_T3_T4_T5_T6_T7_iT8_NS1_7vsmem_tEE19static_temp_storage];
	shr.u32 	%r633, %r1103, 5;
	add.s32 	%r634, %r186, %r185;
	setp.eq.s32 	%p155, %r633, 2;
	selp.b32 	%r635, %r634, %r185, %p155;
	add.s32 	%r636, %r634, %r187;
	setp.eq.s32 	%p156, %r633, 3;
	selp.b32 	%r637, %r636, %r635, %p156;
	add.s32 	%r638, %r636, %r188;
	setp.eq.s32 	%p157, %r633, 4;
	selp.b32 	%r639, %r638, %r637, %p157;
	ld.shared.v4.u32 	{%r189, %r190, %r191, %r192}, [_ZZN3cub18CUB_300001_SM_10006detail6select23DeviceSelectSweepKernelINS2_10policy_hubIlbiLb0ELNS0_10SelectImplE0EE10Policy1000EN6thrust24THRUST_300001_SM_1000_NS17counting_iteratorIlNS9_11use_defaultESB_SB_EENS9_18transform_iteratorI7NonZeroIaEPaSB_SB_EEPlSI_NS0_13ScanTileStateIiLb1EEENS0_8NullTypeESL_iNS2_19streaming_context_tIlLb1EEELS5_0EEEvT0_T1_T2_T3_T4_T5_T6_T7_iT8_NS1_7vsmem_tEE19static_temp_storage+16];
	add.s32 	%r640, %r638, %r189;
	setp.eq.s32 	%p158, %r633, 5;
	selp.b32 	%r641, %r640, %r639, %p158;
	add.s32 	%r642, %r640, %r190;
	setp.eq.s32 	%p159, %r633, 6;
	selp.b32 	%r643, %r642, %r641, %p159;
	add.s32 	%r644, %r642, %r191;
	setp.eq.s32 	%p160, %r633, 7;
	selp.b32 	%r645, %r644, %r643, %p160;
	add.s32 	%r646, %r644, %r192;
	setp.eq.s32 	%p161, %r633, 8;
	selp.b32 	%r647, %r646, %r645, %p161;
	ld.shared.v2.u32 	{%r193, %r194}, [_ZZN3cub18CUB_300001_SM_10006detail6select23DeviceSelectSweepKernelINS2_10policy_hubIlbiLb0ELNS0_10SelectImplE0EE10Policy1000EN6thrust24THRUST_300001_SM_1000_NS17counting_iteratorIlNS9_11use_defaultESB_SB_EENS9_18transform_iteratorI7NonZeroIaEPaSB_SB_EEPlSI_NS0_13ScanTileStateIiLb1EEENS0_8NullTypeESL_iNS2_19streaming_context_tIlLb1EEELS5_0EEEvT0_T1_T2_T3_T4_T5_T6_T7_iT8_NS1_7vsmem_tEE19static_temp_storage+32];
	add.s32 	%r648, %r646, %r193;
	setp.eq.s32 	%p162, %r633, 9;
	selp.b32 	%r649, %r648, %r647, %p162;
	setp.lt.u32 	%p163, %r1103, 32;
	selp.b32 	%r650, 0, %r649, %p163;
	setp.eq.s32 	%p164, %r599, 0;
	sub.s32 	%r651, %r624, %r604;
	selp.b32 	%r652, 0, %r651, %p164;
	add.s32 	%r195, %r650, %r652;
	add.s32 	%r196, %r195, %r1090;
	add.s32 	%r197, %r172, %r195;
	add.s32 	%r198, %r173, %r195;
	add.s32 	%r199, %r174, %r195;
	add.s32 	%r200, %r175, %r195;
	add.s32 	%r201, %r176, %r195;
	add.s32 	%r202, %r177, %r195;
	add.s32 	%r203, %r178, %r195;
	add.s32 	%r204, %r179, %r195;
	add.s32 	%r205, %r180, %r195;
	add.s32 	%r653, %r138, %r194;
	add.s32 	%r654, %r653, %r648;
	add.s32 	%r1135, %r654, -3520;
	setp.gt.s32 	%p165, %r1135, 320;
	@%p165 bra 	$L__BB2_262;
	mov.u64 	%rd346, %rd238;
	ld.param.u8 	%rs27, [%rd346];
	ld.param.u64 	%rd347, [%rd346+24];
	cvta.to.global.u64 	%rd130, %rd347;
	setp.ne.s32 	%p166, %r1090, 0;
	setp.lt.s32 	%p167, %r195, %r1135;
	and.pred  	%p168, %p166, %p167;
	@%p168 bra 	$L__BB2_219;
	bra.uni 	$L__BB2_222;
$L__BB2_219:
	setp.ne.s16 	%p169, %rs27, 0;
	mov.b64 	%rd671, 0;
	@%p169 bra 	$L__BB2_221;
	ld.global.u64 	%rd671, [%rd130];
$L__BB2_221:
	cvt.s64.s32 	%rd349, %r195;
	add.s64 	%rd350, %rd671, %rd349;
	shl.b64 	%rd351, %rd350, 3;
	add.s64 	%rd352, %rd2, %rd351;
	st.global.u64 	[%rd352], %rd118;
$L__BB2_222:
	setp.eq.s32 	%p170, %r1091, 0;
	setp.ge.s32 	%p171, %r196, %r1135;
	or.pred  	%p172, %p170, %p171;
	@%p172 bra 	$L__BB2_226;
	setp.ne.s16 	%p173, %rs27, 0;
	mov.b64 	%rd672, 0;
	@%p173 bra 	$L__BB2_225;
	ld.global.u64 	%rd672, [%rd130];
$L__BB2_225:
	cvt.s64.s32 	%rd354, %r196;
	add.s64 	%rd355, %rd672, %rd354;
	shl.b64 	%rd356, %rd355, 3;
	add.s64 	%rd357, %rd2, %rd356;
	st.global.u64 	[%rd357], %rd119;
$L__BB2_226:
	setp.eq.s32 	%p174, %r1092, 0;
	setp.ge.s32 	%p175, %r197, %r1135;
	or.pred  	%p176, %p174, %p175;
	@%p176 bra 	$L__BB2_230;
	setp.ne.s16 	%p177, %rs27, 0;
	mov.b64 	%rd673, 0;
	@%p177 bra 	$L__BB2_229;
	ld.global.u64 	%rd673, [%rd130];
$L__BB2_229:
	cvt.s64.s32 	%rd359, %r197;
	add.s64 	%rd360, %rd673, %rd359;
	shl.b64 	%rd361, %rd360, 3;
	add.s64 	%rd362, %rd2, %rd361;
	st.global.u64 	[%rd362], %rd120;
$L__BB2_230:
	setp.eq.s32 	%p178, %r1093, 0;
	setp.ge.s32 	%p179, %r198, %r1135;
	or.pred  	%p180, %p178, %p179;
	@%p180 bra 	$L__BB2_234;
	setp.ne.s16 	%p181, %rs27, 0;
	mov.b64 	%rd674, 0;
	@%p181 bra 	$L__BB2_233;
	ld.global.u64 	%rd674, [%rd130];
$L__BB2_233:
	cvt.s64.s32 	%rd364, %r198;
	add.s64 	%rd365, %rd674, %rd364;
	shl.b64 	%rd366, %rd365, 3;
	add.s64 	%rd367, %rd2, %rd366;
	st.global.u64 	[%rd367], %rd121;
$L__BB2_234:
	setp.eq.s32 	%p182, %r1094, 0;
	setp.ge.s32 	%p183, %r199, %r1135;
	or.pred  	%p184, %p182, %p183;
	@%p184 bra 	$L__BB2_238;
	setp.ne.s16 	%p185, %rs27, 0;
	mov.b64 	%rd675, 0;
	@%p185 bra 	$L__BB2_237;
	ld.global.u64 	%rd675, [%rd130];
$L__BB2_237:
	cvt.s64.s32 	%rd369, %r199;
	add.s64 	%rd370, %rd675, %rd369;
	shl.b64 	%rd371, %rd370, 3;
	add.s64 	%rd372, %rd2, %rd371;
	st.global.u64 	[%rd372], %rd122;
$L__BB2_238:
	setp.eq.s32 	%p186, %r1095, 0;
	setp.ge.s32 	%p187, %r200, %r1135;
	or.pred  	%p188, %p186, %p187;
	@%p188 bra 	$L__BB2_242;
	setp.ne.s16 	%p189, %rs27, 0;
	mov.b64 	%rd676, 0;
	@%p189 bra 	$L__BB2_241;
	ld.global.u64 	%rd676, [%rd130];
$L__BB2_241:
	cvt.s64.s32 	%rd374, %r200;
	add.s64 	%rd375, %rd676, %rd374;
	shl.b64 	%rd376, %rd375, 3;
	add.s64 	%rd377, %rd2, %rd376;
	st.global.u64 	[%rd377], %rd123;
$L__BB2_242:
	setp.eq.s32 	%p190, %r1096, 0;
	setp.ge.s32 	%p191, %r201, %r1135;
	or.pred  	%p192, %p190, %p191;
	@%p192 bra 	$L__BB2_246;
	setp.ne.s16 	%p193, %rs27, 0;
	mov.b64 	%rd677, 0;
	@%p193 bra 	$L__BB2_245;
	ld.global.u64 	%rd677, [%rd130];
$L__BB2_245:
	cvt.s64.s32 	%rd379, %r201;
	add.s64 	%rd380, %rd677, %rd379;
	shl.b64 	%rd381, %rd380, 3;
	add.s64 	%rd382, %rd2, %rd381;
	st.global.u64 	[%rd382], %rd124;
$L__BB2_246:
	setp.eq.s32 	%p194, %r1097, 0;
	setp.ge.s32 	%p195, %r202, %r1135;
	or.pred  	%p196, %p194, %p195;
	@%p196 bra 	$L__BB2_250;
	setp.ne.s16 	%p197, %rs27, 0;
	mov.b64 	%rd678, 0;
	@%p197 bra 	$L__BB2_249;
	ld.global.u64 	%rd678, [%rd130];
$L__BB2_249:
	cvt.s64.s32 	%rd384, %r202;
	add.s64 	%rd385, %rd678, %rd384;
	shl.b64 	%rd386, %rd385, 3;
	add.s64 	%rd387, %rd2, %rd386;
	st.global.u64 	[%rd387], %rd125;
$L__BB2_250:
	setp.eq.s32 	%p198, %r1098, 0;
	setp.ge.s32 	%p199, %r203, %r1135;
	or.pred  	%p200, %p198, %p199;
	@%p200 bra 	$L__BB2_254;
	setp.ne.s16 	%p201, %rs27, 0;
	mov.b64 	%rd679, 0;
	@%p201 bra 	$L__BB2_253;
	ld.global.u64 	%rd679, [%rd130];
$L__BB2_253:
	cvt.s64.s32 	%rd389, %r203;
	add.s64 	%rd390, %rd679, %rd389;
	shl.b64 	%rd391, %rd390, 3;
	add.s64 	%rd392, %rd2, %rd391;
	st.global.u64 	[%rd392], %rd126;
$L__BB2_254:
	setp.eq.s32 	%p202, %r1099, 0;
	setp.ge.s32 	%p203, %r204, %r1135;
	or.pred  	%p204, %p202, %p203;
	@%p204 bra 	$L__BB2_258;
	setp.ne.s16 	%p205, %rs27, 0;
	mov.b64 	%rd680, 0;
	@%p205 bra 	$L__BB2_257;
	ld.global.u64 	%rd680, [%rd130];
$L__BB2_257:
	cvt.s64.s32 	%rd394, %r204;
	add.s64 	%rd395, %rd680, %rd394;
	shl.b64 	%rd396, %rd395, 3;
	add.s64 	%rd397, %rd2, %rd396;
	st.global.u64 	[%rd397], %rd127;
$L__BB2_258:
	setp.eq.s32 	%p206, %r1100, 0;
	setp.ge.s32 	%p207, %r205, %r1135;
	or.pred  	%p208, %p206, %p207;
	@%p208 bra 	$L__BB2_425;
	setp.ne.s16 	%p209, %rs27, 0;
	mov.b64 	%rd681, 0;
	@%p209 bra 	$L__BB2_261;
	ld.global.u64 	%rd681, [%rd130];
$L__BB2_261:
	cvt.s64.s32 	%rd399, %r205;
	add.s64 	%rd400, %rd681, %rd399;
	shl.b64 	%rd401, %rd400, 3;
	add.s64 	%rd402, %rd2, %rd401;
	st.global.u64 	[%rd402], %rd128;
	bra.uni 	$L__BB2_425;
$L__BB2_262:
	bar.sync 	0;
	setp.eq.s32 	%p210, %r1090, 0;
	@%p210 bra 	$L__BB2_264;
	shl.b32 	%r655, %r195, 3;
	mov.u32 	%r656, _ZZN3cub18CUB_300001_SM_10006detail6select23DeviceSelectSweepKernelINS2_10policy_hubIlbiLb0ELNS0_10SelectImplE0EE10Policy1000EN6thrust24THRUST_300001_SM_1000_NS17counting_iteratorIlNS9_11use_defaultESB_SB_EENS9_18transform_iteratorI7NonZeroIaEPaSB_SB_EEPlSI_NS0_13ScanTileStateIiLb1EEENS0_8NullTypeESL_iNS2_19streaming_context_tIlLb1EEELS5_0EEEvT0_T1_T2_T3_T4_T5_T6_T7_iT8_NS1_7vsmem_tEE19static_temp_storage;
	add.s32 	%r657, %r656, %r655;
	st.shared.u64 	[%r657], %rd118;
$L__BB2_264:
	setp.eq.s32 	%p211, %r1091, 0;
	@%p211 bra 	$L__BB2_266;
	shl.b32 	%r658, %r196, 3;
	mov.u32 	%r659, _ZZN3cub18CUB_300001_SM_10006detail6select23DeviceSelectSweepKernelINS2_10policy_hubIlbiLb0ELNS0_10SelectImplE0EE10Policy1000EN6thrust24THRUST_300001_SM_1000_NS17counting_iteratorIlNS9_11use_defaultESB_SB_EENS9_18transform_iteratorI7NonZeroIaEPaSB_SB_EEPlSI_NS0_13ScanTileStateIiLb1EEENS0_8NullTypeESL_iNS2_19streaming_context_tIlLb1EEELS5_0EEEvT0_T1_T2_T3_T4_T5_T6_T7_iT8_NS1_7vsmem_tEE19static_temp_storage;
	add.s32 	%r660, %r659, %r658;
	st.shared.u64 	[%r660], %rd119;
$L__BB2_266:
	setp.eq.s32 	%p212, %r1092, 0;
	@%p212 bra 	$L__BB2_268;
	shl.b32 	%r661, %r197, 3;
	mov.u32 	%r662, _ZZN3cub18CUB_300001_SM_10006detail6select23DeviceSelectSweepKernelINS2_10policy_hubIlbiLb0ELNS0_10SelectImplE0EE10Policy1000EN6thrust24THRUST_300001_SM_1000_NS17counting_iteratorIlNS9_11use_defaultESB_SB_EENS9_18transform_iteratorI7NonZeroIaEPaSB_SB_EEPlSI_NS0_13ScanTileStateIiLb1EEENS0_8NullTypeESL_iNS2_19streaming_context_tIlLb1EEELS5_0EEEvT0_T1_T2_T3_T4_T5_T6_T7_iT8_NS1_7vsmem_tEE19static_temp_storage;
	add.s32 	%r663, %r662, %r661;
	st.shared.u64 	[%r663], %rd120;
$L__BB2_268:
	setp.eq.s32 	%p213, %r1093, 0;
	@%p213 bra 	$L__BB2_270;
	shl.b32 	%r664, %r198, 3;
	mov.u32 	%r665, _ZZN3cub18CUB_300001_SM_10006detail6select23DeviceSelectSweepKernelINS2_10policy_hubIlbiLb0ELNS0_10SelectImplE0EE10Policy1000EN6thrust24THRUST_300001_SM_1000_NS17counting_iteratorIlNS9_11use_defaultESB_SB_EENS9_18transform_iteratorI7NonZeroIaEPaSB_SB_EEPlSI_NS0_13ScanTileStateIiLb1EEENS0_8NullTypeESL_iNS2_19streaming_context_tIlLb1EEELS5_0EEEvT0_T1_T2_T3_T4_T5_T6_T7_iT8_NS1_7vsmem_tEE19static_temp_storage;
	add.s32 	%r666, %r665, %r664;
	st.shared.u64 	[%r666], %rd121;
$L__BB2_270:
	setp.eq.s32 	%p214, %r1094, 0;
	@%p214 bra 	$L__BB2_272;
	shl.b32 	%r667, %r199, 3;
	mov.u32 	%r668, _ZZN3cub18CUB_300001_SM_10006detail6select23DeviceSelectSweepKernelINS2_10policy_hubIlbiLb0ELNS0_10SelectImplE0EE10Policy1000EN6thrust24THRUST_300001_SM_1000_NS17counting_iteratorIlNS9_11use_defaultESB_SB_EENS9_18transform_iteratorI7NonZeroIaEPaSB_SB_EEPlSI_NS0_13ScanTileStateIiLb1EEENS0_8NullTypeESL_iNS2_19streaming_context_tIlLb1EEELS5_0EEEvT0_T1_T2_T3_T4_T5_T6_T7_iT8_NS1_7vsmem_tEE19static_temp_storage;
	add.s32 	%r669, %r668, %r667;
	st.shared.u64 	[%r669], %rd122;
$L__BB2_272:
	setp.eq.s32 	%p215, %r1095, 0;
	@%p215 bra 	$L__BB2_274;
	shl.b32 	%r670, %r200, 3;
	mov.u32 	%r671, _ZZN3cub18CUB_300001_SM_10006detail6select23DeviceSelectSweepKernelINS2_10policy_hubIlbiLb0ELNS0_10SelectImplE0EE10Policy1000EN6thrust24THRUST_300001_SM_1000_NS17counting_iteratorIlNS9_11use_defaultESB_SB_EENS9_18transform_iteratorI7NonZeroIaEPaSB_SB_EEPlSI_NS0_13ScanTileStateIiLb1EEENS0_8NullTypeESL_iNS2_19streaming_context_tIlLb1EEELS5_0EEEvT0_T1_T2_T3_T4_T5_T6_T7_iT8_NS1_7vsmem_tEE19static_temp_storage;
	add.s32 	%r672, %r671, %r670;
	st.shared.u64 	[%r672], %rd123;
$L__BB2_274:
	setp.eq.s32 	%p216, %r1096, 0;
	@%p216 bra 	$L__BB2_276;
	shl.b32 	%r673, %r201, 3;
	mov.u32 	%r674, _ZZN3cub18CUB_300001_SM_10006detail6select23DeviceSelectSweepKernelINS2_10policy_hubIlbiLb0ELNS0_10SelectImplE0EE10Policy1000EN6thrust24THRUST_300001_SM_1000_NS17counting_iteratorIlNS9_11use_defaultESB_SB_EENS9_18transform_iteratorI7NonZeroIaEPaSB_SB_EEPlSI_NS0_13ScanTileStateIiLb1EEENS0_8NullTypeESL_iNS2_19streaming_context_tIlLb1EEELS5_0EEEvT0_T1_T2_T3_T4_T5_T6_T7_iT8_NS1_7vsmem_tEE19static_temp_storage;
	add.s32 	%r675, %r674, %r673;
	st.shared.u64 	[%r675], %rd124;
$L__BB2_276:
	setp.eq.s32 	%p217, %r1097, 0;
	@%p217 bra 	$L__BB2_278;
	shl.b32 	%r676, %r202, 3;
	mov.u32 	%r677, _ZZN3cub18CUB_300001_SM_10006detail6select23DeviceSelectSweepKernelINS2_10policy_hubIlbiLb0ELNS0_10SelectImplE0EE10Policy1000EN6thrust24THRUST_300001_SM_1000_NS17counting_iteratorIlNS9_11use_defaultESB_SB_EENS9_18transform_iteratorI7NonZeroIaEPaSB_SB_EEPlSI_NS0_13ScanTileStateIiLb1EEENS0_8NullTypeESL_iNS2_19streaming_context_tIlLb1EEELS5_0EEEvT0_T1_T2_T3_T4_T5_T6_T7_iT8_NS1_7vsmem_tEE19static_temp_storage;
	add.s32 	%r678, %r677, %r676;
	st.shared.u64 	[%r678], %rd125;
$L__BB2_278:
	setp.eq.s32 	%p218, %r1098, 0;
	@%p218 bra 	$L__BB2_280;
	shl.b32 	%r679, %r203, 3;
	mov.u32 	%r680, _ZZN3cub18CUB_300001_SM_10006detail6select23DeviceSelectSweepKernelINS2_10policy_hubIlbiLb0ELNS0_10SelectImplE0EE10Policy1000EN6thrust24THRUST_300001_SM_1000_NS17counting_iteratorIlNS9_11use_defaultESB_SB_EENS9_18transform_iteratorI7NonZeroIaEPaSB_SB_EEPlSI_NS0_13ScanTileStateIiLb1EEENS0_8NullTypeESL_iNS2_19streaming_context_tIlLb1EEELS5_0EEEvT0_T1_T2_T3_T4_T5_T6_T7_iT8_NS1_7vsmem_tEE19static_temp_storage;
	add.s32 	%r681, %r680, %r679;
	st.shared.u64 	[%r681], %rd126;
$L__BB2_280:
	setp.eq.s32 	%p219, %r1099, 0;
	@%p219 bra 	$L__BB2_282;
	shl.b32 	%r682, %r204, 3;
	mov.u32 	%r683, _ZZN3cub18CUB_300001_SM_10006detail6select23DeviceSelectSweepKernelINS2_10policy_hubIlbiLb0ELNS0_10SelectImplE0EE10Policy1000EN6thrust24THRUST_300001_SM_1000_NS17counting_iteratorIlNS9_11use_defaultESB_SB_EENS9_18transform_iteratorI7NonZeroIaEPaSB_SB_EEPlSI_NS0_13ScanTileStateIiLb1EEENS0_8NullTypeESL_iNS2_19streaming_context_tIlLb1EEELS5_0EEEvT0_T1_T2_T3_T4_T5_T6_T7_iT8_NS1_7vsmem_tEE19static_temp_storage;
	add.s32 	%r684, %r683, %r682;
	st.shared.u64 	[%r684], %rd127;
$L__BB2_282:
	setp.eq.s32 	%p220, %r1100, 0;
	@%p220 bra 	$L__BB2_284;
	shl.b32 	%r685, %r205, 3;
	mov.u32 	%r686, _ZZN3cub18CUB_300001_SM_10006detail6select23DeviceSelectSweepKernelINS2_10policy_hubIlbiLb0ELNS0_10SelectImplE0EE10Policy1000EN6thrust24THRUST_300001_SM_1000_NS17counting_iteratorIlNS9_11use_defaultESB_SB_EENS9_18transform_iteratorI7NonZeroIaEPaSB_SB_EEPlSI_NS0_13ScanTileStateIiLb1EEENS0_8NullTypeESL_iNS2_19streaming_context_tIlLb1EEELS5_0EEEvT0_T1_T2_T3_T4_T5_T6_T7_iT8_NS1_7vsmem_tEE19static_temp_storage;
	add.s32 	%r687, %r686, %r685;
	st.shared.u64 	[%r687], %rd128;
$L__BB2_284:
	bar.sync 	0;
	setp.ge.u32 	%p221, %r1103, %r1135;
	@%p221 bra 	$L__BB2_425;
	ld.param.u32 	%r1066, [_ZN3cub18CUB_300001_SM_10006detail6select23DeviceSelectSweepKernelINS2_10policy_hubIlbiLb0ELNS0_10SelectImplE0EE10Policy1000EN6thrust24THRUST_300001_SM_1000_NS17counting_iteratorIlNS9_11use_defaultESB_SB_EENS9_18transform_iteratorI7NonZeroIaEPaSB_SB_EEPlSI_NS0_13ScanTileStateIiLb1EEENS0_8NullTypeESL_iNS2_19streaming_context_tIlLb1EEELS5_0EEEvT0_T1_T2_T3_T4_T5_T6_T7_iT8_NS1_7vsmem_tE_param_7];
	mov.u64 	%rd403, %rd238;
	ld.param.u8 	%rs28, [%rd403];
	ld.param.u64 	%rd404, [%rd403+24];
	cvta.to.global.u64 	%rd131, %rd404;
	add.s32 	%r688, %r186, %r187;
	add.s32 	%r689, %r688, %r188;
	add.s32 	%r690, %r689, %r189;
	add.s32 	%r691, %r690, %r190;
	add.s32 	%r692, %r691, %r191;
	add.s32 	%r693, %r692, %r192;
	add.s32 	%r694, %r693, %r193;
	add.s32 	%r695, %r694, %r194;
	add.s32 	%r696, %r695, %r185;
	add.s32 	%r697, %r696, %r1066;
	sub.s32 	%r698, %r697, %r1103;
	add.s32 	%r207, %r698, -3521;
	mul.hi.u32 	%r699, %r207, -858993459;
	shr.u32 	%r700, %r699, 8;
	add.s32 	%r208, %r700, 1;
	and.b32  	%r701, %r700, 3;
	setp.eq.s32 	%p222, %r701, 3;
	@%p222 bra 	$L__BB2_290;
	cvt.u64.u32 	%rd664, %r1103;
	shl.b32 	%r702, %r1103, 3;
	mov.u32 	%r703, _ZZN3cub18CUB_300001_SM_10006detail6select23DeviceSelectSweepKernelINS2_10policy_hubIlbiLb0ELNS0_10SelectImplE0EE10Policy1000EN6thrust24THRUST_300001_SM_1000_NS17counting_iteratorIlNS9_11use_defaultESB_SB_EENS9_18transform_iteratorI7NonZeroIaEPaSB_SB_EEPlSI_NS0_13ScanTileStateIiLb1EEENS0_8NullTypeESL_iNS2_19streaming_context_tIlLb1EEELS5_0EEEvT0_T1_T2_T3_T4_T5_T6_T7_iT8_NS1_7vsmem_tEE19static_temp_storage;
	add.s32 	%r1102, %r703, %r702;
	and.b32  	%r704, %r208, 3;
	neg.s32 	%r1101, %r704;
$L__BB2_287:
	.pragma "nounroll";
	setp.ne.s16 	%p223, %rs28, 0;
	ld.shared.u64 	%rd134, [%r1102];
	mov.b64 	%rd665, 0;
	@%p223 bra 	$L__BB2_289;
	ld.global.u64 	%rd665, [%rd131];
$L__BB2_289:
	add.s64 	%rd406, %rd665, %rd664;
	shl.b64 	%rd407, %rd406, 3;
	add.s64 	%rd408, %rd2, %rd407;
	st.global.u64 	[%rd408], %rd134;
	add.s64 	%rd664, %rd664, 320;
	cvt.u32.u64 	%r1103, %rd664;
	add.s32 	%r1102, %r1102, 2560;
	add.s32 	%r1101, %r1101, 1;
	setp.ne.s32 	%p224, %r1101, 0;
	@%p224 bra 	$L__BB2_287;
$L__BB2_290:
	setp.lt.u32 	%p225, %r207, 960;
	@%p225 bra 	$L__BB2_425;
	mul.wide.u32 	%rd410, %r1103, 8;
	add.s64 	%rd138, %rd2, %rd410;
	shl.b32 	%r705, %r1103, 3;
	mov.u32 	%r706, _ZZN3cub18CUB_300001_SM_10006detail6select23DeviceSelectSweepKernelINS2_10policy_hubIlbiLb0ELNS0_10SelectImplE0EE10Policy1000EN6thrust24THRUST_300001_SM_1000_NS17counting_iteratorIlNS9_11use_defaultESB_SB_EENS9_18transform_iteratorI7NonZeroIaEPaSB_SB_EEPlSI_NS0_13ScanTileStateIiLb1EEENS0_8NullTypeESL_iNS2_19streaming_context_tIlLb1EEELS5_0EEEvT0_T1_T2_T3_T4_T5_T6_T7_iT8_NS1_7vsmem_tEE19static_temp_storage;
	add.s32 	%r707, %r705, %r706;
	add.s32 	%r1104, %r707, 5120;
	mov.b64 	%rd666, 0;
$L__BB2_292:
	setp.ne.s16 	%p226, %rs28, 0;
	ld.shared.u64 	%rd140, [%r1104+-5120];
	mov.b64 	%rd667, 0;
	@%p226 bra 	$L__BB2_294;
	ld.global.u64 	%rd667, [%rd131];
$L__BB2_294:
	setp.ne.s16 	%p227, %rs28, 0;
	shl.b64 	%rd413, %rd667, 3;
	add.s64 	%rd414, %rd666, %rd413;
	add.s64 	%rd415, %rd138, %rd414;
	st.global.u64 	[%rd415], %rd140;
	ld.shared.u64 	%rd143, [%r1104+-2560];
	mov.b64 	%rd668, 0;
	@%p227 bra 	$L__BB2_296;
	ld.global.u64 	%rd668, [%rd131];
$L__BB2_296:
	setp.ne.s16 	%p228, %rs28, 0;
	shl.b64 	%rd417, %rd668, 3;
	add.s64 	%rd418, %rd666, %rd417;
	add.s64 	%rd419, %rd138, %rd418;
	st.global.u64 	[%rd419+2560], %rd143;
	ld.shared.u64 	%rd146, [%r1104];
	mov.b64 	%rd669, 0;
	@%p228 bra 	$L__BB2_298;
	ld.global.u64 	%rd669, [%rd131];
$L__BB2_298:
	setp.ne.s16 	%p229, %rs28, 0;
	shl.b64 	%rd421, %rd669, 3;
	add.s64 	%rd422, %rd666, %rd421;
	add.s64 	%rd423, %rd138, %rd422;
	st.global.u64 	[%rd423+5120], %rd146;
	ld.shared.u64 	%rd149, [%r1104+2560];
	mov.b64 	%rd670, 0;
	@%p229 bra 	$L__BB2_300;
	ld.global.u64 	%rd670, [%rd131];
$L__BB2_300:
	shl.b64 	%rd424, %rd670, 3;
	add.s64 	%rd425, %rd666, %rd424;
	add.s64 	%rd426, %rd138, %rd425;
	st.global.u64 	[%rd426+7680], %rd149;
	add.s32 	%r1103, %r1103, 1280;
	add.s64 	%rd666, %rd666, 10240;
	add.s32 	%r1104, %r1104, 10240;
	setp.lt.s32 	%p230, %r1103, %r1135;
	@%p230 bra 	$L__BB2_292;
	bra.uni 	$L__BB2_425;
$L__BB2_301:
	ld.param.u8 	%rs31, [%rd1];
	setp.eq.s16 	%p3, %rs31, 0;
	ld.param.u64 	%rd241, [%rd1+16];
	selp.b64 	%rd242, %rd241, 0, %p3;
	cvt.s64.s32 	%rd243, %r2;
	mov.u32 	%r1131, %tid.x;
	mul.lo.s32 	%r337, %r1131, 11;
	add.s64 	%rd244, %rd4, %rd243;
	add.s64 	%rd245, %rd244, %rd242;
	setp.ge.s32 	%p4, %r337, %r138;
	cvt.u64.u32 	%rd246, %r337;
	add.s64 	%rd175, %rd245, %rd246;
	add.s32 	%r223, %r337, 1;
	add.s64 	%rd176, %rd175, 1;
	add.s32 	%r224, %r337, 2;
	add.s64 	%rd177, %rd175, 2;
	add.s32 	%r225, %r337, 3;
	add.s64 	%rd178, %rd175, 3;
	add.s32 	%r226, %r337, 4;
	add.s64 	%rd179, %rd175, 4;
	add.s32 	%r227, %r337, 5;
	add.s64 	%rd180, %rd175, 5;
	add.s32 	%r228, %r337, 6;
	add.s64 	%rd181, %rd175, 6;
	add.s32 	%r229, %r337, 7;
	add.s64 	%rd182, %rd175, 7;
	add.s32 	%r230, %r337, 8;
	add.s64 	%rd183, %rd175, 8;
	add.s32 	%r231, %r337, 9;
	add.s64 	%rd184, %rd175, 9;
	add.s32 	%r232, %r337, 10;
	add.s64 	%rd185, %rd175, 10;
	bar.sync 	0;
	add.s64 	%rd247, %rd242, %rd243;
	add.s64 	%rd248, %rd247, %rd246;
	add.s64 	%rd186, %rd5, %rd248;
	mov.b32 	%r1106, 1;
	@%p4 bra 	$L__BB2_303;
	ld.global.u8 	%rs32, [%rd186];
	setp.ne.s16 	%p5, %rs32, 0;
	selp.u32 	%r1106, 1, 0, %p5;
$L__BB2_303:
	setp.ge.s32 	%p6, %r223, %r138;
	mov.b32 	%r1107, 1;
	@%p6 bra 	$L__BB2_305;
	ld.global.u8 	%rs33, [%rd186+1];
	setp.ne.s16 	%p7, %rs33, 0;
	selp.u32 	%r1107, 1, 0, %p7;
$L__BB2_305:
	setp.ge.s32 	%p8, %r224, %r138;
	mov.b32 	%r1108, 1;
	@%p8 bra 	$L__BB2_307;
	ld.global.u8 	%rs34, [%rd186+2];
	setp.ne.s16 	%p9, %rs34, 0;
	selp.u32 	%r1108, 1, 0, %p9;
$L__BB2_307:
	setp.ge.s32 	%p10, %r225, %r138;
	mov.b32 	%r1109, 1;
	@%p10 bra 	$L__BB2_309;
	ld.global.u8 	%rs35, [%rd186+3];
	setp.ne.s16 	%p11, %rs35, 0;
	selp.u32 	%r1109, 1, 0, %p11;
$L__BB2_309:
	setp.ge.s32 	%p12, %r226, %r138;
	mov.b32 	%r1110, 1;
	@%p12 bra 	$L__BB2_311;
	ld.global.u8 	%rs36, [%rd186+4];
	setp.ne.s16 	%p13, %rs36, 0;
	selp.u32 	%r1110, 1, 0, %p13;
$L__BB2_311:
	setp.ge.s32 	%p14, %r227, %r138;
	mov.b32 	%r1111, 1;
	@%p14 bra 	$L__BB2_313;
	ld.global.u8 	%rs37, [%rd186+5];
	setp.ne.s16 	%p15, %rs37, 0;
	selp.u32 	%r1111, 1, 0, %p15;
$L__BB2_313:
	setp.ge.s32 	%p16, %r228, %r138;
	mov.b32 	%r1112, 1;
	@%p16 bra 	$L__BB2_315;
	ld.global.u8 	%rs38, [%rd186+6];
	setp.ne.s16 	%p17, %rs38, 0;
	selp.u32 	%r1112, 1, 0, %p17;
$L__BB2_315:
	setp.ge.s32 	%p18, %r229, %r138;
	mov.b32 	%r1113, 1;
	@%p18 bra 	$L__BB2_317;
	ld.global.u8 	%rs39, [%rd186+7];
	setp.ne.s16 	%p19, %rs39, 0;
	selp.u32 	%r1113, 1, 0, %p19;
$L__BB2_317:
	setp.ge.s32 	%p20, %r230, %r138;
	mov.b32 	%r1114, 1;
	@%p20 bra 	$L__BB2_319;
	ld.global.u8 	%rs40, [%rd186+8];
	setp.ne.s16 	%p21, %rs40, 0;
	selp.u32 	%r1114, 1, 0, %p21;
$L__BB2_319:
	setp.ge.s32 	%p22, %r231, %r138;
	mov.b32 	%r1115, 1;
	@%p22 bra 	$L__BB2_321;
	ld.global.u8 	%rs41, [%rd186+9];
	setp.ne.s16 	%p23, %rs41, 0;
	selp.u32 	%r1115, 1, 0, %p23;
$L__BB2_321:
	setp.ge.s32 	%p24, %r232, %r138;
	mov.b32 	%r1116, 1;
	@%p24 bra 	$L__BB2_323;
	ld.global.u8 	%rs42, [%rd186+10];
	setp.ne.s16 	%p25, %rs42, 0;
	selp.u32 	%r1116, 1, 0, %p25;
$L__BB2_323:
	bar.sync 	0;
	add.s32 	%r379, %r1107, %r1106;
	add.s32 	%r380, %r1108, %r379;
	add.s32 	%r381, %r1109, %r380;
	add.s32 	%r382, %r1110, %r381;
	add.s32 	%r383, %r1111, %r382;
	add.s32 	%r384, %r1112, %r383;
	add.s32 	%r385, %r1113, %r384;
	add.s32 	%r386, %r1114, %r385;
	add.s32 	%r387, %r1115, %r386;
	add.s32 	%r353, %r1116, %r387;
	// begin inline asm
	mov.u32 %r348, %laneid;
	// end inline asm
	mov.b32 	%r351, 1;
	mov.b32 	%r376, 0;
	mov.b32 	%r378, -1;
	// begin inline asm
	{  .reg .s32 r0;  .reg .pred p;  shfl.sync.up.b32 r0|p, %r353, %r351, %r376, %r378;  @p add.s32 r0, r0, %r353;  mov.s32 %r349, r0;}
	// end inline asm
	mov.b32 	%r357, 2;
	// begin inline asm
	{  .reg .s32 r0;  .reg .pred p;  shfl.sync.up.b32 r0|p, %r349, %r357, %r376, %r378;  @p add.s32 r0, r0, %r349;  mov.s32 %r355, r0;}
	// end inline asm
	mov.b32 	%r363, 4;
	// begin inline asm
	{  .reg .s32 r0;  .reg .pred p;  shfl.sync.up.b32 r0|p, %r355, %r363, %r376, %r378;  @p add.s32 r0, r0, %r355;  mov.s32 %r361, r0;}
	// end inline asm
	mov.b32 	%r369, 8;
	// begin inline asm
	{  .reg .s32 r0;  .reg .pred p;  shfl.sync.up.b32 r0|p, %r361, %r369, %r376, %r378;  @p add.s32 r0, r0, %r361;  mov.s32 %r367, r0;}
	// end inline asm
	mov.b32 	%r375, 16;
	// begin inline asm
	{  .reg .s32 r0;  .reg .pred p;  shfl.sync.up.b32 r0|p, %r367, %r375, %r376, %r378;  @p add.s32 r0, r0, %r367;  mov.s32 %r373, r0;}
	// end inline asm
	setp.ne.s32 	%p26, %r348, 31;
	@%p26 bra 	$L__BB2_325;
	shr.u32 	%r388, %r1131, 3;
	and.b32  	%r389, %r388, 124;
	mov.u32 	%r390, _ZZN3cub18CUB_300001_SM_10006detail6select23DeviceSelectSweepKernelINS2_10policy_hubIlbiLb0ELNS0_10SelectImplE0EE10Policy1000EN6thrust24THRUST_300001_SM_1000_NS17counting_iteratorIlNS9_11use_defaultESB_SB_EENS9_18transform_iteratorI7NonZeroIaEPaSB_SB_EEPlSI_NS0_13ScanTileStateIiLb1EEENS0_8NullTypeESL_iNS2_19streaming_context_tIlLb1EEELS5_0EEEvT0_T1_T2_T3_T4_T5_T6_T7_iT8_NS1_7vsmem_tEE19static_temp_storage;
	add.s32 	%r391, %r390, %r389;
	st.shared.u32 	[%r391], %r373;
$L__BB2_325:
	sub.s32 	%r392, %r373, %r353;
	bar.sync 	0;
	ld.shared.v4.u32 	{%r393, %r394, %r395, %r396}, [_ZZN3cub18CUB_300001_SM_10006detail6select23DeviceSelectSweepKernelINS2_10policy_hubIlbiLb0ELNS0_10SelectImplE0EE10Policy1000EN6thrust24THRUST_300001_SM_1000_NS17counting_iteratorIlNS9_11use_defaultESB_SB_EENS9_18transform_iteratorI7NonZeroIaEPaSB_SB_EEPlSI_NS0_13ScanTileStateIiLb1EEENS0_8NullTypeESL_iNS2_19streaming_context_tIlLb1EEELS5_0EEEvT0_T1_T2_T3_T4_T5_T6_T7_iT8_NS1_7vsmem_tEE19static_temp_storage];
	shr.u32 	%r397, %r1131, 5;
	add.s32 	%r398, %r394, %r393;
	setp.eq.s32 	%p27, %r397, 2;
	selp.b32 	%r399, %r398, %r393, %p27;
	add.s32 	%r400, %r398, %r395;
	setp.eq.s32 	%p28, %r397, 3;
	selp.b32 	%r401, %r400, %r399, %p28;
	add.s32 	%r402, %r400, %r396;
	setp.eq.s32 	%p29, %r397, 4;
	selp.b32 	%r403, %r402, %r401, %p29;
	ld.shared.v4.u32 	{%r404, %r405, %r406, %r407}, [_ZZN3cub18CUB_300001_SM_10006detail6select23DeviceSelectSweepKernelINS2_10policy_hubIlbiLb0ELNS0_10SelectImplE0EE10Policy1000EN6thrust24THRUST_300001_SM_1000_NS17counting_iteratorIlNS9_11use_defaultESB_SB_EENS9_18transform_iteratorI7NonZeroIaEPaSB_SB_EEPlSI_NS0_13ScanTileStateIiLb1EEENS0_8NullTypeESL_iNS2_19streaming_context_tIlLb1EEELS5_0EEEvT0_T1_T2_T3_T4_T5_T6_T7_iT8_NS1_7vsmem_tEE19static_temp_storage+16];
	add.s32 	%r408, %r402, %r404;
	setp.eq.s32 	%p30, %r397, 5;
	selp.b32 	%r409, %r408, %r403, %p30;
	add.s32 	%r410, %r408, %r405;
	setp.eq.s32 	%p31, %r397, 6;
	selp.b32 	%r411, %r410, %r409, %p31;
	add.s32 	%r412, %r410, %r406;
	setp.eq.s32 	%p32, %r397, 7;
	selp.b32 	%r413, %r412, %r411, %p32;
	add.s32 	%r414, %r412, %r407;
	setp.eq.s32 	%p33, %r397, 8;
	selp.b32 	%r415, %r414, %r413, %p33;
	ld.shared.v2.u32 	{%r416, %r417}, [_ZZN3cub18CUB_300001_SM_10006detail6select23DeviceSelectSweepKernelINS2_10policy_hubIlbiLb0ELNS0_10SelectImplE0EE10Policy1000EN6thrust24THRUST_300001_SM_1000_NS17counting_iteratorIlNS9_11use_defaultESB_SB_EENS9_18transform_iteratorI7NonZeroIaEPaSB_SB_EEPlSI_NS0_13ScanTileStateIiLb1EEENS0_8NullTypeESL_iNS2_19streaming_context_tIlLb1EEELS5_0EEEvT0_T1_T2_T3_T4_T5_T6_T7_iT8_NS1_7vsmem_tEE19static_temp_storage+32];
	add.s32 	%r418, %r414, %r416;
	setp.eq.s32 	%p34, %r397, 9;
	selp.b32 	%r419, %r418, %r415, %p34;
	add.s32 	%r258, %r418, %r417;
	setp.gt.u32 	%p35, %r1131, 31;
	setp.lt.u32 	%p36, %r1131, 32;
	setp.eq.s32 	%p37, %r348, 0;
	selp.b32 	%r420, 0, %r392, %p37;
	add.s32 	%r1127, %r419, %r420;
	selp.b32 	%r260, %r392, %r1127, %p36;
	@%p35 bra 	$L__BB2_341;
	setp.ne.s32 	%p38, %r1131, 0;
	mul.wide.s32 	%rd249, %r1, 8;
	add.s64 	%rd187, %rd3, %rd249;
	@%p38 bra 	$L__BB2_328;
	st.shared.u32 	[_ZZN3cub18CUB_300001_SM_10006detail6select23DeviceSelectSweepKernelINS2_10policy_hubIlbiLb0ELNS0_10SelectImplE0EE10Policy1000EN6thrust24THRUST_300001_SM_1000_NS17counting_iteratorIlNS9_11use_defaultESB_SB_EENS9_18transform_iteratorI7NonZeroIaEPaSB_SB_EEPlSI_NS0_13ScanTileStateIiLb1EEENS0_8NullTypeESL_iNS2_19streaming_context_tIlLb1EEELS5_0EEEvT0_T1_T2_T3_T4_T5_T6_T7_iT8_NS1_7vsmem_tEE19static_temp_storage+76], %r258;
	add.s64 	%rd250, %rd187, 256;
	mov.b32 	%r421, 100;
	// begin inline asm
	st.relaxed.gpu.v2.u32 [%rd250], {%r421, %r258};
	// end inline asm
$L__BB2_328:
	not.b32 	%r427, %r1131;
	add.s32 	%r1123, %r1, %r427;
	mov.b32 	%r423, 1030;
	// begin inline asm
	nanosleep.u32 %r423;
	// end inline asm
	mul.wide.s32 	%rd252, %r1123, 8;
	add.s64 	%rd253, %rd3, %rd252;
	add.s64 	%rd251, %rd253, 256;
	// begin inline asm
	ld.relaxed.gpu.v2.u32 {%r1124, %r1118}, [%rd251];
	// end inline asm
	mov.b32 	%r1119, 330;
$L__BB2_329:
	setp.eq.s32 	%p39, %r1124, 99;
	mov.b32 	%r428, -1;
	vote.sync.any.pred 	%p40, %p39, %r428;
	not.pred 	%p41, %p40;
	@%p41 bra 	$L__BB2_331;
	// begin inline asm
	nanosleep.u32 %r1119;
	// end inline asm
	shr.u32 	%r1119, %r1119, 1;
	// begin inline asm
	ld.relaxed.gpu.v2.u32 {%r1124, %r1118}, [%rd251];
	// end inline asm
	bra.uni 	$L__BB2_329;
$L__BB2_331:
	setp.eq.s32 	%p42, %r1124, 101;
	mov.b32 	%r455, -1;
	vote.sync.ballot.b32 	%r457, %p42, %r455;
	// begin inline asm
	mov.u32 %r430, %lanemask_ge;
	// end inline asm
	and.b32  	%r458, %r457, %r430;
	or.b32  	%r459, %r458, -2147483648;
	add.s32 	%r460, %r459, -1;
	not.b32 	%r461, %r459;
	and.b32  	%r462, %r461, %r460;
	popc.b32 	%r434, %r462;
	mov.b32 	%r433, 1;
	// begin inline asm
	shfl.sync.down.b32 %r431, %r1118, %r433, %r434, %r455;
	// end inline asm
	setp.lt.s32 	%p44, %r348, %r434;
	selp.b32 	%r463, %r431, 0, %p44;
	add.s32 	%r437, %r463, %r1118;
	mov.b32 	%r438, 2;
	// begin inline asm
	shfl.sync.down.b32 %r436, %r437, %r438, %r434, %r455;
	// end inline asm
	add.s32 	%r464, %r348, 2;
	setp.gt.s32 	%p45, %r464, %r434;
	selp.b32 	%r465, 0, %r436, %p45;
	add.s32 	%r442, %r437, %r465;
	mov.b32 	%r443, 4;
	// begin inline asm
	shfl.sync.down.b32 %r441, %r442, %r443, %r434, %r455;
	// end inline asm
	add.s32 	%r466, %r348, 4;
	setp.gt.s32 	%p46, %r466, %r434;
	selp.b32 	%r467, 0, %r441, %p46;
	add.s32 	%r447, %r442, %r467;
	mov.b32 	%r448, 8;
	// begin inline asm
	shfl.sync.down.b32 %r446, %r447, %r448, %r434, %r455;
	// end inline asm
	add.s32 	%r468, %r348, 8;
	setp.gt.s32 	%p47, %r468, %r434;
	selp.b32 	%r469, 0, %r446, %p47;
	add.s32 	%r452, %r447, %r469;
	mov.b32 	%r453, 16;
	// begin inline asm
	shfl.sync.down.b32 %r451, %r452, %r453, %r434, %r455;
	// end inline asm
	add.s32 	%r273, %r348, 16;
	setp.gt.s32 	%p48, %r273, %r434;
	selp.b32 	%r470, 0, %r451, %p48;
	add.s32 	%r1120, %r452, %r470;
	add.s64 	%rd189, %rd3, 256;
	mov.b32 	%r1121, 330;
$L__BB2_332:
	setp.ne.s32 	%p49, %r1124, 101;
	mov.b32 	%r471, -1;
	vote.sync.all.pred 	%p50, %p49, %r471;
	not.pred 	%p51, %p50;
	@%p51 bra 	$L__BB2_337;
	shr.u32 	%r1121, %r1121, 1;
	mul.wide.s32 	%rd334, %r1123, 8;
	add.s64 	%rd335, %rd189, %rd334;
	add.s64 	%rd333, %rd335, -256;
	// begin inline asm
	ld.relaxed.gpu.v2.u32 {%r1124, %r1125}, [%rd333];
	// end inline asm
	mov.u32 	%r1126, %r1121;
$L__BB2_334:
	setp.eq.s32 	%p121, %r1124, 99;
	mov.b32 	%r539, -1;
	vote.sync.any.pred 	%p122, %p121, %r539;
	not.pred 	%p123, %p122;
	@%p123 bra 	$L__BB2_336;
	// begin inline asm
	nanosleep.u32 %r1126;
	// end inline asm
	shr.u32 	%r1126, %r1126, 1;
	// begin inline asm
	ld.relaxed.gpu.v2.u32 {%r1124, %r1125}, [%rd333];
	// end inline asm
	bra.uni 	$L__BB2_334;
$L__BB2_336:
	setp.eq.s32 	%p124, %r1124, 101;
	mov.b32 	%r565, -1;
	vote.sync.ballot.b32 	%r566, %p124, %r565;
	and.b32  	%r567, %r566, %r430;
	or.b32  	%r568, %r567, -2147483648;
	add.s32 	%r569, %r568, -1;
	not.b32 	%r570, %r568;
	and.b32  	%r571, %r570, %r569;
	popc.b32 	%r544, %r571;
	mov.b32 	%r543, 1;
	// begin inline asm
	shfl.sync.down.b32 %r541, %r1125, %r543, %r544, %r565;
	// end inline asm
	setp.lt.s32 	%p126, %r348, %r544;
	selp.b32 	%r572, %r541, 0, %p126;
	add.s32 	%r547, %r572, %r1125;
	mov.b32 	%r548, 2;
	// begin inline asm
	shfl.sync.down.b32 %r546, %r547, %r548, %r544, %r565;
	// end inline asm
	setp.gt.s32 	%p127, %r464, %r544;
	selp.b32 	%r574, 0, %r546, %p127;
	add.s32 	%r552, %r547, %r574;
	mov.b32 	%r553, 4;
	// begin inline asm
	shfl.sync.down.b32 %r551, %r552, %r553, %r544, %r565;
	// end inline asm
	setp.gt.s32 	%p128, %r466, %r544;
	selp.b32 	%r576, 0, %r551, %p128;
	add.s32 	%r557, %r552, %r576;
	mov.b32 	%r558, 8;
	// begin inline asm
	shfl.sync.down.b32 %r556, %r557, %r558, %r544, %r565;
	// end inline asm
	setp.gt.s32 	%p129, %r468, %r544;
	selp.b32 	%r578, 0, %r556, %p129;
	add.s32 	%r562, %r557, %r578;
	mov.b32 	%r563, 16;
	// begin inline asm
	shfl.sync.down.b32 %r561, %r562, %r563, %r544, %r565;
	// end inline asm
	setp.gt.s32 	%p130, %r273, %r544;
	selp.b32 	%r579, 0, %r561, %p130;
	add.s32 	%r580, %r579, %r1120;
	add.s32 	%r1120, %r580, %r562;
	add.s32 	%r1123, %r1123, -32;
	bra.uni 	$L__BB2_332;
$L__BB2_337:
	setp.ne.s32 	%p52, %r1131, 0;
	@%p52 bra 	$L__BB2_339;
	add.s32 	%r474, %r1120, %r258;
	add.s64 	%rd254, %rd187, 256;
	mov.b32 	%r473, 101;
	// begin inline asm
	st.relaxed.gpu.v2.u32 [%rd254], {%r473, %r474};
	// end inline asm
	st.shared.u32 	[_ZZN3cub18CUB_300001_SM_10006detail6select23DeviceSelectSweepKernelINS2_10policy_hubIlbiLb0ELNS0_10SelectImplE0EE10Policy1000EN6thrust24THRUST_300001_SM_1000_NS17counting_iteratorIlNS9_11use_defaultESB_SB_EENS9_18transform_iteratorI7NonZeroIaEPaSB_SB_EEPlSI_NS0_13ScanTileStateIiLb1EEENS0_8NullTypeESL_iNS2_19streaming_context_tIlLb1EEELS5_0EEEvT0_T1_T2_T3_T4_T5_T6_T7_iT8_NS1_7vsmem_tEE19static_temp_storage+68], %r1120;
	st.shared.u32 	[_ZZN3cub18CUB_300001_SM_10006detail6select23DeviceSelectSweepKernelINS2_10policy_hubIlbiLb0ELNS0_10SelectImplE0EE10Policy1000EN6thrust24THRUST_300001_SM_1000_NS17counting_iteratorIlNS9_11use_defaultESB_SB_EENS9_18transform_iteratorI7NonZeroIaEPaSB_SB_EEPlSI_NS0_13ScanTileStateIiLb1EEENS0_8NullTypeESL_iNS2_19streaming_context_tIlLb1EEELS5_0EEEvT0_T1_T2_T3_T4_T5_T6_T7_iT8_NS1_7vsmem_tEE19static_temp_storage+72], %r474;
$L__BB2_339:
	setp.ne.s32 	%p53, %r348, 0;
	mov.u32 	%r1127, %r260;
	@%p53 bra 	$L__BB2_341;
	st.shared.u32 	[_ZZN3cub18CUB_300001_SM_10006detail6select23DeviceSelectSweepKernelINS2_10policy_hubIlbiLb0ELNS0_10SelectImplE0EE10Policy1000EN6thrust24THRUST_300001_SM_1000_NS17counting_iteratorIlNS9_11use_defaultESB_SB_EENS9_18transform_iteratorI7NonZeroIaEPaSB_SB_EEPlSI_NS0_13ScanTileStateIiLb1EEENS0_8NullTypeESL_iNS2_19streaming_context_tIlLb1EEELS5_0EEEvT0_T1_T2_T3_T4_T5_T6_T7_iT8_NS1_7vsmem_tEE19static_temp_storage+52], %r1120;
	mov.u32 	%r1127, %r1120;
$L__BB2_341:
	mov.u64 	%rd191, %rd238;
	bar.sync 	0;
	setp.eq.s32 	%p54, %r1131, 0;
	ld.shared.u32 	%r475, [_ZZN3cub18CUB_300001_SM_10006detail6select23DeviceSelectSweepKernelINS2_10policy_hubIlbiLb0ELNS0_10SelectImplE0EE10Policy1000EN6thrust24THRUST_300001_SM_1000_NS17counting_iteratorIlNS9_11use_defaultESB_SB_EENS9_18transform_iteratorI7NonZeroIaEPaSB_SB_EEPlSI_NS0_13ScanTileStateIiLb1EEENS0_8NullTypeESL_iNS2_19streaming_context_tIlLb1EEELS5_0EEEvT0_T1_T2_T3_T4_T5_T6_T7_iT8_NS1_7vsmem_tEE19static_temp_storage+52];
	selp.b32 	%r476, 0, %r475, %p54;
	add.s32 	%r293, %r476, %r1127;
	add.s32 	%r294, %r293, %r1106;
	add.s32 	%r295, %r379, %r293;
	add.s32 	%r296, %r295, %r1108;
	add.s32 	%r297, %r296, %r1109;
	add.s32 	%r298, %r297, %r1110;
	add.s32 	%r299, %r298, %r1111;
	add.s32 	%r300, %r299, %r1112;
	add.s32 	%r301, %r300, %r1113;
	add.s32 	%r302, %r301, %r1114;
	add.s32 	%r303, %r302, %r1115;
	ld.shared.v2.u32 	{%r478, %r304}, [_ZZN3cub18CUB_300001_SM_10006detail6select23DeviceSelectSweepKernelINS2_10policy_hubIlbiLb0ELNS0_10SelectImplE0EE10Policy1000EN6thrust24THRUST_300001_SM_1000_NS17counting_iteratorIlNS9_11use_defaultESB_SB_EENS9_18transform_iteratorI7NonZeroIaEPaSB_SB_EEPlSI_NS0_13ScanTileStateIiLb1EEENS0_8NullTypeESL_iNS2_19streaming_context_tIlLb1EEELS5_0EEEvT0_T1_T2_T3_T4_T5_T6_T7_iT8_NS1_7vsmem_tEE19static_temp_storage+72];
	ld.shared.u32 	%r305, [_ZZN3cub18CUB_300001_SM_10006detail6select23DeviceSelectSweepKernelINS2_10policy_hubIlbiLb0ELNS0_10SelectImplE0EE10Policy1000EN6thrust24THRUST_300001_SM_1000_NS17counting_iteratorIlNS9_11use_defaultESB_SB_EENS9_18transform_iteratorI7NonZeroIaEPaSB_SB_EEPlSI_NS0_13ScanTileStateIiLb1EEENS0_8NullTypeESL_iNS2_19streaming_context_tIlLb1EEELS5_0EEEvT0_T1_T2_T3_T4_T5_T6_T7_iT8_NS1_7vsmem_tEE19static_temp_storage+68];
	sub.s32 	%r479, 3520, %r138;
	sub.s32 	%r1135, %r478, %r479;
	sub.s32 	%r307, %r304, %r479;
	setp.gt.s32 	%p55, %r307, 320;
	@%p55 bra 	$L__BB2_386;
	ld.param.u8 	%rs29, [%rd191];
	ld.param.u64 	%rd255, [%rd191+24];
	cvta.to.global.u64 	%rd192, %rd255;
	setp.ne.s32 	%p56, %r1106, 0;
	setp.lt.s32 	%p57, %r293, %r1135;
	and.pred  	%p58, %p56, %p57;
	@%p58 bra 	$L__BB2_343;
	bra.uni 	$L__BB2_346;
$L__BB2_343:
	setp.ne.s16 	%p59, %rs29, 0;
	mov.b64 	%rd687, 0;
	@%p59 bra 	$L__BB2_345;
	ld.global.u64 	%rd687, [%rd192];
$L__BB2_345:
	cvt.s64.s32 	%rd257, %r293;
	add.s64 	%rd258, %rd687, %rd257;
	shl.b64 	%rd259, %rd258, 3;
	add.s64 	%rd260, %rd2, %rd259;
	st.global.u64 	[%rd260], %rd175;
$L__BB2_346:
	setp.eq.s32 	%p60, %r1107, 0;
	setp.ge.s32 	%p61, %r294, %r1135;
	or.pred  	%p62, %p60, %p61;
	@%p62 bra 	$L__BB2_350;
	setp.ne.s16 	%p63, %rs29, 0;
	mov.b64 	%rd688, 0;
	@%p63 bra 	$L__BB2_349;
	ld.global.u64 	%rd688, [%rd192];
$L__BB2_349:
	cvt.s64.s32 	%rd262, %r294;
	add.s64 	%rd263, %rd688, %rd262;
	shl.b64 	%rd264, %rd263, 3;
	add.s64 	%rd265, %rd2, %rd264;
	st.global.u64 	[%rd265], %rd176;
$L__BB2_350:
	setp.eq.s32 	%p64, %r1108, 0;
	setp.ge.s32 	%p65, %r295, %r1135;
	or.pred  	%p66, %p64, %p65;
	@%p66 bra 	$L__BB2_354;
	setp.ne.s16 	%p67, %rs29, 0;
	mov.b64 	%rd689, 0;
	@%p67 bra 	$L__BB2_353;
	ld.global.u64 	%rd689, [%rd192];
$L__BB2_353:
	cvt.s64.s32 	%rd267, %r295;
	add.s64 	%rd268, %rd689, %rd267;
	shl.b64 	%rd269, %rd268, 3;
	add.s64 	%rd270, %rd2, %rd269;
	st.global.u64 	[%rd270], %rd177;
$L__BB2_354:
	setp.eq.s32 	%p68, %r1109, 0;
	setp.ge.s32 	%p69, %r296, %r1135;
	or.pred  	%p70, %p68, %p69;
	@%p70 bra 	$L__BB2_358;
	setp.ne.s16 	%p71, %rs29, 0;
	mov.b64 	%rd690, 0;
	@%p71 bra 	$L__BB2_357;
	ld.global.u64 	%rd690, [%rd192];
$L__BB2_357:
	cvt.s64.s32 	%rd272, %r296;
	add.s64 	%rd273, %rd690, %rd272;
	shl.b64 	%rd274, %rd273, 3;
	add.s64 	%rd275, %rd2, %rd274;
	st.global.u64 	[%rd275], %rd178;
$L__BB2_358:
	setp.eq.s32 	%p72, %r1110, 0;
	setp.ge.s32 	%p73, %r297, %r1135;
	or.pred  	%p74, %p72, %p73;
	@%p74 bra 	$L__BB2_362;
	setp.ne.s16 	%p75, %rs29, 0;
	mov.b64 	%rd691, 0;
	@%p75 bra 	$L__BB2_361;
	ld.global.u64 	%rd691, [%rd192];
$L__BB2_361:
	cvt.s64.s32 	%rd277, %r297;
	add.s64 	%rd278, %rd691, %rd277;
	shl.b64 	%rd279, %rd278, 3;
	add.s64 	%rd280, %rd2, %rd279;
	st.global.u64 	[%rd280], %rd179;
$L__BB2_362:
	setp.eq.s32 	%p76, %r1111, 0;
	setp.ge.s32 	%p77, %r298, %r1135;
	or.pred  	%p78, %p76, %p77;
	@%p78 bra 	$L__BB2_366;
	setp.ne.s16 	%p79, %rs29, 0;
	mov.b64 	%rd692, 0;
	@%p79 bra 	$L__BB2_365;
	ld.global.u64 	%rd692, [%rd192];
$L__BB2_365:
	cvt.s64.s32 	%rd282, %r298;
	add.s64 	%rd283, %rd692, %rd282;
	shl.b64 	%rd284, %rd283, 3;
	add.s64 	%rd285, %rd2, %rd284;
	st.global.u64 	[%rd285], %rd180;
$L__BB2_366:
	setp.eq.s32 	%p80, %r1112, 0;
	setp.ge.s32 	%p81, %r299, %r1135;
	or.pred  	%p82, %p80, %p81;
	@%p82 bra 	$L__BB2_370;
	setp.ne.s16 	%p83, %rs29, 0;
	mov.b64 	%rd693, 0;
	@%p83 bra 	$L__BB2_369;
	ld.global.u64 	%rd693, [%rd192];
$L__BB2_369:
	cvt.s64.s32 	%rd287, %r299;
	add.s64 	%rd288, %rd693, %rd287;
	shl.b64 	%rd289, %rd288, 3;
	add.s64 	%rd290, %rd2, %rd289;
	st.global.u64 	[%rd290], %rd181;
$L__BB2_370:
	setp.eq.s32 	%p84, %r1113, 0;
	setp.ge.s32 	%p85, %r300, %r1135;
	or.pred  	%p86, %p84, %p85;
	@%p86 bra 	$L__BB2_374;
	setp.ne.s16 	%p87, %rs29, 0;
	mov.b64 	%rd694, 0;
	@%p87 bra 	$L__BB2_373;
	ld.global.u64 	%rd694, [%rd192];
$L__BB2_373:
	cvt.s64.s32 	%rd292, %r300;
	add.s64 	%rd293, %rd694, %rd292;
	shl.b64 	%rd294, %rd293, 3;
	add.s64 	%rd295, %rd2, %rd294;
	st.global.u64 	[%rd295], %rd182;
$L__BB2_374:
	setp.eq.s32 	%p88, %r1114, 0;
	setp.ge.s32 	%p89, %r301, %r1135;
	or.pred  	%p90, %p88, %p89;
	@%p90 bra 	$L__BB2_378;
	setp.ne.s16 	%p91, %rs29, 0;
	mov.b64 	%rd695, 0;
	@%p91 bra 	$L__BB2_377;
	ld.global.u64 	%rd695, [%rd192];
$L__BB2_377:
	cvt.s64.s32 	%rd297, %r301;
	add.s64 	%rd298, %rd695, %rd297;
	shl.b64 	%rd299, %rd298, 3;
	add.s64 	%rd300, %rd2, %rd299;
	st.global.u64 	[%rd300], %rd183;
$L__BB2_378:
	setp.eq.s32 	%p92, %r1115, 0;
	setp.ge.s32 	%p93, %r302, %r1135;
	or.pred  	%p94, %p92, %p93;
	@%p94 bra 	$L__BB2_382;
	setp.ne.s16 	%p95, %rs29, 0;
	mov.b64 	%rd696, 0;
	@%p95 bra 	$L__BB2_381;
	ld.global.u64 	%rd696, [%rd192];
$L__BB2_381:
	cvt.s64.s32 	%rd302, %r302;
	add.s64 	%rd303, %rd696, %rd302;
	shl.b64 	%rd304, %rd303, 3;
	add.s64 	%rd305, %rd2, %rd304;
	st.global.u64 	[%rd305], %rd184;
$L__BB2_382:
	setp.eq.s32 	%p96, %r1116, 0;
	setp.ge.s32 	%p97, %r303, %r1135;
	or.pred  	%p98, %p96, %p97;
	@%p98 bra 	$L__BB2_425;
	setp.ne.s16 	%p99, %rs29, 0;
	mov.b64 	%rd697, 0;
	@%p99 bra 	$L__BB2_385;
	ld.global.u64 	%rd697, [%rd192];
$L__BB2_385:
	cvt.s64.s32 	%rd307, %r303;
	add.s64 	%rd308, %rd697, %rd307;
	shl.b64 	%rd309, %rd308, 3;
	add.s64 	%rd310, %rd2, %rd309;
	st.global.u64 	[%rd310], %rd185;
	bra.uni 	$L__BB2_425;
$L__BB2_386:
	bar.sync 	0;
	setp.eq.s32 	%p100, %r1106, 0;
	@%p100 bra 	$L__BB2_388;
	sub.s32 	%r480, %r293, %r305;
	shl.b32 	%r481, %r480, 3;
	mov.u32 	%r482, _ZZN3cub18CUB_300001_SM_10006detail6select23DeviceSelectSweepKernelINS2_10policy_hubIlbiLb0ELNS0_10SelectImplE0EE10Policy1000EN6thrust24THRUST_300001_SM_1000_NS17counting_iteratorIlNS9_11use_defaultESB_SB_EENS9_18transform_iteratorI7NonZeroIaEPaSB_SB_EEPlSI_NS0_13ScanTileStateIiLb1EEENS0_8NullTypeESL_iNS2_19streaming_context_tIlLb1EEELS5_0EEEvT0_T1_T2_T3_T4_T5_T6_T7_iT8_NS1_7vsmem_tEE19static_temp_storage;
	add.s32 	%r483, %r482, %r481;
	st.shared.u64 	[%r483], %rd175;
$L__BB2_388:
	setp.eq.s32 	%p101, %r1107, 0;
	@%p101 bra 	$L__BB2_390;
	sub.s32 	%r484, %r294, %r305;
	shl.b32 	%r485, %r484, 3;
	mov.u32 	%r486, _ZZN3cub18CUB_300001_SM_10006detail6select23DeviceSelectSweepKernelINS2_10policy_hubIlbiLb0ELNS0_10SelectImplE0EE10Policy1000EN6thrust24THRUST_300001_SM_1000_NS17counting_iteratorIlNS9_11use_defaultESB_SB_EENS9_18transform_iteratorI7NonZeroIaEPaSB_SB_EEPlSI_NS0_13ScanTileStateIiLb1EEENS0_8NullTypeESL_iNS2_19streaming_context_tIlLb1EEELS5_0EEEvT0_T1_T2_T3_T4_T5_T6_T7_iT8_NS1_7vsmem_tEE19static_temp_storage;
	add.s32 	%r487, %r486, %r485;
	st.shared.u64 	[%r487], %rd176;
$L__BB2_390:
	setp.eq.s32 	%p102, %r1108, 0;
	@%p102 bra 	$L__BB2_392;
	sub.s32 	%r488, %r295, %r305;
	shl.b32 	%r489, %r488, 3;
	mov.u32 	%r490, _ZZN3cub18CUB_300001_SM_10006detail6select23DeviceSelectSweepKernelINS2_10policy_hubIlbiLb0ELNS0_10SelectImplE0EE10Policy1000EN6thrust24THRUST_300001_SM_1000_NS17counting_iteratorIlNS9_11use_defaultESB_SB_EENS9_18transform_iteratorI7NonZeroIaEPaSB_SB_EEPlSI_NS0_13ScanTileStateIiLb1EEENS0_8NullTypeESL_iNS2_19streaming_context_tIlLb1EEELS5_0EEEvT0_T1_T2_T3_T4_T5_T6_T7_iT8_NS1_7vsmem_tEE19static_temp_storage;
	add.s32 	%r491, %r490, %r489;
	st.shared.u64 	[%r491], %rd177;
$L__BB2_392:
	setp.eq.s32 	%p103, %r1109, 0;
	@%p103 bra 	$L__BB2_394;
	sub.s32 	%r492, %r296, %r305;
	shl.b32 	%r493, %r492, 3;
	mov.u32 	%r494, _ZZN3cub18CUB_300001_SM_10006detail6select23DeviceSelectSweepKernelINS2_10policy_hubIlbiLb0ELNS0_10SelectImplE0EE10Policy1000EN6thrust24THRUST_300001_SM_1000_NS17counting_iteratorIlNS9_11use_defaultESB_SB_EENS9_18transform_iteratorI7NonZeroIaEPaSB_SB_EEPlSI_NS0_13ScanTileStateIiLb1EEENS0_8NullTypeESL_iNS2_19streaming_context_tIlLb1EEELS5_0EEEvT0_T1_T2_T3_T4_T5_T6_T7_iT8_NS1_7vsmem_tEE19static_temp_storage;
	add.s32 	%r495, %r494, %r493;
	st.shared.u64 	[%r495], %rd178;
$L__BB2_394:
	setp.eq.s32 	%p104, %r1110, 0;
	@%p104 bra 	$L__BB2_396;
	sub.s32 	%r496, %r297, %r305;
	shl.b32 	%r497, %r496, 3;
	mov.u32 	%r498, _ZZN3cub18CUB_300001_SM_10006detail6select23DeviceSelectSweepKernelINS2_10policy_hubIlbiLb0ELNS0_10SelectImplE0EE10Policy1000EN6thrust24THRUST_300001_SM_1000_NS17counting_iteratorIlNS9_11use_defaultESB_SB_EENS9_18transform_iteratorI7NonZeroIaEPaSB_SB_EEPlSI_NS0_13ScanTileStateIiLb1EEENS0_8NullTypeESL_iNS2_19streaming_context_tIlLb1EEELS5_0EEEvT0_T1_T2_T3_T4_T5_T6_T7_iT8_NS1_7vsmem_tEE19static_temp_storage;
	add.s32 	%r499, %r498, %r497;
	st.shared.u64 	[%r499], %rd179;
$L__BB2_396:
	setp.eq.s32 	%p105, %r1111, 0;
	@%p105 bra 	$L__BB2_398;
	sub.s32 	%r500, %r298, %r305;
	shl.b32 	%r501, %r500, 3;
	mov.u32 	%r502, _ZZN3cub18CUB_300001_SM_10006detail6select23DeviceSelectSweepKernelINS2_10policy_hubIlbiLb0ELNS0_10SelectImplE0EE10Policy1000EN6thrust24THRUST_300001_SM_1000_NS17counting_iteratorIlNS9_11use_defaultESB_SB_EENS9_18transform_iteratorI7NonZeroIaEPaSB_SB_EEPlSI_NS0_13ScanTileStateIiLb1EEENS0_8NullTypeESL_iNS2_19streaming_context_tIlLb1EEELS5_0EEEvT0_T1_T2_T3_T4_T5_T6_T7_iT8_NS1_7vsmem_tEE19static_temp_storage;
	add.s32 	%r503, %r502, %r501;
	st.shared.u64 	[%r503], %rd180;
$L__BB2_398:
	setp.eq.s32 	%p106, %r1112, 0;
	@%p106 bra 	$L__BB2_400;
	sub.s32 	%r504, %r299, %r305;
	shl.b32 	%r505, %r504, 3;
	mov.u32 	%r506, _ZZN3cub18CUB_300001_SM_10006detail6select23DeviceSelectSweepKernelINS2_10policy_hubIlbiLb0ELNS0_10SelectImplE0EE10Policy1000EN6thrust24THRUST_300001_SM_1000_NS17counting_iteratorIlNS9_11use_defaultESB_SB_EENS9_18transform_iteratorI7NonZeroIaEPaSB_SB_EEPlSI_NS0_13ScanTileStateIiLb1EEENS0_8NullTypeESL_iNS2_19streaming_context_tIlLb1EEELS5_0EEEvT0_T1_T2_T3_T4_T5_T6_T7_iT8_NS1_7vsmem_tEE19static_temp_storage;
	add.s32 	%r507, %r506, %r505;
	st.shared.u64 	[%r507], %rd181;
$L__BB2_400:
	setp.eq.s32 	%p107, %r1113, 0;
	@%p107 bra 	$L__BB2_402;
	sub.s32 	%r508, %r300, %r305;
	shl.b32 	%r509, %r508, 3;
	mov.u32 	%r510, _ZZN3cub18CUB_300001_SM_10006detail6select23DeviceSelectSweepKernelINS2_10policy_hubIlbiLb0ELNS0_10SelectImplE0EE10Policy1000EN6thrust24THRUST_300001_SM_1000_NS17counting_iteratorIlNS9_11use_defaultESB_SB_EENS9_18transform_iteratorI7NonZeroIaEPaSB_SB_EEPlSI_NS0_13ScanTileStateIiLb1EEENS0_8NullTypeESL_iNS2_19streaming_context_tIlLb1EEELS5_0EEEvT0_T1_T2_T3_T4_T5_T6_T7_iT8_NS1_7vsmem_tEE19static_temp_storage;
	add.s32 	%r511, %r510, %r509;
	st.shared.u64 	[%r511], %rd182;
$L__BB2_402:
	setp.eq.s32 	%p108, %r1114, 0;
	@%p108 bra 	$L__BB2_404;
	sub.s32 	%r512, %r301, %r305;
	shl.b32 	%r513, %r512, 3;
	mov.u32 	%r514, _ZZN3cub18CUB_300001_SM_10006detail6select23DeviceSelectSweepKernelINS2_10policy_hubIlbiLb0ELNS0_10SelectImplE0EE10Policy1000EN6thrust24THRUST_300001_SM_1000_NS17counting_iteratorIlNS9_11use_defaultESB_SB_EENS9_18transform_iteratorI7NonZeroIaEPaSB_SB_EEPlSI_NS0_13ScanTileStateIiLb1EEENS0_8NullTypeESL_iNS2_19streaming_context_tIlLb1EEELS5_0EEEvT0_T1_T2_T3_T4_T5_T6_T7_iT8_NS1_7vsmem_tEE19static_temp_storage;
	add.s32 	%r515, %r514, %r513;
	st.shared.u64 	[%r515], %rd183;
$L__BB2_404:
	setp.eq.s32 	%p109, %r1115, 0;
	@%p109 bra 	$L__BB2_406;
	sub.s32 	%r516, %r302, %r305;
	shl.b32 	%r517, %r516, 3;
	mov.u32 	%r518, _ZZN3cub18CUB_300001_SM_10006detail6select23DeviceSelectSweepKernelINS2_10policy_hubIlbiLb0ELNS0_10SelectImplE0EE10Policy1000EN6thrust24THRUST_300001_SM_1000_NS17counting_iteratorIlNS9_11use_defaultESB_SB_EENS9_18transform_iteratorI7NonZeroIaEPaSB_SB_EEPlSI_NS0_13ScanTileStateIiLb1EEENS0_8NullTypeESL_iNS2_19streaming_context_tIlLb1EEELS5_0EEEvT0_T1_T2_T3_T4_T5_T6_T7_iT8_NS1_7vsmem_tEE19static_temp_storage;
	add.s32 	%r519, %r518, %r517;
	st.shared.u64 	[%r519], %rd184;
$L__BB2_406:
	setp.eq.s32 	%p110, %r1116, 0;
	@%p110 bra 	$L__BB2_408;
	sub.s32 	%r520, %r303, %r305;
	shl.b32 	%r521, %r520, 3;
	mov.u32 	%r522, _ZZN3cub18CUB_300001_SM_10006detail6select23DeviceSelectSweepKernelINS2_10policy_hubIlbiLb0ELNS0_10SelectImplE0EE10Policy1000EN6thrust24THRUST_300001_SM_1000_NS17counting_iteratorIlNS9_11use_defaultESB_SB_EENS9_18transform_iteratorI7NonZeroIaEPaSB_SB_EEPlSI_NS0_13ScanTileStateIiLb1EEENS0_8NullTypeESL_iNS2_19streaming_context_tIlLb1EEELS5_0EEEvT0_T1_T2_T3_T4_T5_T6_T7_iT8_NS1_7vsmem_tEE19static_temp_storage;
	add.s32 	%r523, %r522, %r521;
	st.shared.u64 	[%r523], %rd185;
$L__BB2_408:
	bar.sync 	0;
	setp.ge.s32 	%p111, %r1131, %r307;
	@%p111 bra 	$L__BB2_425;
	ld.param.u32 	%r1065, [_ZN3cub18CUB_300001_SM_10006detail6select23DeviceSelectSweepKernelINS2_10policy_hubIlbiLb0ELNS0_10SelectImplE0EE10Policy1000EN6thrust24THRUST_300001_SM_1000_NS17counting_iteratorIlNS9_11use_defaultESB_SB_EENS9_18transform_iteratorI7NonZeroIaEPaSB_SB_EEPlSI_NS0_13ScanTileStateIiLb1EEENS0_8NullTypeESL_iNS2_19streaming_context_tIlLb1EEELS5_0EEEvT0_T1_T2_T3_T4_T5_T6_T7_iT8_NS1_7vsmem_tE_param_7];
	ld.param.u8 	%rs30, [%rd191];
	ld.param.u64 	%rd311, [%rd191+24];
	cvta.to.global.u64 	%rd193, %rd311;
	add.s32 	%r524, %r304, %r1065;
	add.s32 	%r525, %r1131, %r2;
	sub.s32 	%r526, %r524, %r525;
	add.s32 	%r308, %r526, -3521;
	mul.hi.u32 	%r527, %r308, -858993459;
	shr.u32 	%r528, %r527, 8;
	add.s32 	%r309, %r528, 1;
	and.b32  	%r529, %r528, 3;
	setp.eq.s32 	%p112, %r529, 3;
	@%p112 bra 	$L__BB2_414;
	and.b32  	%r530, %r309, 3;
	add.s32 	%r1130, %r1131, %r305;
	shl.b32 	%r531, %r1131, 3;
	mov.u32 	%r532, _ZZN3cub18CUB_300001_SM_10006detail6select23DeviceSelectSweepKernelINS2_10policy_hubIlbiLb0ELNS0_10SelectImplE0EE10Policy1000EN6thrust24THRUST_300001_SM_1000_NS17counting_iteratorIlNS9_11use_defaultESB_SB_EENS9_18transform_iteratorI7NonZeroIaEPaSB_SB_EEPlSI_NS0_13ScanTileStateIiLb1EEENS0_8NullTypeESL_iNS2_19streaming_context_tIlLb1EEELS5_0EEEvT0_T1_T2_T3_T4_T5_T6_T7_iT8_NS1_7vsmem_tEE19static_temp_storage;
	add.s32 	%r1129, %r532, %r531;
	neg.s32 	%r1128, %r530;
	mad.lo.s32 	%r1131, %r530, 320, %r1131;
$L__BB2_411:
	.pragma "nounroll";
	setp.ne.s16 	%p113, %rs30, 0;
	ld.shared.u64 	%rd194, [%r1129];
	mov.b64 	%rd682, 0;
	@%p113 bra 	$L__BB2_413;
	ld.global.u64 	%rd682, [%rd193];
$L__BB2_413:
	cvt.s64.s32 	%rd313, %r1130;
	add.s64 	%rd314, %rd682, %rd313;
	shl.b64 	%rd315, %rd314, 3;
	add.s64 	%rd316, %rd2, %rd315;
	st.global.u64 	[%rd316], %rd194;
	add.s32 	%r1130, %r1130, 320;
	add.s32 	%r1129, %r1129, 2560;
	add.s32 	%r1128, %r1128, 1;
	setp.ne.s32 	%p114, %r1128, 0;
	@%p114 bra 	$L__BB2_411;
$L__BB2_414:
	setp.lt.u32 	%p115, %r308, 960;
	@%p115 bra 	$L__BB2_425;
	add.s32 	%r1133, %r1131, %r305;
	shl.b32 	%r533, %r1131, 3;
	mov.u32 	%r534, _ZZN3cub18CUB_300001_SM_10006detail6select23DeviceSelectSweepKernelINS2_10policy_hubIlbiLb0ELNS0_10SelectImplE0EE10Policy1000EN6thrust24THRUST_300001_SM_1000_NS17counting_iteratorIlNS9_11use_defaultESB_SB_EENS9_18transform_iteratorI7NonZeroIaEPaSB_SB_EEPlSI_NS0_13ScanTileStateIiLb1EEENS0_8NullTypeESL_iNS2_19streaming_context_tIlLb1EEELS5_0EEEvT0_T1_T2_T3_T4_T5_T6_T7_iT8_NS1_7vsmem_tEE19static_temp_storage;
	add.s32 	%r535, %r533, %r534;
	add.s32 	%r1132, %r535, 5120;
$L__BB2_416:
	setp.ne.s16 	%p116, %rs30, 0;
	cvt.s64.s32 	%rd197, %r1133;
	ld.shared.u64 	%rd198, [%r1132+-5120];
	mov.b64 	%rd683, 0;
	@%p116 bra 	$L__BB2_418;
	ld.global.u64 	%rd683, [%rd193];
$L__BB2_418:
	setp.ne.s16 	%p117, %rs30, 0;
	add.s64 	%rd319, %rd683, %rd197;
	shl.b64 	%rd320, %rd319, 3;
	add.s64 	%rd321, %rd2, %rd320;
	st.global.u64 	[%rd321], %rd198;
	ld.shared.u64 	%rd201, [%r1132+-2560];
	mov.b64 	%rd684, 0;
	@%p117 bra 	$L__BB2_420;
	ld.global.u64 	%rd684, [%rd193];
$L__BB2_420:
	setp.ne.s16 	%p118, %rs30, 0;
	add.s64 	%rd323, %rd684, %rd197;
	shl.b64 	%rd324, %rd323, 3;
	add.s64 	%rd325, %rd2, %rd324;
	st.global.u64 	[%rd325+2560], %rd201;
	ld.shared.u64 	%rd204, [%r1132];
	mov.b64 	%rd685, 0;
	@%p118 bra 	$L__BB2_422;
	ld.global.u64 	%rd685, [%rd193];
$L__BB2_422:
	setp.ne.s16 	%p119, %rs30, 0;
	add.s64 	%rd327, %rd685, %rd197;
	shl.b64 	%rd328, %rd327, 3;
	add.s64 	%rd329, %rd2, %rd328;
	st.global.u64 	[%rd329+5120], %rd204;
	ld.shared.u64 	%rd207, [%r1132+2560];
	mov.b64 	%rd686, 0;
	@%p119 bra 	$L__BB2_424;
	ld.global.u64 	%rd686, [%rd193];
$L__BB2_424:
	cvt.u32.u64 	%r536, %rd197;
	add.s64 	%rd330, %rd686, %rd197;
	shl.b64 	%rd331, %rd330, 3;
	add.s64 	%rd332, %rd2, %rd331;
	st.global.u64 	[%rd332+7680], %rd207;
	add.s32 	%r1131, %r1131, 1280;
	add.s32 	%r1133, %r536, 1280;
	add.s32 	%r1132, %r1132, 10240;
	setp.lt.s32 	%p120, %r1131, %r307;
	@%p120 bra 	$L__BB2_416;
$L__BB2_425:
	mov.u32 	%r708, %tid.x;
	setp.ne.s32 	%p231, %r708, 0;
	@%p231 bra 	$L__BB2_433;
	mov.u64 	%rd232, %rd238;
	ld.param.u8 	%rs87, [%rd232+1];
	setp.eq.s16 	%p232, %rs87, 0;
	@%p232 bra 	$L__BB2_430;
	ld.param.u8 	%rs88, [%rd232];
	setp.ne.s16 	%p233, %rs88, 0;
	mov.b64 	%rd698, 0;
	@%p233 bra 	$L__BB2_429;
	ld.param.u64 	%rd428, [%rd232+24];
	cvta.to.global.u64 	%rd429, %rd428;
	ld.global.u64 	%rd698, [%rd429];
$L__BB2_429:
	ld.param.u64 	%rd629, [_ZN3cub18CUB_300001_SM_10006detail6select23DeviceSelectSweepKernelINS2_10policy_hubIlbiLb0ELNS0_10SelectImplE0EE10Policy1000EN6thrust24THRUST_300001_SM_1000_NS17counting_iteratorIlNS9_11use_defaultESB_SB_EENS9_18transform_iteratorI7NonZeroIaEPaSB_SB_EEPlSI_NS0_13ScanTileStateIiLb1EEENS0_8NullTypeESL_iNS2_19streaming_context_tIlLb1EEELS5_0EEEvT0_T1_T2_T3_T4_T5_T6_T7_iT8_NS1_7vsmem_tE_param_3];
	cvt.s64.s32 	%rd430, %r1135;
	add.s64 	%rd431, %rd698, %rd430;
	cvta.to.global.u64 	%rd432, %rd629;
	st.global.u64 	[%rd432], %rd431;
	bra.uni 	$L__BB2_433;
$L__BB2_430:
	ld.param.u8 	%rs89, [%rd232];
	setp.ne.s16 	%p234, %rs89, 0;
	mov.b64 	%rd699, 0;
	@%p234 bra 	$L__BB2_432;
	ld.param.u64 	%rd434, [%rd232+24];
	cvta.to.global.u64 	%rd435, %rd434;
	ld.global.u64 	%rd699, [%rd435];
$L__BB2_432:
	cvt.s64.s32 	%rd436, %r1135;
	add.s64 	%rd437, %rd699, %rd436;
	ld.param.u64 	%rd438, [%rd232+32];
	cvta.to.global.u64 	%rd439, %rd438;
	st.global.u64 	[%rd439], %rd437;
$L__BB2_433:
	ret;

}
	// .globl	_ZN3cub18CUB_300001_SM_10006detail6select23DeviceSelectSweepKernelINS2_10policy_hubIlbiLb0ELNS0_10SelectImplE0EE10Policy1000EN6thrust24THRUST_300001_SM_1000_NS17counting_iteratorIlNS9_11use_defaultESB_SB_EENS9_18transform_iteratorI7NonZeroIsEPsSB_SB_EEPlSI_NS0_13ScanTileStateIiLb1EEENS0_8NullTypeESL_iNS2_19streaming_context_tIlLb1EEELS5_0EEEvT0_T1_T2_T3_T4_T5_T6_T7_iT8_NS1_7vsmem_tE
.visible .entry _ZN3cub18CUB_300001_SM_10006detail6select23DeviceSelectSweepKernelINS2_10policy_hubIlbiLb0ELNS0_10SelectImplE0EE10Policy1000EN6thrust24THRUST_300001_SM_1000_NS17counting_iteratorIlNS9_11use_defaultESB_SB_EENS9_18transform_iteratorI7NonZeroIsEPsSB_SB_EEPlSI_NS0_13ScanTileStateIiLb1EEENS0_8NullTypeESL_iNS2_19streaming_context_tIlLb1EEELS5_0EEEvT0_T1_T2_T3_T4_T5_T6_T7_iT8_NS1_7vsmem_tE(
	.param .align 8 .b8 _ZN3cub18CUB_300001_SM_10006detail6select23DeviceSelectSweepKernelINS2_10policy_hubIlbiLb0ELNS0_10SelectImplE0EE10Policy1000EN6thrust24THRUST_300001_SM_1000_NS17counting_iteratorIlNS9_11use_defaultESB_SB_EENS9_18transform_iteratorI7NonZeroIsEPsSB_SB_EEPlSI_NS0_13ScanTileStateIiLb1EEENS0_8NullTypeESL_iNS2_19streaming_context_tIlLb1EEELS5_0EEEvT0_T1_T2_T3_T4_T5_T6_T7_iT8_NS1_7vsmem_tE_param_0[8],
	.param .align 8 .b8 _ZN3cub18CUB_300001_SM_10006detail6select23DeviceSelectSweepKernelINS2_10policy_hubIlbiLb0ELNS0_10SelectImplE0EE10Policy1000EN6thrust24THRUST_300001_SM_1000_NS17counting_iteratorIlNS9_11use_defaultESB_SB_EENS9_18transform_iteratorI7NonZeroIsEPsSB_SB_EEPlSI_NS0_13ScanTileStateIiLb1EEENS0_8NullTypeESL_iNS2_19streaming_context_tIlLb1EEELS5_0EEEvT0_T1_T2_T3_T4_T5_T6_T7_iT8_NS1_7vsmem_tE_param_1[16],
	.param .u64 .ptr .align 1 _ZN3cub18CUB_300001_SM_10006detail6select23DeviceSelectSweepKernelINS2_10policy_hubIlbiLb0ELNS0_10SelectImplE0EE10Policy1000EN6thrust24THRUST_300001_SM_1000_NS17counting_iteratorIlNS9_11use_defaultESB_SB_EENS9_18transform_iteratorI7NonZeroIsEPsSB_SB_EEPlSI_NS0_13ScanTileStateIiLb1EEENS0_8NullTypeESL_iNS2_19streaming_context_tIlLb1EEELS5_0EEEvT0_T1_T2_T3_T4_T5_T6_T7_iT8_NS1_7vsmem_tE_param_2,
	.param .u64 .ptr .align 1 _ZN3cub18CUB_300001_SM_10006detail6select23DeviceSelectSweepKernelINS2_10policy_hubIlbiLb0ELNS0_10SelectImplE0EE10Policy1000EN6thrust24THRUST_300001_SM_1000_NS17counting_iteratorIlNS9_11use_defaultESB_SB_EENS9_18transform_iteratorI7NonZeroIsEPsSB_SB_EEPlSI_NS0_13ScanTileStateIiLb1EEENS0_8NullTypeESL_iNS2_19streaming_context_tIlLb1EEELS5_0EEEvT0_T1_T2_T3_T4_T5_T6_T7_iT8_NS1_7vsmem_tE_param_3,
	.param .align 8 .b8 _ZN3cub18CUB_300001_SM_10006detail6select23DeviceSelectSweepKernelINS2_10policy_hubIlbiLb0ELNS0_10SelectImplE0EE10Policy1000EN6thrust24THRUST_300001_SM_1000_NS17counting_iteratorIlNS9_11use_defaultESB_SB_EENS9_18transform_iteratorI7NonZeroIsEPsSB_SB_EEPlSI_NS0_13ScanTileStateIiLb1EEENS0_8NullTypeESL_iNS2_19streaming_context_tIlLb1EEELS5_0EEEvT0_T1_T2_T3_T4_T5_T6_T7_iT8_NS1_7vsmem_tE_param_4[8],
	.param .align 1 .b8 _ZN3cub18CUB_300001_SM_10006detail6select23DeviceSelectSweepKernelINS2_10policy_hubIlbiLb0ELNS0_10SelectImplE0EE10Policy1000EN6thrust24THRUST_300001_SM_1000_NS17counting_iteratorIlNS9_11use_defaultESB_SB_EENS9_18transform_iteratorI7NonZeroIsEPsSB_SB_EEPlSI_NS0_13ScanTileStateIiLb1EEENS0_8NullTypeESL_iNS2_19streaming_context_tIlLb1EEELS5_0EEEvT0_T1_T2_T3_T4_T5_T6_T7_iT8_NS1_7vsmem_tE_param_5[1],
	.param .align 1 .b8 _ZN3cub18CUB_300001_SM_10006detail6select23DeviceSelectSweepKernelINS2_10policy_hubIlbiLb0ELNS0_10SelectImplE0EE10Policy1000EN6thrust24THRUST_300001_SM_1000_NS17counting_iteratorIlNS9_11use_defaultESB_SB_EENS9_18transform_iteratorI7NonZeroIsEPsSB_SB_EEPlSI_NS0_13ScanTileStateIiLb1EEENS0_8NullTypeESL_iNS2_19streaming_context_tIlLb1EEELS5_0EEEvT0_T1_T2_T3_T4_T5_T6_T7_iT8_NS1_7vsmem_tE_param_6[1],
	.param .u32 _ZN3cub18CUB_300001_SM_10006detail6select23DeviceSelectSweepKernelINS2_10policy_hubIlbiLb0ELNS0_10SelectImplE0EE10Policy1000EN6thrust24THRUST_300001_SM_1000_NS17counting_iteratorIlNS9_11use_defaultESB_SB_EENS9_18transform_iteratorI7NonZeroIsEPsSB_SB_EEPlSI_NS0_13ScanTileStateIiLb1EEENS0_8NullTypeESL_iNS2_19streaming_context_tIlLb1EEELS5_0EEEvT0_T1_T2_T3_T4_T5_T6_T7_iT8_NS1_7vsmem_tE_param_7,
	.param .u32 _ZN3cub18CUB_300001_SM_10006detail6select23DeviceSelectSweepKernelINS2_10policy_hubIlbiLb0ELNS0_10SelectImplE0EE10Policy1000EN6thrust24THRUST_300001_SM_1000_NS17counting_iteratorIlNS9_11use_defaultESB_SB_EENS9_18transform_iteratorI7NonZeroIsEPsSB_SB_EEPlSI_NS0_13ScanTileStateIiLb1EEENS0_8NullTypeESL_iNS2_19streaming_context_tIlLb1EEELS5_0EEEvT0_T1_T2_T3_T4_T5_T6_T7_iT8_NS1_7vsmem_tE_param_8,
	.param .align 8 .b8 _ZN3cub18CUB_300001_SM_10006detail6select23DeviceSelectSweepKernelINS2_10policy_hubIlbiLb0ELNS0_10SelectImplE0EE10Policy1000EN6thrust24THRUST_300001_SM_1000_NS17counting_iteratorIlNS9_11use_defaultESB_SB_EENS9_18transform_iteratorI7NonZeroIsEPsSB_SB_EEPlSI_NS0_13ScanTileStateIiLb1EEENS0_8NullTypeESL_iNS2_19streaming_context_tIlLb1EEELS5_0EEEvT0_T1_T2_T3_T4_T5_T6_T7_iT8_NS1_7vsmem_tE_param_9[40],
	.param .align 8 .b8 _ZN3cub18CUB_300001_SM_10006detail6select23DeviceSelectSweepKernelINS2_10policy_hubIlbiLb0ELNS0_10SelectImplE0EE10Policy1000EN6thrust24THRUST_300001_SM_1000_NS17counting_iteratorIlNS9_11use_defaultESB_SB_EENS9_18transform_iteratorI7NonZeroIsEPsSB_SB_EEPlSI_NS0_13ScanTileStateIiLb1EEENS0_8NullTypeESL_iNS2_19streaming_context_tIlLb1EEELS5_0EEEvT0_T1_T2_T3_T4_T5_T6_T7_iT8_NS1_7vsmem_tE_param_10[8]
)
.maxntid 320
{
	.reg .pred 	%p<400>;
	.reg .b16 	%rs<124>;
	.reg .b32 	%r<1136>;
	.reg .b64 	%rd<704>;
	// demoted variable
	.shared .align 16 .b8 _ZZN3cub18CUB_300001_SM_10006detail6select23DeviceSelectSweepKernelINS2_10policy_hubIlbiLb0ELNS0_10SelectImplE0EE10Policy1000EN6thrust24THRUST_300001_SM_1000_NS17counting_iteratorIlNS9_11use_defaultESB_SB_EENS9_18transform_iteratorI7NonZeroIsEPsSB_SB_EEPlSI_NS0_13ScanTileStateIiLb1EEENS0_8NullTypeESL_iNS2_19streaming_context_tIlLb1EEELS5_0EEEvT0_T1_T2_T3_T4_T5_T6_T7_iT8_NS1_7vsmem_tEE19static_temp_storage[28160];
	ld.param.u64 	%rd3, [_ZN3cub18CUB_300001_SM_10006detail6select23DeviceSelectSweepKernelINS2_10policy_hubIlbiLb0ELNS0_10SelectImplE0EE10Policy1000EN6thrust24THRUST_300001_SM_1000_NS17counting_iteratorIlNS9_11use_defaultESB_SB_EENS9_18transform_iteratorI7NonZeroIsEPsSB_SB_EEPlSI_NS0_13ScanTileStateIiLb1EEENS0_8NullTypeESL_iNS2_19streaming_context_tIlLb1EEELS5_0EEEvT0_T1_T2_T3_T4_T5_T6_T7_iT8_NS1_7vsmem_tE_param_4];
	ld.param.u64 	%rd4, [_ZN3cub18CUB_300001_SM_10006detail6select23DeviceSelectSweepKernelINS2_10policy_hubIlbiLb0ELNS0_10SelectImplE0EE10Policy1000EN6thrust24THRUST_300001_SM_1000_NS17counting_iteratorIlNS9_11use_defaultESB_SB_EENS9_18transform_iteratorI7NonZeroIsEPsSB_SB_EEPlSI_NS0_13ScanTileStateIiLb1EEENS0_8NullTypeESL_iNS2_19streaming_context_tIlLb1EEELS5_0EEEvT0_T1_T2_T3_T4_T5_T6_T7_iT8_NS1_7vsmem_tE_param_0];
	ld.param.u64 	%rd239, [_ZN3cub18CUB_300001_SM_10006detail6select23DeviceSelectSweepKernelINS2_10policy_hubIlbiLb0ELNS0_10SelectImplE0EE10Policy1000EN6thrust24THRUST_300001_SM_1000_NS17counting_iteratorIlNS9_11use_defaultESB_SB_EENS9_18transform_iteratorI7NonZeroIsEPsSB_SB_EEPlSI_NS0_13ScanTileStateIiLb1EEENS0_8NullTypeESL_iNS2_19streaming_context_tIlLb1EEELS5_0EEEvT0_T1_T2_T3_T4_T5_T6_T7_iT8_NS1_7vsmem_tE_param_1];
	ld.param.u64 	%rd240, [_ZN3cub18CUB_300001_SM_10006detail6select23DeviceSelectSweepKernelINS2_10policy_hubIlbiLb0ELNS0_10SelectImplE0EE10Policy1000EN6thrust24THRUST_300001_SM_1000_NS17counting_iteratorIlNS9_11use_defaultESB_SB_EENS9_18transform_iteratorI7NonZeroIsEPsSB_SB_EEPlSI_NS0_13ScanTileStateIiLb1EEENS0_8NullTypeESL_iNS2_19streaming_context_tIlLb1EEELS5_0EEEvT0_T1_T2_T3_T4_T5_T6_T7_iT8_NS1_7vsmem_tE_param_2];
	ld.param.u32 	%r331, [_ZN3cub18CUB_300001_SM_10006detail6select23DeviceSelectSweepKernelINS2_10policy_hubIlbiLb0ELNS0_10SelectImplE0EE10Policy1000EN6thrust24THRUST_300001_SM_1000_NS17counting_iteratorIlNS9_11use_defaultESB_SB_EENS9_18transform_iteratorI7NonZeroIsEPsSB_SB_EEPlSI_NS0_13ScanTileStateIiLb1EEENS0_8NullTypeESL_iNS2_19streaming_context_tIlLb1EEELS5_0EEEvT0_T1_T2_T3_T4_T5_T6_T7_iT8_NS1_7vsmem_tE_param_8];
	mov.b64 	%rd238, _ZN3cub18CUB_300001_SM_10006detail6select23DeviceSelectSweepKernelINS2_10policy_hubIlbiLb0ELNS0_10SelectImplE0EE10Policy1000EN6thrust24THRUST_300001_SM_1000_NS17counting_iteratorIlNS9_11use_defaultESB_SB_EENS9_18transform_iteratorI7NonZeroIsEPsSB_SB_EEPlSI_NS0_13ScanTileStateIiLb1EEENS0_8NullTypeESL_iNS2_19streaming_context_tIlLb1EEELS5_0EEEvT0_T1_T2_T3_T4_T5_T6_T7_iT8_NS1_7vsmem_tE_param_9;
	mov.u64 	%rd1, %rd238;
	cvta.to.global.u64 	%rd2, %rd240;
	cvta.to.global.u64 	%rd5, %rd239;
	mov.u32 	%r332, %ctaid.x;
	mov.u32 	%r333, %nctaid.y;
	mov.u32 	%r334, %ctaid.y;
	mad.lo.s32 	%r1, %r332, %r333, %r334;
	mul.lo.s32 	%r2, %r1, 3520;
	add.s32 	%r335, %r331, -1;
	setp.ge.s32 	%p1, %r1, %r335;
	@%p1 bra 	$L__BB3_192;
	setp.ne.s32 	%p235, %r1, 0;
	@%p235 bra 	$L__BB3_90;
	ld.param.u8 	%rs107, [%rd1];
	setp.eq.s16 	%p332, %rs107, 0;
	ld.param.u64 	%rd541, [%rd1+16];
	selp.b64 	%rd542, %rd541, 0, %p332;
	cvt.u64.u32 	%rd543, %r2;
	mov.u32 	%r1069, %tid.x;
	add.s64 	%rd544, %rd4, %rd543;
	add.s64 	%rd545, %rd544, %rd542;
	mul.lo.s32 	%r976, %r1069, 11;
	cvt.u64.u32 	%rd546, %r976;
	add.s64 	%rd6, %rd545, %rd546;
	add.s64 	%rd7, %rd6, 1;
	add.s64 	%rd8, %rd6, 2;
	add.s64 	%rd9, %rd6, 3;
	add.s64 	%rd10, %rd6, 4;
	add.s64 	%rd11, %rd6, 5;
	add.s64 	%rd12, %rd6, 6;
	add.s64 	%rd13, %rd6, 7;
	add.s64 	%rd14, %rd6, 8;
	add.s64 	%rd15, %rd6, 9;
	add.s64 	%rd16, %rd6, 10;
	bar.sync 	0;
	add.s64 	%rd547, %rd542, %rd543;
	add.s64 	%rd548, %rd547, %rd546;
	shl.b64 	%rd549, %rd548, 1;
	add.s64 	%rd550, %rd5, %rd549;
	ld.global.u16 	%rs1, [%rd550];
	setp.ne.s16 	%p333, %rs1, 0;
	ld.global.u16 	%rs2, [%rd550+2];
	setp.ne.s16 	%p334, %rs2, 0;
	ld.global.u16 	%rs3, [%rd550+4];
	setp.ne.s16 	%p335, %rs3, 0;
	ld.global.u16 	%rs4, [%rd550+6];
	setp.ne.s16 	%p336, %rs4, 0;
	ld.global.u16 	%rs5, [%rd550+8];
	setp.ne.s16 	%p337, %rs5, 0;
	ld.global.u16 	%rs6, [%rd550+10];
	setp.ne.s16 	%p338, %rs6, 0;
	ld.global.u16 	%rs7, [%rd550+12];
	setp.ne.s16 	%p339, %rs7, 0;
	ld.global.u16 	%rs8, [%rd550+14];
	setp.ne.s16 	%p340, %rs8, 0;
	ld.global.u16 	%rs9, [%rd550+16];
	setp.ne.s16 	%p341, %rs9, 0;
	ld.global.u16 	%rs10, [%rd550+18];
	setp.ne.s16 	%p342, %rs10, 0;
	ld.global.u16 	%rs11, [%rd550+20];
	setp.ne.s16 	%p343, %rs11, 0;
	selp.u32 	%r4, 1, 0, %p333;
	selp.u32 	%r977, 1, 0, %p334;
	selp.u32 	%r978, 1, 0, %p335;
	selp.u32 	%r979, 1, 0, %p336;
	selp.u32 	%r980, 1, 0, %p337;
	selp.u32 	%r981, 1, 0, %p338;
	selp.u32 	%r982, 1, 0, %p339;
	selp.u32 	%r983, 1, 0, %p340;
	selp.u32 	%r984, 1, 0, %p341;
	selp.u32 	%r985, 1, 0, %p342;
	selp.u32 	%r986, 1, 0, %p343;
	bar.sync 	0;
	add.s32 	%r5, %r977, %r4;
	add.s32 	%r6, %r5, %r978;
	add.s32 	%r7, %r6, %r979;
	add.s32 	%r8, %r7, %r980;
	add.s32 	%r9, %r8, %r981;
	add.s32 	%r10, %r9, %r982;
	add.s32 	%r11, %r10, %r983;
	add.s32 	%r12, %r11, %r984;
	add.s32 	%r13, %r12, %r985;
	add.s32 	%r950, %r13, %r986;
	shr.u32 	%r15, %r1069, 5;
	// begin inline asm
	mov.u32 %r945, %laneid;
	// end inline asm
	mov.b32 	%r948, 1;
	mov.b32 	%r973, 0;
	mov.b32 	%r975, -1;
	// begin inline asm
	{  .reg .s32 r0;  .reg .pred p;  shfl.sync.up.b32 r0|p, %r950, %r948, %r973, %r975;  @p add.s32 r0, r0, %r950;  mov.s32 %r946, r0;}
	// end inline asm
	mov.b32 	%r954, 2;
	// begin inline asm
	{  .reg .s32 r0;  .reg .pred p;  shfl.sync.up.b32 r0|p, %r946, %r954, %r973, %r975;  @p add.s32 r0, r0, %r946;  mov.s32 %r952, r0;}
	// end inline asm
	mov.b32 	%r960, 4;
	// begin inline asm
	{  .reg .s32 r0;  .reg .pred p;  shfl.sync.up.b32 r0|p, %r952, %r960, %r973, %r975;  @p add.s32 r0, r0, %r952;  mov.s32 %r958, r0;}
	// end inline asm
	mov.b32 	%r966, 8;
	// begin inline asm
	{  .reg .s32 r0;  .reg .pred p;  shfl.sync.up.b32 r0|p, %r958, %r966, %r973, %r975;  @p add.s32 r0, r0, %r958;  mov.s32 %r964, r0;}
	// end inline asm
	mov.b32 	%r972, 16;
	// begin inline asm
	{  .reg .s32 r0;  .reg .pred p;  shfl.sync.up.b32 r0|p, %r964, %r972, %r973, %r975;  @p add.s32 r0, r0, %r964;  mov.s32 %r970, r0;}
	// end inline asm
	setp.ne.s32 	%p344, %r945, 31;
	@%p344 bra 	$L__BB3_4;
	shl.b32 	%r987, %r15, 2;
	mov.u32 	%r988, _ZZN3cub18CUB_300001_SM_10006detail6select23DeviceSelectSweepKernelINS2_10policy_hubIlbiLb0ELNS0_10SelectImplE0EE10Policy1000EN6thrust24THRUST_300001_SM_1000_NS17counting_iteratorIlNS9_11use_defaultESB_SB_EENS9_18transform_iteratorI7NonZeroIsEPsSB_SB_EEPlSI_NS0_13ScanTileStateIiLb1EEENS0_8NullTypeESL_iNS2_19streaming_context_tIlLb1EEELS5_0EEEvT0_T1_T2_T3_T4_T5_T6_T7_iT8_NS1_7vsmem_tEE19static_temp_storage;
	add.s32 	%r989, %r988, %r987;
	st.shared.u32 	[%r989], %r970;
$L__BB3_4:
	bar.sync 	0;
	ld.shared.v4.u32 	{%r18, %r19, %r20, %r21}, [_ZZN3cub18CUB_300001_SM_10006detail6select23DeviceSelectSweepKernelINS2_10policy_hubIlbiLb0ELNS0_10SelectImplE0EE10Policy1000EN6thrust24THRUST_300001_SM_1000_NS17counting_iteratorIlNS9_11use_defaultESB_SB_EENS9_18transform_iteratorI7NonZeroIsEPsSB_SB_EEPlSI_NS0_13ScanTileStateIiLb1EEENS0_8NullTypeESL_iNS2_19streaming_context_tIlLb1EEELS5_0EEEvT0_T1_T2_T3_T4_T5_T6_T7_iT8_NS1_7vsmem_tEE19static_temp_storage];
	shr.u32 	%r990, %r1069, 5;
	add.s32 	%r991, %r19, %r18;
	setp.eq.s32 	%p345, %r990, 2;
	selp.b32 	%r992, %r991, %r18, %p345;
	add.s32 	%r993, %r991, %r20;
	setp.eq.s32 	%p346, %r990, 3;
	selp.b32 	%r994, %r993, %r992, %p346;
	add.s32 	%r995, %r993, %r21;
	setp.eq.s32 	%p347, %r990, 4;
	selp.b32 	%r996, %r995, %r994, %p347;
	ld.shared.v4.u32 	{%r22, %r23, %r24, %r25}, [_ZZN3cub18CUB_300001_SM_10006detail6select23DeviceSelectSweepKernelINS2_10policy_hubIlbiLb0ELNS0_10SelectImplE0EE10Policy1000EN6thrust24THRUST_300001_SM_1000_NS17counting_iteratorIlNS9_11use_defaultESB_SB_EENS9_18transform_iteratorI7NonZeroIsEPsSB_SB_EEPlSI_NS0_13ScanTileStateIiLb1EEENS0_8NullTypeESL_iNS2_19streaming_context_tIlLb1EEELS5_0EEEvT0_T1_T2_T3_T4_T5_T6_T7_iT8_NS1_7vsmem_tEE19static_temp_storage+16];
	add.s32 	%r997, %r995, %r22;
	setp.eq.s32 	%p348, %r990, 5;
	selp.b32 	%r998, %r997, %r996, %p348;
	add.s32 	%r999, %r997, %r23;
	setp.eq.s32 	%p349, %r990, 6;
	selp.b32 	%r1000, %r999, %r998, %p349;
	add.s32 	%r1001, %r999, %r24;
	setp.eq.s32 	%p350, %r990, 7;
	selp.b32 	%r1002, %r1001, %r1000, %p350;
	add.s32 	%r1003, %r1001, %r25;
	setp.eq.s32 	%p351, %r990, 8;
	selp.b32 	%r1004, %r1003, %r1002, %p351;
	ld.shared.v2.u32 	{%r26, %r27}, [_ZZN3cub18CUB_300001_SM_10006detail6select23DeviceSelectSweepKernelINS2_10policy_hubIlbiLb0ELNS0_10SelectImplE0EE10Policy1000EN6thrust24THRUST_300001_SM_1000_NS17counting_iteratorIlNS9_11use_defaultESB_SB_EENS9_18transform_iteratorI7NonZeroIsEPsSB_SB_EEPlSI_NS0_13ScanTileStateIiLb1EEENS0_8NullTypeESL_iNS2_19streaming_context_tIlLb1EEELS5_0EEEvT0_T1_T2_T3_T4_T5_T6_T7_iT8_NS1_7vsmem_tEE19static_temp_storage+32];
	add.s32 	%r1005, %r1003, %r26;
	setp.eq.s32 	%p352, %r990, 9;
	selp.b32 	%r1006, %r1005, %r1004, %p352;
	add.s32 	%r28, %r1005, %r27;
	setp.lt.u32 	%p353, %r1069, 32;
	selp.b32 	%r1007, 0, %r1006, %p353;
	setp.eq.s32 	%p354, %r945, 0;
	sub.s32 	%r1008, %r970, %r950;
	selp.b32 	%r1009, 0, %r1008, %p354;
	add.s32 	%r29, %r1007, %r1009;
	add.s32 	%r30, %r29, %r4;
	add.s32 	%r31, %r5, %r29;
	add.s32 	%r32, %r6, %r29;
	add.s32 	%r33, %r7, %r29;
	add.s32 	%r34, %r8, %r29;
	add.s32 	%r35, %r9, %r29;
	add.s32 	%r36, %r10, %r29;
	add.s32 	%r37, %r11, %r29;
	add.s32 	%r38, %r12, %r29;
	add.s32 	%r39, %r13, %r29;
	setp.ne.s32 	%p355, %r1069, 0;
	@%p355 bra 	$L__BB3_6;
	add.s64 	%rd551, %rd3, 256;
	mov.b32 	%r1010, 101;
	// begin inline asm
	st.relaxed.gpu.v2.u32 [%rd551], {%r1010, %r28};
	// end inline asm
$L__BB3_6:
	setp.gt.s32 	%p356, %r28, 320;
	@%p356 bra 	$L__BB3_51;
	setp.ne.s16 	%p357, %rs1, 0;
	mov.u64 	%rd552, %rd238;
	ld.param.u8 	%rs12, [%rd552];
	ld.param.u64 	%rd553, [%rd552+24];
	cvta.to.global.u64 	%rd17, %rd553;
	@%p357 bra 	$L__BB3_8;
	bra.uni 	$L__BB3_11;
$L__BB3_8:
	setp.ne.s16 	%p358, %rs12, 0;
	mov.b64 	%rd641, 0;
	@%p358 bra 	$L__BB3_10;
	ld.global.u64 	%rd641, [%rd17];
$L__BB3_10:
	cvt.s64.s32 	%rd555, %r29;
	add.s64 	%rd556, %rd641, %rd555;
	shl.b64 	%rd557, %rd556, 3;
	add.s64 	%rd558, %rd2, %rd557;
	st.global.u64 	[%rd558], %rd6;
$L__BB3_11:
	setp.eq.s16 	%p359, %rs2, 0;
	@%p359 bra 	$L__BB3_15;
	setp.ne.s16 	%p360, %rs12, 0;
	mov.b64 	%rd642, 0;
	@%p360 bra 	$L__BB3_14;
	ld.global.u64 	%rd642, [%rd17];
$L__BB3_14:
	cvt.s64.s32 	%rd560, %r30;
	add.s64 	%rd561, %rd642, %rd560;
	shl.b64 	%rd562, %rd561, 3;
	add.s64 	%rd563, %rd2, %rd562;
	st.global.u64 	[%rd563], %rd7;
$L__BB3_15:
	setp.eq.s16 	%p361, %rs3, 0;
	@%p361 bra 	$L__BB3_19;
	setp.ne.s16 	%p362, %rs12, 0;
	mov.b64 	%rd643, 0;
	@%p362 bra 	$L__BB3_18;
	ld.global.u64 	%rd643, [%rd17];
$L__BB3_18:
	cvt.s64.s32 	%rd565, %r31;
	add.s64 	%rd566, %rd643, %rd565;
	shl.b64 	%rd567, %rd566, 3;
	add.s64 	%rd568, %rd2, %rd567;
	st.global.u64 	[%rd568], %rd8;
$L__BB3_19:
	setp.eq.s16 	%p363, %rs4, 0;
	@%p363 bra 	$L__BB3_23;
	setp.ne.s16 	%p364, %rs12, 0;
	mov.b64 	%rd644, 0;
	@%p364 bra 	$L__BB3_22;
	ld.global.u64 	%rd644, [%rd17];
$L__BB3_22:
	cvt.s64.s32 	%rd570, %r32;
	add.s64 	%rd571, %rd644, %rd570;
	shl.b64 	%rd572, %rd571, 3;
	add.s64 	%rd573, %rd2, %rd572;
	st.global.u64 	[%rd573], %rd9;
$L__BB3_23:
	setp.eq.s16 	%p365, %rs5, 0;
	@%p365 bra 	$L__BB3_27;
	setp.ne.s16 	%p366, %rs12, 0;
	mov.b64 	%rd645, 0;
	@%p366 bra 	$L__BB3_26;
	ld.global.u64 	%rd645, [%rd17];
$L__BB3_26:
	cvt.s64.s32 	%rd575, %r33;
	add.s64 	%rd576, %rd645, %rd575;
	shl.b64 	%rd577, %rd576, 3;
	add.s64 	%rd578, %rd2, %rd577;
	st.global.u64 	[%rd578], %rd10;
$L__BB3_27:
	setp.eq.s16 	%p367, %rs6, 0;
	@%p367 bra 	$L__BB3_31;
	setp.ne.s16 	%p368, %rs12, 0;
	mov.b64 	%rd646, 0;
	@%p368 bra 	$L__BB3_30;
	ld.global.u64 	%rd646, [%rd17];
$L__BB3_30:
	cvt.s64.s32 	%rd580, %r34;
	add.s64 	%rd581, %rd646, %rd580;
	shl.b64 	%rd582, %rd581, 3;
	add.s64 	%rd583, %rd2, %rd582;
	st.global.u64 	[%rd583], %rd11;
$L__BB3_31:
	setp.eq.s16 	%p369, %rs7, 0;
	@%p369 bra 	$L__BB3_35;
	setp.ne.s16 	%p370, %rs12, 0;
	mov.b64 	%rd647, 0;
	@%p370 bra 	$L__BB3_34;
	ld.global.u64 	%rd647, [%rd17];
$L__BB3_34:
	cvt.s64.s32 	%rd585, %r35;
	add.s64 	%rd586, %rd647, %rd585;
	shl.b64 	%rd587, %rd586, 3;
	add.s64 	%rd588, %rd2, %rd587;
	st.global.u64 	[%rd588], %rd12;
$L__BB3_35:
	setp.eq.s16 	%p371, %rs8, 0;
	@%p371 bra 	$L__BB3_39;
	setp.ne.s16 	%p372, %rs12, 0;
	mov.b64 	%rd648, 0;
	@%p372 bra 	$L__BB3_38;
	ld.global.u64 	%rd648, [%rd17];
$L__BB3_38:
	cvt.s64.s32 	%rd590, %r36;
	add.s64 	%rd591, %rd648, %rd590;
	shl.b64 	%rd592, %rd591, 3;
	add.s64 	%rd593, %rd2, %rd592;
	st.global.u64 	[%rd593], %rd13;
$L__BB3_39:
	setp.eq.s16 	%p373, %rs9, 0;
	@%p373 bra 	$L__BB3_43;
	setp.ne.s16 	%p374, %rs12, 0;
	mov.b64 	%rd649, 0;
	@%p374 bra 	$L__BB3_42;
	ld.global.u64 	%rd649, [%rd17];
$L__BB3_42:
	cvt.s64.s32 	%rd595, %r37;
	add.s64 	%rd596, %rd649, %rd595;
	shl.b64 	%rd597, %rd596, 3;
	add.s64 	%rd598, %rd2, %rd597;
	st.global.u64 	[%rd598], %rd14;
$L__BB3_43:
	setp.eq.s16 	%p375, %rs10, 0;
	@%p375 bra 	$L__BB3_47;
	setp.ne.s16 	%p376, %rs12, 0;
	mov.b64 	%rd650, 0;
	@%p376 bra 	$L__BB3_46;
	ld.global.u64 	%rd650, [%rd17];
$L__BB3_46:
	cvt.s64.s32 	%rd600, %r38;
	add.s64 	%rd601, %rd650, %rd600;
	shl.b64 	%rd602, %rd601, 3;
	add.s64 	%rd603, %rd2, %rd602;
	st.global.u64 	[%rd603], %rd15;
$L__BB3_47:
	setp.eq.s16 	%p377, %rs11, 0;
	@%p377 bra 	$L__BB3_433;
	setp.ne.s16 	%p378, %rs12, 0;
	mov.b64 	%rd651, 0;
	@%p378 bra 	$L__BB3_50;
	ld.global.u64 	%rd651, [%rd17];
$L__BB3_50:
	cvt.s64.s32 	%rd605, %r39;
	add.s64 	%rd606, %rd651, %rd605;
	shl.b64 	%rd607, %rd606, 3;
	add.s64 	%rd608, %rd2, %rd607;
	st.global.u64 	[%rd608], %rd16;
	bra.uni 	$L__BB3_433;
$L__BB3_51:
	setp.eq.s16 	%p379, %rs1, 0;
	bar.sync 	0;
	@%p379 bra 	$L__BB3_53;
	shl.b32 	%r1012, %r29, 3;
	mov.u32 	%r1013, _ZZN3cub18CUB_300001_SM_10006detail6select23DeviceSelectSweepKernelINS2_10policy_hubIlbiLb0ELNS0_10SelectImplE0EE10Policy1000EN6thrust24THRUST_300001_SM_1000_NS17counting_iteratorIlNS9_11use_defaultESB_SB_EENS9_18transform_iteratorI7NonZeroIsEPsSB_SB_EEPlSI_NS0_13ScanTileStateIiLb1EEENS0_8NullTypeESL_iNS2_19streaming_context_tIlLb1EEELS5_0EEEvT0_T1_T2_T3_T4_T5_T6_T7_iT8_NS1_7vsmem_tEE19static_temp_storage;
	add.s32 	%r1014, %r1013, %r1012;
	st.shared.u64 	[%r1014], %rd6;
$L__BB3_53:
	setp.eq.s16 	%p380, %rs2, 0;
	@%p380 bra 	$L__BB3_55;
	shl.b32 	%r1015, %r30, 3;
	mov.u32 	%r1016, _ZZN3cub18CUB_300001_SM_10006detail6select23DeviceSelectSweepKernelINS2_10policy_hubIlbiLb0ELNS0_10SelectImplE0EE10Policy1000EN6thrust24THRUST_300001_SM_1000_NS17counting_iteratorIlNS9_11use_defaultESB_SB_EENS9_18transform_iteratorI7NonZeroIsEPsSB_SB_EEPlSI_NS0_13ScanTileStateIiLb1EEENS0_8NullTypeESL_iNS2_19streaming_context_tIlLb1EEELS5_0EEEvT0_T1_T2_T3_T4_T5_T6_T7_iT8_NS1_7vsmem_tEE19static_temp_storage;
	add.s32 	%r1017, %r1016, %r1015;
	st.shared.u64 	[%r1017], %rd7;
$L__BB3_55:
	setp.eq.s16 	%p381, %rs3, 0;
	@%p381 bra 	$L__BB3_57;
	shl.b32 	%r1018, %r31, 3;
	mov.u32 	%r1019, _ZZN3cub18CUB_300001_SM_10006detail6select23DeviceSelectSweepKernelINS2_10policy_hubIlbiLb0ELNS0_10SelectImplE0EE10Policy1000EN6thrust24THRUST_300001_SM_1000_NS17counting_iteratorIlNS9_11use_defaultESB_SB_EENS9_18transform_iteratorI7NonZeroIsEPsSB_SB_EEPlSI_NS0_13ScanTileStateIiLb1EEENS0_8NullTypeESL_iNS2_19streaming_context_tIlLb1EEELS5_0EEEvT0_T1_T2_T3_T4_T5_T6_T7_iT8_NS1_7vsmem_tEE19static_temp_storage;
	add.s32 	%r1020, %r1019, %r1018;
	st.shared.u64 	[%r1020], %rd8;
$L__BB3_57:
	setp.eq.s16 	%p382, %rs4, 0;
	@%p382 bra 	$L__BB3_59;
	shl.b32 	%r1021, %r32, 3;
	mov.u32 	%r1022, _ZZN3cub18CUB_300001_SM_10006detail6select23DeviceSelectSweepKernelINS2_10policy_hubIlbiLb0ELNS0_10SelectImplE0EE10Policy1000EN6thrust24THRUST_300001_SM_1000_NS17counting_iteratorIlNS9_11use_defaultESB_SB_EENS9_18transform_iteratorI7NonZeroIsEPsSB_SB_EEPlSI_NS0_13ScanTileStateIiLb1EEENS0_8NullTypeESL_iNS2_19streaming_context_tIlLb1EEELS5_0EEEvT0_T1_T2_T3_T4_T5_T6_T7_iT8_NS1_7vsmem_tEE19static_temp_storage;
	add.s32 	%r1023, %r1022, %r1021;
	st.shared.u64 	[%r1023], %rd9;
$L__BB3_59:
	setp.eq.s16 	%p383, %rs5, 0;
	@%p383 bra 	$L__BB3_61;
	shl.b32 	%r1024, %r33, 3;
	mov.u32 	%r1025, _ZZN3cub18CUB_300001_SM_10006detail6select23DeviceSelectSweepKernelINS2_10policy_hubIlbiLb0ELNS0_10SelectImplE0EE10Policy1000EN6thrust24THRUST_300001_SM_1000_NS17counting_iteratorIlNS9_11use_defaultESB_SB_EENS9_18transform_iteratorI7NonZeroIsEPsSB_SB_EEPlSI_NS0_13ScanTileStateIiLb1EEENS0_8NullTypeESL_iNS2_19streaming_context_tIlLb1EEELS5_0EEEvT0_T1_T2_T3_T4_T5_T6_T7_iT8_NS1_7vsmem_tEE19static_temp_storage;
	add.s32 	%r1026, %r1025, %r1024;
	st.shared.u64 	[%r1026], %rd10;
$L__BB3_61:
	setp.eq.s16 	%p384, %rs6, 0;
	@%p384 bra 	$L__BB3_63;
	shl.b32 	%r1027, %r34, 3;
	mov.u32 	%r1028, _ZZN3cub18CUB_300001_SM_10006detail6select23DeviceSelectSweepKernelINS2_10policy_hubIlbiLb0ELNS0_10SelectImplE0EE10Policy1000EN6thrust24THRUST_300001_SM_1000_NS17counting_iteratorIlNS9_11use_defaultESB_SB_EENS9_18transform_iteratorI7NonZeroIsEPsSB_SB_EEPlSI_NS0_13ScanTileStateIiLb1EEENS0_8NullTypeESL_iNS2_19streaming_context_tIlLb1EEELS5_0EEEvT0_T1_T2_T3_T4_T5_T6_T7_iT8_NS1_7vsmem_tEE19static_temp_storage;
	add.s32 	%r1029, %r1028, %r1027;
	st.shared.u64 	[%r1029], %rd11;
$L__BB3_63:
	setp.eq.s16 	%p385, %rs7, 0;
	@%p385 bra 	$L__BB3_65;
	shl.b32 	%r1030, %r35, 3;
	mov.u32 	%r1031, _ZZN3cub18CUB_300001_SM_10006detail6select23DeviceSelectSweepKernelINS2_10policy_hubIlbiLb0ELNS0_10SelectImplE0EE10Policy1000EN6thrust24THRUST_300001_SM_1000_NS17counting_iteratorIlNS9_11use_defaultESB_SB_EENS9_18transform_iteratorI7NonZeroIsEPsSB_SB_EEPlSI_NS0_13ScanTileStateIiLb1EEENS0_8NullTypeESL_iNS2_19streaming_context_tIlLb1EEELS5_0EEEvT0_T1_T2_T3_T4_T5_T6_T7_iT8_NS1_7vsmem_tEE19static_temp_storage;
	add.s32 	%r1032, %r1031, %r1030;
	st.shared.u64 	[%r1032], %rd12;
$L__BB3_65:
	setp.eq.s16 	%p386, %rs8, 0;
	@%p386 bra 	$L__BB3_67;
	shl.b32 	%r1033, %r36, 3;
	mov.u32 	%r1034, _ZZN3cub18CUB_300001_SM_10006detail6select23DeviceSelectSweepKernelINS2_10policy_hubIlbiLb0ELNS0_10SelectImplE0EE10Policy1000EN6thrust24THRUST_300001_SM_1000_NS17counting_iteratorIlNS9_11use_defaultESB_SB_EENS9_18transform_iteratorI7NonZeroIsEPsSB_SB_EEPlSI_NS0_13ScanTileStateIiLb1EEENS0_8NullTypeESL_iNS2_19streaming_context_tIlLb1EEELS5_0EEEvT0_T1_T2_T3_T4_T5_T6_T7_iT8_NS1_7vsmem_tEE19static_temp_storage;
	add.s32 	%r1035, %r1034, %r1033;
	st.shared.u64 	[%r1035], %rd13;
$L__BB3_67:
	setp.eq.s16 	%p387, %rs9, 0;
	@%p387 bra 	$L__BB3_69;
	shl.b32 	%r1036, %r37, 3;
	mov.u32 	%r1037, _ZZN3cub18CUB_300001_SM_10006detail6select23DeviceSelectSweepKernelINS2_10policy_hubIlbiLb0ELNS0_10SelectImplE0EE10Policy1000EN6thrust24THRUST_300001_SM_1000_NS17counting_iteratorIlNS9_11use_defaultESB_SB_EENS9_18transform_iteratorI7NonZeroIsEPsSB_SB_EEPlSI_NS0_13ScanTileStateIiLb1EEENS0_8NullTypeESL_iNS2_19streaming_context_tIlLb1EEELS5_0EEEvT0_T1_T2_T3_T4_T5_T6_T7_iT8_NS1_7vsmem_tEE19static_temp_storage;
	add.s32 	%r1038, %r1037, %r1036;
	st.shared.u64 	[%r1038], %rd14;
$L__BB3_69:
	setp.eq.s16 	%p388, %rs10, 0;
	@%p388 bra 	$L__BB3_71;
	shl.b32 	%r1039, %r38, 3;
	mov.u32 	%r1040, _ZZN3cub18CUB_300001_SM_10006detail6select23DeviceSelectSweepKernelINS2_10policy_hubIlbiLb0ELNS0_10SelectImplE0EE10Policy1000EN6thrust24THRUST_300001_SM_1000_NS17counting_iteratorIlNS9_11use_defaultESB_SB_EENS9_18transform_iteratorI7NonZeroIsEPsSB_SB_EEPlSI_NS0_13ScanTileStateIiLb1EEENS0_8NullTypeESL_iNS2_19streaming_context_tIlLb1EEELS5_0EEEvT0_T1_T2_T3_T4_T5_T6_T7_iT8_NS1_7vsmem_tEE19static_temp_storage;
	add.s32 	%r1041, %r1040, %r1039;
	st.shared.u64 	[%r1041], %rd15;
$L__BB3_71:
	setp.eq.s16 	%p389, %rs11, 0;
	@%p389 bra 	$L__BB3_73;
	shl.b32 	%r1042, %r39, 3;
	mov.u32 	%r1043, _ZZN3cub18CUB_300001_SM_10006detail6select23DeviceSelectSweepKernelINS2_10policy_hubIlbiLb0ELNS0_10SelectImplE0EE10Policy1000EN6thrust24THRUST_300001_SM_1000_NS17counting_iteratorIlNS9_11use_defaultESB_SB_EENS9_18transform_iteratorI7NonZeroIsEPsSB_SB_EEPlSI_NS0_13ScanTileStateIiLb1EEENS0_8NullTypeESL_iNS2_19streaming_context_tIlLb1EEELS5_0EEEvT0_T1_T2_T3_T4_T5_T6_T7_iT8_NS1_7vsmem_tEE19static_temp_storage;
	add.s32 	%r1044, %r1043, %r1042;
	st.shared.u64 	[%r1044], %rd16;
$L__BB3_73:
	bar.sync 	0;
	setp.ge.u32 	%p390, %r1069, %r28;
	@%p390 bra 	$L__BB3_433;
	mov.u64 	%rd609, %rd238;
	ld.param.u8 	%rs13, [%rd609];
	ld.param.u64 	%rd610, [%rd609+24];
	cvta.to.global.u64 	%rd18, %rd610;
	add.s32 	%r1045, %r19, %r20;
	add.s32 	%r1046, %r1045, %r21;
	add.s32 	%r1047, %r1046, %r22;
	add.s32 	%r1048, %r1047, %r23;
	add.s32 	%r1049, %r1048, %r24;
	add.s32 	%r1050, %r1049, %r25;
	add.s32 	%r1051, %r1050, %r26;
	add.s32 	%r1052, %r1051, %r27;
	add.s32 	%r1053, %r1052, %r18;
	not.b32 	%r1054, %r1069;
	add.s32 	%r40, %r1053, %r1054;
	mul.hi.u32 	%r1055, %r40, -858993459;
	shr.u32 	%r1056, %r1055, 8;
	add.s32 	%r41, %r1056, 1;
	and.b32  	%r1057, %r1056, 3;
	setp.eq.s32 	%p391, %r1057, 3;
	@%p391 bra 	$L__BB3_79;
	cvt.u64.u32 	%rd634, %r1069;
	shl.b32 	%r1058, %r1069, 3;
	mov.u32 	%r1059, _ZZN3cub18CUB_300001_SM_10006detail6select23DeviceSelectSweepKernelINS2_10policy_hubIlbiLb0ELNS0_10SelectImplE0EE10Policy1000EN6thrust24THRUST_300001_SM_1000_NS17counting_iteratorIlNS9_11use_defaultESB_SB_EENS9_18transform_iteratorI7NonZeroIsEPsSB_SB_EEPlSI_NS0_13ScanTileStateIiLb1EEENS0_8NullTypeESL_iNS2_19streaming_context_tIlLb1EEELS5_0EEEvT0_T1_T2_T3_T4_T5_T6_T7_iT8_NS1_7vsmem_tEE19static_temp_storage;
	add.s32 	%r1068, %r1059, %r1058;
	and.b32  	%r1060, %r41, 3;
	neg.s32 	%r1067, %r1060;
$L__BB3_76:
	.pragma "nounroll";
	setp.ne.s16 	%p392, %rs13, 0;
	ld.shared.u64 	%rd21, [%r1068];
	mov.b64 	%rd635, 0;
	@%p392 bra 	$L__BB3_78;
	ld.global.u64 	%rd635, [%rd18];
$L__BB3_78:
	add.s64 	%rd612, %rd635, %rd634;
	shl.b64 	%rd613, %rd612, 3;
	add.s64 	%rd614, %rd2, %rd613;
	st.global.u64 	[%rd614], %rd21;
	add.s64 	%rd634, %rd634, 320;
	cvt.u32.u64 	%r1069, %rd634;
	add.s32 	%r1068, %r1068, 2560;
	add.s32 	%r1067, %r1067, 1;
	setp.ne.s32 	%p393, %r1067, 0;
	@%p393 bra 	$L__BB3_76;
$L__BB3_79:
	setp.lt.u32 	%p394, %r40, 960;
	@%p394 bra 	$L__BB3_433;
	mul.wide.u32 	%rd616, %r1069, 8;
	add.s64 	%rd25, %rd2, %rd616;
	shl.b32 	%r1061, %r1069, 3;
	mov.u32 	%r1062, _ZZN3cub18CUB_300001_SM_10006detail6select23DeviceSelectSweepKernelINS2_10policy_hubIlbiLb0ELNS0_10SelectImplE0EE10Policy1000EN6thrust24THRUST_300001_SM_1000_NS17counting_iteratorIlNS9_11use_defaultESB_SB_EENS9_18transform_iteratorI7NonZeroIsEPsSB_SB_EEPlSI_NS0_13ScanTileStateIiLb1EEENS0_8NullTypeESL_iNS2_19streaming_context_tIlLb1EEELS5_0EEEvT0_T1_T2_T3_T4_T5_T6_T7_iT8_NS1_7vsmem_tEE19static_temp_storage;
	add.s32 	%r1063, %r1061, %r1062;
	add.s32 	%r1070, %r1063, 5120;
	mov.b64 	%rd636, 0;
$L__BB3_81:
	setp.ne.s16 	%p395, %rs13, 0;
	ld.shared.u64 	%rd27, [%r1070+-5120];
	mov.b64 	%rd637, 0;
	@%p395 bra 	$L__BB3_83;
	ld.global.u64 	%rd637, [%rd18];
$L__BB3_83:
	setp.ne.s16 	%p396, %rs13, 0;
	shl.b64 	%rd619, %rd637, 3;
	add.s64 	%rd620, %rd636, %rd619;
	add.s64 	%rd621, %rd25, %rd620;
	st.global.u64 	[%rd621], %rd27;
	ld.shared.u64 	%rd30, [%r1070+-2560];
	mov.b64 	%rd638, 0;
	@%p396 bra 	$L__BB3_85;
	ld.global.u64 	%rd638, [%rd18];
$L__BB3_85:
	setp.ne.s16 	%p397, %rs13, 0;
	shl.b64 	%rd623, %rd638, 3;
	add.s64 	%rd624, %rd636, %rd623;
	add.s64 	%rd625, %rd25, %rd624;
	st.global.u64 	[%rd625+2560], %rd30;
	ld.shared.u64 	%rd33, [%r1070];
	mov.b64 	%rd639, 0;
	@%p397 bra 	$L__BB3_87;
	ld.global.u64 	%rd639, [%rd18];
$L__BB3_87:
	setp.ne.s16 	%p398, %rs13, 0;
	shl.b64 	%rd627, %rd639, 3;
	add.s64 	%rd628, %rd636, %rd627;
	add.s64 	%rd629, %rd25, %rd628;
	st.global.u64 	[%rd629+5120], %rd33;
	ld.shared.u64 	%rd36, [%r1070+2560];
	mov.b64 	%rd640, 0;
	@%p398 bra 	$L__BB3_89;
	ld.global.u64 	%rd640, [%rd18];
$L__BB3_89:
	shl.b64 	%rd630, %rd640, 3;
	add.s64 	%rd631, %rd636, %rd630;
	add.s64 	%rd632, %rd25, %rd631;
	st.global.u64 	[%rd632+7680], %rd36;
	add.s32 	%r1069, %r1069, 1280;
	add.s64 	%rd636, %rd636, 10240;
	add.s32 	%r1070, %r1070, 10240;
	setp.lt.s32 	%p399, %r1069, %r28;
	@%p399 bra 	$L__BB3_81;
	bra.uni 	$L__BB3_433;
$L__BB3_90:
	ld.param.u8 	%rs90, [%rd1];
	setp.eq.s16 	%p236, %rs90, 0;
	ld.param.u64 	%rd442, [%rd1+16];
	selp.b64 	%rd443, %rd442, 0, %p236;
	cvt.s64.s32 	%rd444, %r2;
	mov.u32 	%r1086, %tid.x;
	add.s64 	%rd445, %rd4, %rd444;
	add.s64 	%rd446, %rd445, %rd443;
	mul.lo.s32 	%r740, %r1086, 11;
	cvt.u64.u32 	%rd447, %r740;
	add.s64 	%rd62, %rd446, %rd447;
	add.s64 	%rd63, %rd62, 1;
	add.s64 	%rd64, %rd62, 2;
	add.s64 	%rd65, %rd62, 3;
	add.s64 	%rd66, %rd62, 4;
	add.s64 	%rd67, %rd62, 5;
	add.s64 	%rd68, %rd62, 6;
	add.s64 	%rd69, %rd62, 7;
	add.s64 	%rd70, %rd62, 8;
	add.s64 	%rd71, %rd62, 9;
	add.s64 	%rd72, %rd62, 10;
	bar.sync 	0;
	add.s64 	%rd448, %rd443, %rd444;
	add.s64 	%rd449, %rd448, %rd447;
	shl.b64 	%rd450, %rd449, 1;
	add.s64 	%rd451, %rd5, %rd450;
	ld.global.u16 	%rs14, [%rd451];
	setp.ne.s16 	%p237, %rs14, 0;
	ld.global.u16 	%rs15, [%rd451+2];
	setp.ne.s16 	%p238, %rs15, 0;
	ld.global.u16 	%rs16, [%rd451+4];
	setp.ne.s16 	%p239, %rs16, 0;
	ld.global.u16 	%rs17, [%rd451+6];
	setp.ne.s16 	%p240, %rs17, 0;
	ld.global.u16 	%rs18, [%rd451+8];
	setp.ne.s16 	%p241, %rs18, 0;
	ld.global.u16 	%rs19, [%rd451+10];
	setp.ne.s16 	%p242, %rs19, 0;
	ld.global.u16 	%rs20, [%rd451+12];
	setp.ne.s16 	%p243, %rs20, 0;
	ld.global.u16 	%rs21, [%rd451+14];
	setp.ne.s16 	%p244, %rs21, 0;
	ld.global.u16 	%rs22, [%rd451+16];
	setp.ne.s16 	%p245, %rs22, 0;
	ld.global.u16 	%rs23, [%rd451+18];
	setp.ne.s16 	%p246, %rs23, 0;
	ld.global.u16 	%rs24, [%rd451+20];
	setp.ne.s16 	%p247, %rs24, 0;
	selp.u32 	%r741, 1, 0, %p237;
	selp.u32 	%r742, 1, 0, %p238;
	selp.u32 	%r743, 1, 0, %p239;
	selp.u32 	%r744, 1, 0, %p240;
	selp.u32 	%r745, 1, 0, %p241;
	selp.u32 	%r746, 1, 0, %p242;
	selp.u32 	%r747, 1, 0, %p243;
	selp.u32 	%r748, 1, 0, %p244;
	selp.u32 	%r749, 1, 0, %p245;
	selp.u32 	%r750, 1, 0, %p246;
	selp.u32 	%r751, 1, 0, %p247;
	bar.sync 	0;
	add.s32 	%r56, %r742, %r741;
	add.s32 	%r57, %r56, %r743;
	add.s32 	%r58, %r57, %r744;
	add.s32 	%r59, %r58, %r745;
	add.s32 	%r60, %r59, %r746;
	add.s32 	%r61, %r60, %r747;
	add.s32 	%r62, %r61, %r748;
	add.s32 	%r63, %r62, %r749;
	add.s32 	%r64, %r63, %r750;
	add.s32 	%r714, %r64, %r751;
	shr.u32 	%r66, %r1086, 5;
	// begin inline asm
	mov.u32 %r709, %laneid;
	// end inline asm
	mov.b32 	%r712, 1;
	mov.b32 	%r737, 0;
	mov.b32 	%r739, -1;
	// begin inline asm
	{  .reg .s32 r0;  .reg .pred p;  shfl.sync.up.b32 r0|p, %r714, %r712, %r737, %r739;  @p add.s32 r0, r0, %r714;  mov.s32 %r710, r0;}
	// end inline asm
	mov.b32 	%r718, 2;
	// begin inline asm
	{  .reg .s32 r0;  .reg .pred p;  shfl.sync.up.b32 r0|p, %r710, %r718, %r737, %r739;  @p add.s32 r0, r0, %r710;  mov.s32 %r716, r0;}
	// end inline asm
	mov.b32 	%r724, 4;
	// begin inline asm
	{  .reg .s32 r0;  .reg .pred p;  shfl.sync.up.b32 r0|p, %r716, %r724, %r737, %r739;  @p add.s32 r0, r0, %r716;  mov.s32 %r722, r0;}
	// end inline asm
	mov.b32 	%r730, 8;
	// begin inline asm
	{  .reg .s32 r0;  .reg .pred p;  shfl.sync.up.b32 r0|p, %r722, %r730, %r737, %r739;  @p add.s32 r0, r0, %r722;  mov.s32 %r728, r0;}
	// end inline asm
	mov.b32 	%r736, 16;
	// begin inline asm
	{  .reg .s32 r0;  .reg .pred p;  shfl.sync.up.b32 r0|p, %r728, %r736, %r737, %r739;  @p add.s32 r0, r0, %r728;  mov.s32 %r734, r0;}
	// end inline asm
	setp.ne.s32 	%p248, %r709, 31;
	@%p248 bra 	$L__BB3_92;
	shl.b32 	%r752, %r66, 2;
	mov.u32 	%r753, _ZZN3cub18CUB_300001_SM_10006detail6select23DeviceSelectSweepKernelINS2_10policy_hubIlbiLb0ELNS0_10SelectImplE0EE10Policy1000EN6thrust24THRUST_300001_SM_1000_NS17counting_iteratorIlNS9_11use_defaultESB_SB_EENS9_18transform_iteratorI7NonZeroIsEPsSB_SB_EEPlSI_NS0_13ScanTileStateIiLb1EEENS0_8NullTypeESL_iNS2_19streaming_context_tIlLb1EEELS5_0EEEvT0_T1_T2_T3_T4_T5_T6_T7_iT8_NS1_7vsmem_tEE19static_temp_storage;
	add.s32 	%r754, %r753, %r752;
	st.shared.u32 	[%r754], %r734;
$L__BB3_92:
	sub.s32 	%r755, %r734, %r714;
	bar.sync 	0;
	ld.shared.v4.u32 	{%r756, %r757, %r758, %r759}, [_ZZN3cub18CUB_300001_SM_10006detail6select23DeviceSelectSweepKernelINS2_10policy_hubIlbiLb0ELNS0_10SelectImplE0EE10Policy1000EN6thrust24THRUST_300001_SM_1000_NS17counting_iteratorIlNS9_11use_defaultESB_SB_EENS9_18transform_iteratorI7NonZeroIsEPsSB_SB_EEPlSI_NS0_13ScanTileStateIiLb1EEENS0_8NullTypeESL_iNS2_19streaming_context_tIlLb1EEELS5_0EEEvT0_T1_T2_T3_T4_T5_T6_T7_iT8_NS1_7vsmem_tEE19static_temp_storage];
	add.s32 	%r760, %r757, %r756;
	setp.eq.s32 	%p249, %r66, 2;
	selp.b32 	%r761, %r760, %r756, %p249;
	add.s32 	%r762, %r760, %r758;
	setp.eq.s32 	%p250, %r66, 3;
	selp.b32 	%r763, %r762, %r761, %p250;
	add.s32 	%r764, %r762, %r759;
	setp.eq.s32 	%p251, %r66, 4;
	selp.b32 	%r765, %r764, %r763, %p251;
	ld.shared.v4.u32 	{%r766, %r767, %r768, %r769}, [_ZZN3cub18CUB_300001_SM_10006detail6select23DeviceSelectSweepKernelINS2_10policy_hubIlbiLb0ELNS0_10SelectImplE0EE10Policy1000EN6thrust24THRUST_300001_SM_1000_NS17counting_iteratorIlNS9_11use_defaultESB_SB_EENS9_18transform_iteratorI7NonZeroIsEPsSB_SB_EEPlSI_NS0_13ScanTileStateIiLb1EEENS0_8NullTypeESL_iNS2_19streaming_context_tIlLb1EEELS5_0EEEvT0_T1_T2_T3_T4_T5_T6_T7_iT8_NS1_7vsmem_tEE19static_temp_storage+16];
	add.s32 	%r770, %r764, %r766;
	setp.eq.s32 	%p252, %r66, 5;
	selp.b32 	%r771, %r770, %r765, %p252;
	add.s32 	%r772, %r770, %r767;
	setp.eq.s32 	%p253, %r66, 6;
	selp.b32 	%r773, %r772, %r771, %p253;
	add.s32 	%r774, %r772, %r768;
	setp.eq.s32 	%p254, %r66, 7;
	selp.b32 	%r775, %r774, %r773, %p254;
	add.s32 	%r776, %r774, %r769;
	setp.eq.s32 	%p255, %r66, 8;
	selp.b32 	%r777, %r776, %r775, %p255;
	ld.shared.v2.u32 	{%r778, %r779}, [_ZZN3cub18CUB_300001_SM_10006detail6select23DeviceSelectSweepKernelINS2_10policy_hubIlbiLb0ELNS0_10SelectImplE0EE10Policy1000EN6thrust24THRUST_300001_SM_1000_NS17counting_iteratorIlNS9_11use_defaultESB_SB_EENS9_18transform_iteratorI7NonZeroIsEPsSB_SB_EEPlSI_NS0_13ScanTileStateIiLb1EEENS0_8NullTypeESL_iNS2_19streaming_context_tIlLb1EEELS5_0EEEvT0_T1_T2_T3_T4_T5_T6_T7_iT8_NS1_7vsmem_tEE19static_temp_storage+32];
	add.s32 	%r780, %r776, %r778;
	setp.eq.s32 	%p256, %r66, 9;
	selp.b32 	%r781, %r780, %r777, %p256;
	add.s32 	%r69, %r780, %r779;
	setp.gt.u32 	%p257, %r1086, 31;
	setp.lt.u32 	%p258, %r1086, 32;
	setp.eq.s32 	%p259, %r709, 0;
	selp.b32 	%r782, 0, %r755, %p259;
	add.s32 	%r1082, %r781, %r782;
	selp.b32 	%r71, %r755, %r1082, %p258;
	@%p257 bra 	$L__BB3_108;
	setp.ne.s32 	%p260, %r1086, 0;
	mul.wide.s32 	%rd452, %r1, 8;
	add.s64 	%rd73, %rd3, %rd452;
	@%p260 bra 	$L__BB3_95;
	st.shared.u32 	[_ZZN3cub18CUB_300001_SM_10006detail6select23DeviceSelectSweepKernelINS2_10policy_hubIlbiLb0ELNS0_10SelectImplE0EE10Policy1000EN6thrust24THRUST_300001_SM_1000_NS17counting_iteratorIlNS9_11use_defaultESB_SB_EENS9_18transform_iteratorI7NonZeroIsEPsSB_SB_EEPlSI_NS0_13ScanTileStateIiLb1EEENS0_8NullTypeESL_iNS2_19streaming_context_tIlLb1EEELS5_0EEEvT0_T1_T2_T3_T4_T5_T6_T7_iT8_NS1_7vsmem_tEE19static_temp_storage+76], %r69;
	add.s64 	%rd453, %rd73, 256;
	mov.b32 	%r783, 100;
	// begin inline asm
	st.relaxed.gpu.v2.u32 [%rd453], {%r783, %r69};
	// end inline asm
$L__BB3_95:
	not.b32 	%r789, %r1086;
	add.s32 	%r1078, %r1, %r789;
	mov.b32 	%r785, 1030;
	// begin inline asm
	nanosleep.u32 %r785;
	// end inline asm
	mul.wide.s32 	%rd455, %r1078, 8;
	add.s64 	%rd456, %rd3, %rd455;
	add.s64 	%rd454, %rd456, 256;
	// begin inline asm
	ld.relaxed.gpu.v2.u32 {%r1079, %r1073}, [%rd454];
	// end inline asm
	mov.b32 	%r1074, 330;
$L__BB3_96:
	setp.eq.s32 	%p261, %r1079, 99;
	mov.b32 	%r790, -1;
	vote.sync.any.pred 	%p262, %p261, %r790;
	not.pred 	%p263, %p262;
	@%p263 bra 	$L__BB3_98;
	// begin inline asm
	nanosleep.u32 %r1074;
	// end inline asm
	shr.u32 	%r1074, %r1074, 1;
	// begin inline asm
	ld.relaxed.gpu.v2.u32 {%r1079, %r1073}, [%rd454];
	// end inline asm
	bra.uni 	$L__BB3_96;
$L__BB3_98:
	setp.eq.s32 	%p264, %r1079, 101;
	mov.b32 	%r817, -1;
	vote.sync.ballot.b32 	%r819, %p264, %r817;
	// begin inline asm
	mov.u32 %r792, %lanemask_ge;
	// end inline asm
	and.b32  	%r820, %r819, %r792;
	or.b32  	%r821, %r820, -2147483648;
	add.s32 	%r822, %r821, -1;
	not.b32 	%r823, %r821;
	and.b32  	%r824, %r823, %r822;
	popc.b32 	%r796, %r824;
	mov.b32 	%r795, 1;
	// begin inline asm
	shfl.sync.down.b32 %r793, %r1073, %r795, %r796, %r817;
	// end inline asm
	setp.lt.s32 	%p266, %r709, %r796;
	selp.b32 	%r825, %r793, 0, %p266;
	add.s32 	%r799, %r825, %r1073;
	mov.b32 	%r800, 2;
	// begin inline asm
	shfl.sync.down.b32 %r798, %r799, %r800, %r796, %r817;
	// end inline asm
	add.s32 	%r84, %r709, 2;
	setp.gt.s32 	%p267, %r84, %r796;
	selp.b32 	%r826, 0, %r798, %p267;
	add.s32 	%r804, %r799, %r826;
	mov.b32 	%r805, 4;
	// begin inline asm
	shfl.sync.down.b32 %r803, %r804, %r805, %r796, %r817;
	// end inline asm
	add.s32 	%r827, %r709, 4;
	setp.gt.s32 	%p268, %r827, %r796;
	selp.b32 	%r828, 0, %r803, %p268;
	add.s32 	%r809, %r804, %r828;
	mov.b32 	%r810, 8;
	// begin inline asm
	shfl.sync.down.b32 %r808, %r809, %r810, %r796, %r817;
	// end inline asm
	add.s32 	%r829, %r709, 8;
	setp.gt.s32 	%p269, %r829, %r796;
	selp.b32 	%r830, 0, %r808, %p269;
	add.s32 	%r814, %r809, %r830;
	mov.b32 	%r815, 16;
	// begin inline asm
	shfl.sync.down.b32 %r813, %r814, %r815, %r796, %r817;
	// end inline asm
	add.s32 	%r831, %r709, 16;
	setp.gt.s32 	%p270, %r831, %r796;
	selp.b32 	%r832, 0, %r813, %p270;
	add.s32 	%r1075, %r814, %r832;
	add.s64 	%rd75, %rd3, 256;
	mov.b32 	%r1076, 330;
$L__BB3_99:
	setp.ne.s32 	%p271, %r1079, 101;
	mov.b32 	%r833, -1;
	vote.sync.all.pred 	%p272, %p271, %r833;
	not.pred 	%p273, %p272;
	@%p273 bra 	$L__BB3_104;
	shr.u32 	%r1076, %r1076, 1;
	mul.wide.s32 	%rd537, %r1078, 8;
	add.s64 	%rd538, %rd75, %rd537;
	add.s64 	%rd536, %rd538, -256;
	// begin inline asm
	ld.relaxed.gpu.v2.u32 {%r1079, %r1080}, [%rd536];
	// end inline asm
	mov.u32 	%r1081, %r1076;
$L__BB3_101:
	setp.eq.s32 	%p322, %r1079, 99;
	mov.b32 	%r897, -1;
	vote.sync.any.pred 	%p323, %p322, %r897;
	not.pred 	%p324, %p323;
	@%p324 bra 	$L__BB3_103;
	// begin inline asm
	nanosleep.u32 %r1081;
	// end inline asm
	shr.u32 	%r1081, %r1081, 1;
	// begin inline asm
	ld.relaxed.gpu.v2.u32 {%r1079, %r1080}, [%rd536];
	// end inline asm
	bra.uni 	$L__BB3_101;
$L__BB3_103:
	setp.eq.s32 	%p325, %r1079, 101;
	mov.b32 	%r923, -1;
	vote.sync.ballot.b32 	%r924, %p325, %r923;
	and.b32  	%r925, %r924, %r792;
	or.b32  	%r926, %r925, -2147483648;
	add.s32 	%r927, %r926, -1;
	not.b32 	%r928, %r926;
	and.b32  	%r929, %r928, %r927;
	popc.b32 	%r902, %r929;
	mov.b32 	%r901, 1;
	// begin inline asm
	shfl.sync.down.b32 %r899, %r1080, %r901, %r902, %r923;
	// end inline asm
	setp.lt.s32 	%p327, %r709, %r902;
	selp.b32 	%r930, %r899, 0, %p327;
	add.s32 	%r905, %r930, %r1080;
	mov.b32 	%r906, 2;
	// begin inline asm
	shfl.sync.down.b32 %r904, %r905, %r906, %r902, %r923;
	// end inline asm
	setp.gt.s32 	%p328, %r84, %r902;
	selp.b32 	%r931, 0, %r904, %p328;
	add.s32 	%r910, %r905, %r931;
	mov.b32 	%r911, 4;
	// begin inline asm
	shfl.sync.down.b32 %r909, %r910, %r911, %r902, %r923;
	// end inline asm
	add.s32 	%r932, %r709, 4;
	setp.gt.s32 	%p329, %r932, %r902;
	selp.b32 	%r933, 0, %r909, %p329;
	add.s32 	%r915, %r910, %r933;
	mov.b32 	%r916, 8;
	// begin inline asm
	shfl.sync.down.b32 %r914, %r915, %r916, %r902, %r923;
	// end inline asm
	add.s32 	%r934, %r709, 8;
	setp.gt.s32 	%p330, %r934, %r902;
	selp.b32 	%r935, 0, %r914, %p330;
	add.s32 	%r920, %r915, %r935;
	mov.b32 	%r921, 16;
	// begin inline asm
	shfl.sync.down.b32 %r919, %r920, %r921, %r902, %r923;
	// end inline asm
	add.s32 	%r936, %r709, 16;
	setp.gt.s32 	%p331, %r936, %r902;
	selp.b32 	%r937, 0, %r919, %p331;
	add.s32 	%r938, %r937, %r1075;
	add.s32 	%r1075, %r938, %r920;
	add.s32 	%r1078, %r1078, -32;
	bra.uni 	$L__BB3_99;
$L__BB3_104:
	@%p260 bra 	$L__BB3_106;
	add.s32 	%r836, %r1075, %r69;
	add.s64 	%rd457, %rd73, 256;
	mov.b32 	%r835, 101;
	// begin inline asm
	st.relaxed.gpu.v2.u32 [%rd457], {%r835, %r836};
	// end inline asm
	st.shared.u32 	[_ZZN3cub18CUB_300001_SM_10006detail6select23DeviceSelectSweepKernelINS2_10policy_hubIlbiLb0ELNS0_10SelectImplE0EE10Policy1000EN6thrust24THRUST_300001_SM_1000_NS17counting_iteratorIlNS9_11use_defaultESB_SB_EENS9_18transform_iteratorI7NonZeroIsEPsSB_SB_EEPlSI_NS0_13ScanTileStateIiLb1EEENS0_8NullTypeESL_iNS2_19streaming_context_tIlLb1EEELS5_0EEEvT0_T1_T2_T3_T4_T5_T6_T7_iT8_NS1_7vsmem_tEE19static_temp_storage+68], %r1075;
	st.shared.u32 	[_ZZN3cub18CUB_300001_SM_10006detail6select23DeviceSelectSweepKernelINS2_10policy_hubIlbiLb0ELNS0_10SelectImplE0EE10Policy1000EN6thrust24THRUST_300001_SM_1000_NS17counting_iteratorIlNS9_11use_defaultESB_SB_EENS9_18transform_iteratorI7NonZeroIsEPsSB_SB_EEPlSI_NS0_13ScanTileStateIiLb1EEENS0_8NullTypeESL_iNS2_19streaming_context_tIlLb1EEELS5_0EEEvT0_T1_T2_T3_T4_T5_T6_T7_iT8_NS1_7vsmem_tEE19static_temp_storage+72], %r836;
$L__BB3_106:
	setp.ne.s32 	%p275, %r709, 0;
	mov.u32 	%r1082, %r71;
	@%p275 bra 	$L__BB3_108;
	st.shared.u32 	[_ZZN3cub18CUB_300001_SM_10006detail6select23DeviceSelectSweepKernelINS2_10policy_hubIlbiLb0ELNS0_10SelectImplE0EE10Policy1000EN6thrust24THRUST_300001_SM_1000_NS17counting_iteratorIlNS9_11use_defaultESB_SB_EENS9_18transform_iteratorI7NonZeroIsEPsSB_SB_EEPlSI_NS0_13ScanTileStateIiLb1EEENS0_8NullTypeESL_iNS2_19streaming_context_tIlLb1EEELS5_0EEEvT0_T1_T2_T3_T4_T5_T6_T7_iT8_NS1_7vsmem_tEE19static_temp_storage+52], %r1075;
	mov.u32 	%r1082, %r1075;
$L__BB3_108:
	mov.u64 	%rd77, %rd238;
	bar.sync 	0;
	setp.eq.s32 	%p276, %r1086, 0;
	ld.shared.u32 	%r837, [_ZZN3cub18CUB_300001_SM_10006detail6select23DeviceSelectSweepKernelINS2_10policy_hubIlbiLb0ELNS0_10SelectImplE0EE10Policy1000EN6thrust24THRUST_300001_SM_1000_NS17counting_iteratorIlNS9_11use_defaultESB_SB_EENS9_18transform_iteratorI7NonZeroIsEPsSB_SB_EEPlSI_NS0_13ScanTileStateIiLb1EEENS0_8NullTypeESL_iNS2_19streaming_context_tIlLb1EEELS5_0EEEvT0_T1_T2_T3_T4_T5_T6_T7_iT8_NS1_7vsmem_tEE19static_temp_storage+52];
	selp.b32 	%r838, 0, %r837, %p276;
	add.s32 	%r104, %r838, %r1082;
	setp.ne.s16 	%p277, %rs14, 0;
	selp.u32 	%r839, 1, 0, %p277;
	add.s32 	%r105, %r104, %r839;
	add.s32 	%r106, %r56, %r104;
	add.s32 	%r107, %r57, %r104;
	add.s32 	%r108, %r58, %r104;
	add.s32 	%r109, %r59, %r104;
	add.s32 	%r110, %r60, %r104;
	add.s32 	%r111, %r61, %r104;
	add.s32 	%r112, %r62, %r104;
	add.s32 	%r113, %r63, %r104;
	add.s32 	%r114, %r64, %r104;
	ld.shared.u32 	%r115, [_ZZN3cub18CUB_300001_SM_10006detail6select23DeviceSelectSweepKernelINS2_10policy_hubIlbiLb0ELNS0_10SelectImplE0EE10Policy1000EN6thrust24THRUST_300001_SM_1000_NS17counting_iteratorIlNS9_11use_defaultESB_SB_EENS9_18transform_iteratorI7NonZeroIsEPsSB_SB_EEPlSI_NS0_13ScanTileStateIiLb1EEENS0_8NullTypeESL_iNS2_19streaming_context_tIlLb1EEELS5_0EEEvT0_T1_T2_T3_T4_T5_T6_T7_iT8_NS1_7vsmem_tEE19static_temp_storage+76];
	ld.shared.u32 	%r116, [_ZZN3cub18CUB_300001_SM_10006detail6select23DeviceSelectSweepKernelINS2_10policy_hubIlbiLb0ELNS0_10SelectImplE0EE10Policy1000EN6thrust24THRUST_300001_SM_1000_NS17counting_iteratorIlNS9_11use_defaultESB_SB_EENS9_18transform_iteratorI7NonZeroIsEPsSB_SB_EEPlSI_NS0_13ScanTileStateIiLb1EEENS0_8NullTypeESL_iNS2_19streaming_context_tIlLb1EEELS5_0EEEvT0_T1_T2_T3_T4_T5_T6_T7_iT8_NS1_7vsmem_tEE19static_temp_storage+68];
	setp.gt.s32 	%p278, %r115, 320;
	@%p278 bra 	$L__BB3_153;
	setp.ne.s16 	%p279, %rs14, 0;
	ld.param.u8 	%rs25, [%rd77];
	ld.param.u64 	%rd458, [%rd77+24];
	cvta.to.global.u64 	%rd78, %rd458;
	@%p279 bra 	$L__BB3_110;
	bra.uni 	$L__BB3_113;
$L__BB3_110:
	setp.ne.s16 	%p280, %rs25, 0;
	mov.b64 	%rd657, 0;
	@%p280 bra 	$L__BB3_112;
	ld.global.u64 	%rd657, [%rd78];
$L__BB3_112:
	cvt.s64.s32 	%rd460, %r104;
	add.s64 	%rd461, %rd657, %rd460;
	shl.b64 	%rd462, %rd461, 3;
	add.s64 	%rd463, %rd2, %rd462;
	st.global.u64 	[%rd463], %rd62;
$L__BB3_113:
	setp.eq.s16 	%p281, %rs15, 0;
	@%p281 bra 	$L__BB3_117;
	setp.ne.s16 	%p282, %rs25, 0;
	mov.b64 	%rd658, 0;
	@%p282 bra 	$L__BB3_116;
	ld.global.u64 	%rd658, [%rd78];
$L__BB3_116:
	cvt.s64.s32 	%rd465, %r105;
	add.s64 	%rd466, %rd658, %rd465;
	shl.b64 	%rd467, %rd466, 3;
	add.s64 	%rd468, %rd2, %rd467;
	st.global.u64 	[%rd468], %rd63;
$L__BB3_117:
	setp.eq.s16 	%p283, %rs16, 0;
	@%p283 bra 	$L__BB3_121;
	setp.ne.s16 	%p284, %rs25, 0;
	mov.b64 	%rd659, 0;
	@%p284 bra 	$L__BB3_120;
	ld.global.u64 	%rd659, [%rd78];
$L__BB3_120:
	cvt.s64.s32 	%rd470, %r106;
	add.s64 	%rd471, %rd659, %rd470;
	shl.b64 	%rd472, %rd471, 3;
	add.s64 	%rd473, %rd2, %rd472;
	st.global.u64 	[%rd473], %rd64;
$L__BB3_121:
	setp.eq.s16 	%p285, %rs17, 0;
	@%p285 bra 	$L__BB3_125;
	setp.ne.s16 	%p286, %rs25, 0;
	mov.b64 	%rd660, 0;
	@%p286 bra 	$L__BB3_124;
	ld.global.u64 	%rd660, [%rd78];
$L__BB3_124:
	cvt.s64.s32 	%rd475, %r107;
	add.s64 	%rd476, %rd660, %rd475;
	shl.b64 	%rd477, %rd476, 3;
	add.s64 	%rd478, %rd2, %rd477;
	st.global.u64 	[%rd478], %rd65;
$L__BB3_125:
	setp.eq.s16 	%p287, %rs18, 0;
	@%p287 bra 	$L__BB3_129;
	setp.ne.s16 	%p288, %rs25, 0;
	mov.b64 	%rd661, 0;
	@%p288 bra 	$L__BB3_128;
	ld.global.u64 	%rd661, [%rd78];
$L__BB3_128:
	cvt.s64.s32 	%rd480, %r108;
	add.s64 	%rd481, %rd661, %rd480;
	shl.b64 	%rd482, %rd481, 3;
	add.s64 	%rd483, %rd2, %rd482;
	st.global.u64 	[%rd483], %rd66;
$L__BB3_129:
	setp.eq.s16 	%p289, %rs19, 0;
	@%p289 bra 	$L__BB3_133;
	setp.ne.s16 	%p290, %rs25, 0;
	mov.b64 	%rd662, 0;
	@%p290 bra 	$L__BB3_132;
	ld.global.u64 	%rd662, [%rd78];
$L__BB3_132:
	cvt.s64.s32 	%rd485, %r109;
	add.s64 	%rd486, %rd662, %rd485;
	shl.b64 	%rd487, %rd486, 3;
	add.s64 	%rd488, %rd2, %rd487;
	st.global.u64 	[%rd488], %rd67;
$L__BB3_133:
	setp.eq.s16 	%p291, %rs20, 0;
	@%p291 bra 	$L__BB3_137;
	setp.ne.s16 	%p292, %rs25, 0;
	mov.b64 	%rd663, 0;
	@%p292 bra 	$L__BB3_136;
	ld.global.u64 	%rd663, [%rd78];
$L__BB3_136:
	cvt.s64.s32 	%rd490, %r110;
	add.s64 	%rd491, %rd663, %rd490;
	shl.b64 	%rd492, %rd491, 3;
	add.s64 	%rd493, %rd2, %rd492;
	st.global.u64 	[%rd493], %rd68;
$L__BB3_137:
	setp.eq.s16 	%p293, %rs21, 0;
	@%p293 bra 	$L__BB3_141;
	setp.ne.s16 	%p294, %rs25, 0;
	mov.b64 	%rd664, 0;
	@%p294 bra 	$L__BB3_140;
	ld.global.u64 	%rd664, [%rd78];
$L__BB3_140:
	cvt.s64.s32 	%rd495, %r111;
	add.s64 	%rd496, %rd664, %rd495;
	shl.b64 	%rd497, %rd496, 3;
	add.s64 	%rd498, %rd2, %rd497;
	st.global.u64 	[%rd498], %rd69;
$L__BB3_141:
	setp.eq.s16 	%p295, %rs22, 0;
	@%p295 bra 	$L__BB3_145;
	setp.ne.s16 	%p296, %rs25, 0;
	mov.b64 	%rd665, 0;
	@%p296 bra 	$L__BB3_144;
	ld.global.u64 	%rd665, [%rd78];
$L__BB3_144:
	cvt.s64.s32 	%rd500, %r112;
	add.s64 	%rd501, %rd665, %rd500;
	shl.b64 	%rd502, %rd501, 3;
	add.s64 	%rd503, %rd2, %rd502;
	st.global.u64 	[%rd503], %rd70;
$L__BB3_145:
	setp.eq.s16 	%p297, %rs23, 0;
	@%p297 bra 	$L__BB3_149;
	setp.ne.s16 	%p298, %rs25, 0;
	mov.b64 	%rd666, 0;
	@%p298 bra 	$L__BB3_148;
	ld.global.u64 	%rd666, [%rd78];
$L__BB3_148:
	cvt.s64.s32 	%rd505, %r113;
	add.s64 	%rd506, %rd666, %rd505;
	shl.b64 	%rd507, %rd506, 3;
	add.s64 	%rd508, %rd2, %rd507;
	st.global.u64 	[%rd508], %rd71;
$L__BB3_149:
	setp.eq.s16 	%p299, %rs24, 0;
	@%p299 bra 	$L__BB3_433;
	setp.ne.s16 	%p300, %rs25, 0;
	mov.b64 	%rd667, 0;
	@%p300 bra 	$L__BB3_152;
	ld.global.u64 	%rd667, [%rd78];
$L__BB3_152:
	cvt.s64.s32 	%rd510, %r114;
	add.s64 	%rd511, %rd667, %rd510;
	shl.b64 	%rd512, %rd511, 3;
	add.s64 	%rd513, %rd2, %rd512;
	st.global.u64 	[%rd513], %rd72;
	bra.uni 	$L__BB3_433;
$L__BB3_153:
	setp.eq.s16 	%p301, %rs14, 0;
	bar.sync 	0;
	@%p301 bra 	$L__BB3_155;
	sub.s32 	%r840, %r104, %r116;
	shl.b32 	%r841, %r840, 3;
	mov.u32 	%r842, _ZZN3cub18CUB_300001_SM_10006detail6select23DeviceSelectSweepKernelINS2_10policy_hubIlbiLb0ELNS0_10SelectImplE0EE10Policy1000EN6thrust24THRUST_300001_SM_1000_NS17counting_iteratorIlNS9_11use_defaultESB_SB_EENS9_18transform_iteratorI7NonZeroIsEPsSB_SB_EEPlSI_NS0_13ScanTileStateIiLb1EEENS0_8NullTypeESL_iNS2_19streaming_context_tIlLb1EEELS5_0EEEvT0_T1_T2_T3_T4_T5_T6_T7_iT8_NS1_7vsmem_tEE19static_temp_storage;
	add.s32 	%r843, %r842, %r841;
	st.shared.u64 	[%r843], %rd62;
$L__BB3_155:
	setp.eq.s16 	%p302, %rs15, 0;
	@%p302 bra 	$L__BB3_157;
	sub.s32 	%r844, %r105, %r116;
	shl.b32 	%r845, %r844, 3;
	mov.u32 	%r846, _ZZN3cub18CUB_300001_SM_10006detail6select23DeviceSelectSweepKernelINS2_10policy_hubIlbiLb0ELNS0_10SelectImplE0EE10Policy1000EN6thrust24THRUST_300001_SM_1000_NS17counting_iteratorIlNS9_11use_defaultESB_SB_EENS9_18transform_iteratorI7NonZeroIsEPsSB_SB_EEPlSI_NS0_13ScanTileStateIiLb1EEENS0_8NullTypeESL_iNS2_19streaming_context_tIlLb1EEELS5_0EEEvT0_T1_T2_T3_T4_T5_T6_T7_iT8_NS1_7vsmem_tEE19static_temp_storage;
	add.s32 	%r847, %r846, %r845;
	st.shared.u64 	[%r847], %rd63;
$L__BB3_157:
	setp.eq.s16 	%p303, %rs16, 0;
	@%p303 bra 	$L__BB3_159;
	sub.s32 	%r848, %r106, %r116;
	shl.b32 	%r849, %r848, 3;
	mov.u32 	%r850, _ZZN3cub18CUB_300001_SM_10006detail6select23DeviceSelectSweepKernelINS2_10policy_hubIlbiLb0ELNS0_10SelectImplE0EE10Policy1000EN6thrust24THRUST_300001_SM_1000_NS17counting_iteratorIlNS9_11use_defaultESB_SB_EENS9_18transform_iteratorI7NonZeroIsEPsSB_SB_EEPlSI_NS0_13ScanTileStateIiLb1EEENS0_8NullTypeESL_iNS2_19streaming_context_tIlLb1EEELS5_0EEEvT0_T1_T2_T3_T4_T5_T6_T7_iT8_NS1_7vsmem_tEE19static_temp_storage;
	add.s32 	%r851, %r850, %r849;
	st.shared.u64 	[%r851], %rd64;
$L__BB3_159:
	setp.eq.s16 	%p304, %rs17, 0;
	@%p304 bra 	$L__BB3_161;
	sub.s32 	%r852, %r107, %r116;
	shl.b32 	%r853, %r852, 3;
	mov.u32 	%r854, _ZZN3cub18CUB_300001_SM_10006detail6select23DeviceSelectSweepKernelINS2_10policy_hubIlbiLb0ELNS0_10SelectImplE0EE10Policy1000EN6thrust24THRUST_300001_SM_1000_NS17counting_iteratorIlNS9_11use_defaultESB_SB_EENS9_18transform_iteratorI7NonZeroIsEPsSB_SB_EEPlSI_NS0_13ScanTileStateIiLb1EEENS0_8NullTypeESL_iNS2_19streaming_context_tIlLb1EEELS5_0EEEvT0_T1_T2_T3_T4_T5_T6_T7_iT8_NS1_7vsmem_tEE19static_temp_storage;
	add.s32 	%r855, %r854, %r853;
	st.shared.u64 	[%r855], %rd65;
$L__BB3_161:
	setp.eq.s16 	%p305, %rs18, 0;
	@%p305 bra 	$L__BB3_163;
	sub.s32 	%r856, %r108, %r116;
	shl.b32 	%r857, %r856, 3;
	mov.u32 	%r858, _ZZN3cub18CUB_300001_SM_10006detail6select23DeviceSelectSweepKernelINS2_10policy_hubIlbiLb0ELNS0_10SelectImplE0EE10Policy1000EN6thrust24THRUST_300001_SM_1000_NS17counting_iteratorIlNS9_11use_defaultESB_SB_EENS9_18transform_iteratorI7NonZeroIsEPsSB_SB_EEPlSI_NS0_13ScanTileStateIiLb1EEENS0_8NullTypeESL_iNS2_19streaming_context_tIlLb1EEELS5_0EEEvT0_T1_T2_T3_T4_T5_T6_T7_iT8_NS1_7vsmem_tEE19static_temp_storage;
	add.s32 	%r859, %r858, %r857;
	st.shared.u64 	[%r859], %rd66;
$L__BB3_163:
	setp.eq.s16 	%p306, %rs19, 0;
	@%p306 bra 	$L__BB3_165;
	sub.s32 	%r860, %r109, %r116;
	shl.b32 	%r861, %r860, 3;
	mov.u32 	%r862, _ZZN3cub18CUB_300001_SM_10006detail6select23DeviceSelectSweepKernelINS2_10policy_hubIlbiLb0ELNS0_10SelectImplE0EE10Policy1000EN6thrust24THRUST_300001_SM_1000_NS17counting_iteratorIlNS9_11use_defaultESB_SB_EENS9_18transform_iteratorI7NonZeroIsEPsSB_SB_EEPlSI_NS0_13ScanTileStateIiLb1EEENS0_8NullTypeESL_iNS2_19streaming_context_tIlLb1EEELS5_0EEEvT0_T1_T2_T3_T4_T5_T6_T7_iT8_NS1_7vsmem_tEE19static_temp_storage;
	add.s32 	%r863, %r862, %r861;
	st.shared.u64 	[%r863], %rd67;
$L__BB3_165:
	setp.eq.s16 	%p307, %rs20, 0;
	@%p307 bra 	$L__BB3_167;
	sub.s32 	%r864, %r110, %r116;
	shl.b32 	%r865, %r864, 3;
	mov.u32 	%r866, _ZZN3cub18CUB_300001_SM_10006detail6select23DeviceSelectSweepKernelINS2_10policy_hubIlbiLb0ELNS0_10SelectImplE0EE10Policy1000EN6thrust24THRUST_300001_SM_1000_NS17counting_iteratorIlNS9_11use_defaultESB_SB_EENS9_18transform_iteratorI7NonZeroIsEPsSB_SB_EEPlSI_NS0_13ScanTileStateIiLb1EEENS0_8NullTypeESL_iNS2_19streaming_context_tIlLb1EEELS5_0EEEvT0_T1_T2_T3_T4_T5_T6_T7_iT8_NS1_7vsmem_tEE19static_temp_storage;
	add.s32 	%r867, %r866, %r865;
	st.shared.u64 	[%r867], %rd68;
$L__BB3_167:
	setp.eq.s16 	%p308, %rs21, 0;
	@%p308 bra 	$L__BB3_169;
	sub.s32 	%r868, %r111, %r116;
	shl.b32 	%r869, %r868, 3;
	mov.u32 	%r870, _ZZN3cub18CUB_300001_SM_10006detail6select23DeviceSelectSweepKernelINS2_10policy_hubIlbiLb0ELNS0_10SelectImplE0EE10Policy1000EN6thrust24THRUST_300001_SM_1000_NS17counting_iteratorIlNS9_11use_defaultESB_SB_EENS9_18transform_iteratorI7NonZeroIsEPsSB_SB_EEPlSI_NS0_13ScanTileStateIiLb1EEENS0_8NullTypeESL_iNS2_19streaming_context_tIlLb1EEELS5_0EEEvT0_T1_T2_T3_T4_T5_T6_T7_iT8_NS1_7vsmem_tEE19static_temp_storage;
	add.s32 	%r871, %r870, %r869;
	st.shared.u64 	[%r871], %rd69;
$L__BB3_169:
	setp.eq.s16 	%p309, %rs22, 0;
	@%p309 bra 	$L__BB3_171;
	sub.s32 	%r872, %r112, %r116;
	shl.b32 	%r873, %r872, 3;
	mov.u32 	%r874, _ZZN3cub18CUB_300001_SM_10006detail6select23DeviceSelectSweepKernelINS2_10policy_hubIlbiLb0ELNS0_10SelectImplE0EE10Policy1000EN6thrust24THRUST_300001_SM_1000_NS17counting_iteratorIlNS9_11use_defaultESB_SB_EENS9_18transform_iteratorI7NonZeroIsEPsSB_SB_EEPlSI_NS0_13ScanTileStateIiLb1EEENS0_8NullTypeESL_iNS2_19streaming_context_tIlLb1EEELS5_0EEEvT0_T1_T2_T3_T4_T5_T6_T7_iT8_NS1_7vsmem_tEE19static_temp_storage;
	add.s32 	%r875, %r874, %r873;
	st.shared.u64 	[%r875], %rd70;
$L__BB3_171:
	setp.eq.s16 	%p310, %rs23, 0;
	@%p310 bra 	$L__BB3_173;
	sub.s32 	%r876, %r113, %r116;
	shl.b32 	%r877, %r876, 3;
	mov.u32 	%r878, _ZZN3cub18CUB_300001_SM_10006detail6select23DeviceSelectSweepKernelINS2_10policy_hubIlbiLb0ELNS0_10SelectImplE0EE10Policy1000EN6thrust24THRUST_300001_SM_1000_NS17counting_iteratorIlNS9_11use_defaultESB_SB_EENS9_18transform_iteratorI7NonZeroIsEPsSB_SB_EEPlSI_NS0_13ScanTileStateIiLb1EEENS0_8NullTypeESL_iNS2_19streaming_context_tIlLb1EEELS5_0EEEvT0_T1_T2_T3_T4_T5_T6_T7_iT8_NS1_7vsmem_tEE19static_temp_storage;
	add.s32 	%r879, %r878, %r877;
	st.shared.u64 	[%r879], %rd71;
$L__BB3_173:
	setp.eq.s16 	%p311, %rs24, 0;
	@%p311 bra 	$L__BB3_175;
	sub.s32 	%r880, %r114, %r116;
	shl.b32 	%r881, %r880, 3;
	mov.u32 	%r882, _ZZN3cub18CUB_300001_SM_10006detail6select23DeviceSelectSweepKernelINS2_10policy_hubIlbiLb0ELNS0_10SelectImplE0EE10Policy1000EN6thrust24THRUST_300001_SM_1000_NS17counting_iteratorIlNS9_11use_defaultESB_SB_EENS9_18transform_iteratorI7NonZeroIsEPsSB_SB_EEPlSI_NS0_13ScanTileStateIiLb1EEENS0_8NullTypeESL_iNS2_19streaming_context_tIlLb1EEELS5_0EEEvT0_T1_T2_T3_T4_T5_T6_T7_iT8_NS1_7vsmem_tEE19static_temp_storage;
	add.s32 	%r883, %r882, %r881;
	st.shared.u64 	[%r883], %rd72;
$L__BB3_175:
	bar.sync 	0;
	setp.ge.s32 	%p312, %r1086, %r115;
	@%p312 bra 	$L__BB3_433;
	ld.param.u8 	%rs26, [%rd77];
	ld.param.u64 	%rd514, [%rd77+24];
	cvta.to.global.u64 	%rd79, %rd514;
	not.b32 	%r884, %r1086;
	add.s32 	%r117, %r115, %r884;
	mul.hi.u32 	%r885, %r117, -858993459;
	shr.u32 	%r886, %r885, 8;
	add.s32 	%r118, %r886, 1;
	and.b32  	%r887, %r886, 3;
	setp.eq.s32 	%p313, %r887, 3;
	@%p313 bra 	$L__BB3_181;
	and.b32  	%r888, %r118, 3;
	add.s32 	%r1085, %r1086, %r116;
	shl.b32 	%r889, %r1086, 3;
	mov.u32 	%r890, _ZZN3cub18CUB_300001_SM_10006detail6select23DeviceSelectSweepKernelINS2_10policy_hubIlbiLb0ELNS0_10SelectImplE0EE10Policy1000EN6thrust24THRUST_300001_SM_1000_NS17counting_iteratorIlNS9_11use_defaultESB_SB_EENS9_18transform_iteratorI7NonZeroIsEPsSB_SB_EEPlSI_NS0_13ScanTileStateIiLb1EEENS0_8NullTypeESL_iNS2_19streaming_context_tIlLb1EEELS5_0EEEvT0_T1_T2_T3_T4_T5_T6_T7_iT8_NS1_7vsmem_tEE19static_temp_storage;
	add.s32 	%r1084, %r890, %r889;
	neg.s32 	%r1083, %r888;
	mad.lo.s32 	%r1086, %r888, 320, %r1086;
$L__BB3_178:
	.pragma "nounroll";
	setp.ne.s16 	%p314, %rs26, 0;
	ld.shared.u64 	%rd80, [%r1084];
	mov.b64 	%rd652, 0;
	@%p314 bra 	$L__BB3_180;
	ld.global.u64 	%rd652, [%rd79];
$L__BB3_180:
	cvt.s64.s32 	%rd516, %r1085;
	add.s64 	%rd517, %rd652, %rd516;
	shl.b64 	%rd518, %rd517, 3;
	add.s64 	%rd519, %rd2, %rd518;
	st.global.u64 	[%rd519], %rd80;
	add.s32 	%r1085, %r1085, 320;
	add.s32 	%r1084, %r1084, 2560;
	add.s32 	%r1083, %r1083, 1;
	setp.ne.s32 	%p315, %r1083, 0;
	@%p315 bra 	$L__BB3_178;
$L__BB3_181:
	setp.lt.u32 	%p316, %r117, 960;
	@%p316 bra 	$L__BB3_433;
	add.s32 	%r1088, %r1086, %r116;
	shl.b32 	%r891, %r1086, 3;
	mov.u32 	%r892, _ZZN3cub18CUB_300001_SM_10006detail6select23DeviceSelectSweepKernelINS2_10policy_hubIlbiLb0ELNS0_10SelectImplE0EE10Policy1000EN6thrust24THRUST_300001_SM_1000_NS17counting_iteratorIlNS9_11use_defaultESB_SB_EENS9_18transform_iteratorI7NonZeroIsEPsSB_SB_EEPlSI_NS0_13ScanTileStateIiLb1EEENS0_8NullTypeESL_iNS2_19streaming_context_tIlLb1EEELS5_0EEEvT0_T1_T2_T3_T4_T5_T6_T7_iT8_NS1_7vsmem_tEE19static_temp_storage;
	add.s32 	%r893, %r891, %r892;
	add.s32 	%r1087, %r893, 5120;
$L__BB3_183:
	setp.ne.s16 	%p317, %rs26, 0;
	cvt.s64.s32 	%rd83, %r1088;
	ld.shared.u64 	%rd84, [%r1087+-5120];
	mov.b64 	%rd653, 0;
	@%p317 bra 	$L__BB3_185;
	ld.global.u64 	%rd653, [%rd79];
$L__BB3_185:
	setp.ne.s16 	%p318, %rs26, 0;
	add.s64 	%rd522, %rd653, %rd83;
	shl.b64 	%rd523, %rd522, 3;
	add.s64 	%rd524, %rd2, %rd523;
	st.global.u64 	[%rd524], %rd84;
	ld.shared.u64 	%rd87, [%r1087+-2560];
	mov.b64 	%rd654, 0;
	@%p318 bra 	$L__BB3_187;
	ld.global.u64 	%rd654, [%rd79];
$L__BB3_187:
	setp.ne.s16 	%p319, %rs26, 0;
	add.s64 	%rd526, %rd654, %rd83;
	shl.b64 	%rd527, %rd526, 3;
	add.s64 	%rd528, %rd2, %rd527;
	st.global.u64 	[%rd528+2560], %rd87;
	ld.shared.u64 	%rd90, [%r1087];
	mov.b64 	%rd655, 0;
	@%p319 bra 	$L__BB3_189;
	ld.global.u64 	%rd655, [%rd79];
$L__BB3_189:
	setp.ne.s16 	%p320, %rs26, 0;
	add.s64 	%rd530, %rd655, %rd83;
	shl.b64 	%rd531, %rd530, 3;
	add.s64 	%rd532, %rd2, %rd531;
	st.global.u64 	[%rd532+5120], %rd90;
	ld.shared.u64 	%rd93, [%r1087+2560];
	mov.b64 	%rd656, 0;
	@%p320 bra 	$L__BB3_191;
	ld.global.u64 	%rd656, [%rd79];
$L__BB3_191:
	cvt.u32.u64 	%r894, %rd83;
	add.s64 	%rd533, %rd656, %rd83;
	shl.b64 	%rd534, %rd533, 3;
	add.s64 	%rd535, %rd2, %rd534;
	st.global.u64 	[%rd535+7680], %rd93;
	add.s32 	%r1086, %r1086, 1280;
	add.s32 	%r1088, %r894, 1280;
	add.s32 	%r1087, %r1087, 10240;
	setp.lt.s32 	%p321, %r1086, %r115;
	@%p321 bra 	$L__BB3_183;
	bra.uni 	$L__BB3_433;
$L__BB3_192:
	ld.param.u32 	%r1064, [_ZN3cub18CUB_300001_SM_10006detail6select23DeviceSelectSweepKernelINS2_10policy_hubIlbiLb0ELNS0_10SelectImplE0EE10Policy1000EN6thrust24THRUST_300001_SM_1000_NS17counting_iteratorIlNS9_11use_defaultESB_SB_EENS9_18transform_iteratorI7NonZeroIsEPsSB_SB_EEPlSI_NS0_13ScanTileStateIiLb1EEENS0_8NullTypeESL_iNS2_19streaming_context_tIlLb1EEELS5_0EEEvT0_T1_T2_T3_T4_T5_T6_T7_iT8_NS1_7vsmem_tE_param_7];
	sub.s32 	%r138, %r1064, %r2;
	setp.ne.s32 	%p2, %r1, 0;
	@%p2 bra 	$L__BB3_301;
	ld.param.u8 	%rs59, [%rd1];
	setp.eq.s16 	%p131, %rs59, 0;
	ld.param.u64 	%rd339, [%rd1+16];
	selp.b64 	%rd340, %rd339, 0, %p131;
	cvt.u64.u32 	%rd341, %r2;
	mov.u32 	%r1103, %tid.x;
	mul.lo.s32 	%r588, %r1103, 11;
	add.s64 	%rd342, %rd4, %rd341;
	add.s64 	%rd343, %rd342, %rd340;
	setp.ge.s32 	%p132, %r588, %r138;
	cvt.u64.u32 	%rd344, %r588;
	add.s64 	%rd118, %rd343, %rd344;
	add.s32 	%r140, %r588, 1;
	add.s64 	%rd119, %rd118, 1;
	add.s32 	%r141, %r588, 2;
	add.s64 	%rd120, %rd118, 2;
	add.s32 	%r142, %r588, 3;
	add.s64 	%rd121, %rd118, 3;
	add.s32 	%r143, %r588, 4;
	add.s64 	%rd122, %rd118, 4;
	add.s32 	%r144, %r588, 5;
	add.s64 	%rd123, %rd118, 5;
	add.s32 	%r145, %r588, 6;
	add.s64 	%rd124, %rd118, 6;
	add.s32 	%r146, %r588, 7;
	add.s64 	%rd125, %rd118, 7;
	add.s32 	%r147, %r588, 8;
	add.s64 	%rd126, %rd118, 8;
	add.s32 	%r148, %r588, 9;
	add.s64 	%rd127, %rd118, 9;
	add.s32 	%r149, %r588, 10;
	add.s64 	%rd128, %rd118, 10;
	bar.sync 	0;
	add.s64 	%rd345, %rd340, %rd341;
	add.s64 	%rd346, %rd345, %rd344;
	shl.b64 	%rd347, %rd346, 1;
	add.s64 	%rd129, %rd5, %rd347;
	mov.b32 	%r1090, 1;
	@%p132 bra 	$L__BB3_195;
	ld.global.u16 	%rs60, [%rd129];
	setp.ne.s16 	%p133, %rs60, 0;
	selp.u32 	%r1090, 1, 0, %p133;
$L__BB3_195:
	setp.ge.s32 	%p134, %r140, %r138;
	mov.b32 	%r1091, 1;
	@%p134 bra 	$L__BB3_197;
	ld.global.u16 	%rs61, [%rd129+2];
	setp.ne.s16 	%p135, %rs61, 0;
	selp.u32 	%r1091, 1, 0, %p135;
$L__BB3_197:
	setp.ge.s32 	%p136, %r141, %r138;
	mov.b32 	%r1092, 1;
	@%p136 bra 	$L__BB3_199;
	ld.global.u16 	%rs62, [%rd129+4];
	setp.ne.s16 	%p137, %rs62, 0;
	selp.u32 	%r1092, 1, 0, %p137;
$L__BB3_199:
	setp.ge.s32 	%p138, %r142, %r138;
	mov.b32 	%r1093, 1;
	@%p138 bra 	$L__BB3_201;
	ld.global.u16 	%rs63, [%rd129+6];
	setp.ne.s16 	%p139, %rs63, 0;
	selp.u32 	%r1093, 1, 0, %p139;
$L__BB3_201:
	setp.ge.s32 	%p140, %r143, %r138;
	mov.b32 	%r1094, 1;
	@%p140 bra 	$L__BB3_203;
	ld.global.u16 	%rs64, [%rd129+8];
	setp.ne.s16 	%p141, %rs64, 0;
	selp.u32 	%r1094, 1, 0, %p141;
$L__BB3_203:
	setp.ge.s32 	%p142, %r144, %r138;
	mov.b32 	%r1095, 1;
	@%p142 bra 	$L__BB3_205;
	ld.global.u16 	%rs65, [%rd129+10];
	setp.ne.s16 	%p143, %rs65, 0;
	selp.u32 	%r1095, 1, 0, %p143;
$L__BB3_205:
	setp.ge.s32 	%p144, %r145, %r138;
	mov.b32 	%r1096, 1;
	@%p144 bra 	$L__BB3_207;
	ld.global.u16 	%rs66, [%rd129+12];
	setp.ne.s16 	%p145, %rs66, 0;
	selp.u32 	%r1096, 1, 0, %p145;
$L__BB3_207:
	setp.ge.s32 	%p146, %r146, %r138;
	mov.b32 	%r1097, 1;
	@%p146 bra 	$L__BB3_209;
	ld.global.u16 	%rs67, [%rd129+14];
	setp.ne.s16 	%p147, %rs67, 0;
	selp.u32 	%r1097, 1, 0, %p147;
$L__BB3_209:
	setp.ge.s32 	%p148, %r147, %r138;
	mov.b32 	%r1098, 1;
	@%p148 bra 	$L__BB3_211;
	ld.global.u16 	%rs68, [%rd129+16];
	setp.ne.s16 	%p149, %rs68, 0;
	selp.u32 	%r1098, 1, 0, %p149;
$L__BB3_211:
	setp.ge.s32 	%p150, %r148, %r138;
	mov.b32 	%r1099, 1;
	@%p150 bra 	$L__BB3_213;
	ld.global.u16 	%rs69, [%rd129+18];
	setp.ne.s16 	%p151, %rs69, 0;
	selp.u32 	%r1099, 1, 0, %p151;
$L__BB3_213:
	setp.ge.s32 	%p152, %r149, %r138;
	mov.b32 	%r1100, 1;
	@%p152 bra 	$L__BB3_215;
	ld.global.u16 	%rs70, [%rd129+20];
	setp.ne.s16 	%p153, %rs70, 0;
	selp.u32 	%r1100, 1, 0, %p153;
$L__BB3_215:
	bar.sync 	0;
	add.s32 	%r172, %r1091, %r1090;
	add.s32 	%r173, %r1092, %r172;
	add.s32 	%r174, %r1093, %r173;
	add.s32 	%r175, %r1094, %r174;
	add.s32 	%r176, %r1095, %r175;
	add.s32 	%r177, %r1096, %r176;
	add.s32 	%r178, %r1097, %r177;
	add.s32 	%r179, %r1098, %r178;
	add.s32 	%r180, %r1099, %r179;
	add.s32 	%r604, %r1100, %r180;
	shr.u32 	%r182, %r1103, 5;
	// begin inline asm
	mov.u32 %r599, %laneid;
	// end inline asm
	mov.b32 	%r602, 1;
	mov.b32 	%r627, 0;
	mov.b32 	%r629, -1;
	// begin inline asm
	{  .reg .s32 r0;  .reg .pred p;  shfl.sync.up.b32 r0|p, %r604, %r602, %r627, %r629;  @p add.s32 r0, r0, %r604;  mov.s32 %r600, r0;}
	// end inline asm
	mov.b32 	%r608, 2;
	// begin inline asm
	{  .reg .s32 r0;  .reg .pred p;  shfl.sync.up.b32 r0|p, %r600, %r608, %r627, %r629;  @p add.s32 r0, r0, %r600;  mov.s32 %r606, r0;}
	// end inline asm
	mov.b32 	%r614, 4;
	// begin inline asm
	{  .reg .s32 r0;  .reg .pred p;  shfl.sync.up.b32 r0|p, %r606, %r614, %r627, %r629;  @p add.s32 r0, r0, %r606;  mov.s32 %r612, r0;}
	// end inline asm
	mov.b32 	%r620, 8;
	// begin inline asm
	{  .reg .s32 r0;  .reg .pred p;  shfl.sync.up.b32 r0|p, %r612, %r620, %r627, %r629;  @p add.s32 r0, r0, %r612;  mov.s32 %r618, r0;}
	// end inline asm
	mov.b32 	%r626, 16;
	// begin inline asm
	{  .reg .s32 r0;  .reg .pred p;  shfl.sync.up.b32 r0|p, %r618, %r626, %r627, %r629;  @p add.s32 r0, r0, %r618;  mov.s32 %r624, r0;}
	// end inline asm
	setp.ne.s32 	%p154, %r599, 31;
	@%p154 bra 	$L__BB3_217;
	shl.b32 	%r630, %r182, 2;
	mov.u32 	%r631, _ZZN3cub18CUB_300001_SM_10006detail6select23DeviceSelectSweepKernelINS2_10policy_hubIlbiLb0ELNS0_10SelectImplE0EE10Policy1000EN6thrust24THRUST_300001_SM_1000_NS17counting_iteratorIlNS9_11use_defaultESB_SB_EENS9_18transform_iteratorI7NonZeroIsEPsSB_SB_EEPlSI_NS0_13ScanTileStateIiLb1EEENS0_8NullTypeESL_iNS2_19streaming_context_tIlLb1EEELS5_0EEEvT0_T1_T2_T3_T4_T5_T6_T7_iT8_NS1_7vsmem_tEE19static_temp_storage;
	add.s32 	%r632, %r631, %r630;
	st.shared.u32 	[%r632], %r624;
$L__BB3_217:
	bar.sync 	0;
	ld.shared.v4.u32 	{%r185, %r186, %r187, %r188}, [_ZZN3cub18CUB_300001_SM_10006detail6select23DeviceSelectSweepKernelINS2_10policy_hubIlbiLb0ELNS0_10SelectImplE0EE10Policy1000EN6thrust24THRUST_300001_SM_1000_NS17counting_iteratorIlNS9_11use_defaultESB_SB_EENS9_18transform_iteratorI7NonZeroIsEPsSB_SB_EEPlSI_NS0_13ScanTileStateIiLb1EEENS0_8NullTypeESL_iNS2_19streaming_context_tIlLb1EEELS5_0EEEvT0_T1_T2_T3_T4_T5_T6_T7_iT8_NS1_7vsmem_tEE19static_temp_storage];
	shr.u32 	%r633, %r1103, 5;
	add.s32 	%r634, %r186, %r185;
	setp.eq.s32 	%p155, %r633, 2;
	selp.b32 	%r635, %r634, %r185, %p155;
	add.s32 	%r636, %r634, %r187;
	setp.eq.s32 	%p156, %r633, 3;
	selp.b32 	%r637, %r636, %r635, %p156;
	add.s32 	%r638, %r636, %r188;
	setp.eq.s32 	%p157, %r633, 4;
	selp.b32 	%r639, %r638, %r637, %p157;
	ld.shared.v4.u32 	{%r189, %r190, %r191, %r192}, [_ZZN3cub18CUB_300001_SM_10006detail6select23DeviceSelectSweepKernelINS2_10policy_hubIlbiLb0ELNS0_10SelectImplE0EE10Policy1000EN6thrust24THRUST_300001_SM_1000_NS17counting_iteratorIlNS9_11use_defaultESB_SB_EENS9_18transform_iteratorI7NonZeroIsEPsSB_SB_EEPlSI_NS0_13ScanTileStateIiLb1EEENS0_8NullTypeESL_iNS2_19streaming_context_tIlLb1EEELS5_0EEEvT0_T1_T2_T3_T4_T5_T6_T7_iT8_NS1_7vsmem_tEE19static_temp_storage+16];
	add.s32 	%r640, %r638, %r189;
	setp.eq.s32 	%p158, %r633, 5;
	selp.b32 	%r641, %r640, %r639, %p158;
	add.s32 	%r642, %r640, %r190;
	setp.eq.s32 	%p159, %r633, 6;
	selp.b32 	%r643, %r642, %r641, %p159;
	add.s32 	%r644, %r642, %r191;
	setp.eq.s32 	%p160, %r633, 7;
	selp.b32 	%r645, %r644, %r643, %p160;
	add.s32 	%r646, %r644, %r192;
	setp.eq.s32 	%p161, %r633, 8;
	selp.b32 	%r647, %r646, %r645, %p161;
	ld.shared.v2.u32 	{%r193, %r194}, [_ZZN3cub18CUB_300001_SM_10006detail6select23DeviceSelectSweepKernelINS2_10policy_hubIlbiLb0ELNS0_10SelectImplE0EE10Policy1000EN6thrust24THRUST_300001_SM_1000_NS17counting_iteratorIlNS9_11use_defaultESB_SB_EENS9_18transform_iteratorI7NonZeroIsEPsSB_SB_EEPlSI_NS0_13ScanTileStateIiLb1EEENS0_8NullTypeESL_iNS2_19streaming_context_tIlLb1EEELS5_0EEEvT0_T1_T2_T3_T4_T5_T6_T7_iT8_NS1_7vsmem_tEE19static_temp_storage+32];
	add.s32 	%r648, %r646, %r193;
	setp.eq.s32 	%p162, %r633, 9;
	selp.b32 	%r649, %r648, %r647, %p162;
	setp.lt.u32 	%p163, %r1103, 32;
	selp.b32 	%r650, 0, %r649, %p163;
	setp.eq.s32 	%p164, %r599, 0;
	sub.s32 	%r651, %r624, %r604;
	selp.b32 	%r652, 0, %r651, %p164;
	add.s32 	%r195, %r650, %r652;
	add.s32 	%r196, %r195, %r1090;
	add.s32 	%r197, %r172, %r195;
	add.s32 	%r198, %r173, %r195;
	add.s32 	%r199, %r174, %r195;
	add.s32 	%r200, %r175, %r195;
	add.s32 	%r201, %r176, %r195;
	add.s32 	%r202, %r177, %r195;
	add.s32 	%r203, %r178, %r195;
	add.s32 	%r204, %r179, %r195;
	add.s32 	%r205, %r180, %r195;
	add.s32 	%r653, %r138, %r194;
	add.s32 	%r654, %r653, %r648;
	add.s32 	%r1135, %r654, -3520;
	setp.gt.s32 	%p165, %r1135, 320;
	@%p165 bra 	$L__BB3_262;
	mov.u64 	%rd348, %rd238;
	ld.param.u8 	%rs27, [%rd348];
	ld.param.u64 	%rd349, [%rd348+24];
	cvta.to.global.u64 	%rd130, %rd349;
	setp.ne.s32 	%p166, %r1090, 0;
	setp.lt.s32 	%p167, %r195, %r1135;
	and.pred  	%p168, %p166, %p167;
	@%p168 bra 	$L__BB3_219;
	bra.uni 	$L__BB3_222;
$L__BB3_219:
	setp.ne.s16 	%p169, %rs27, 0;
	mov.b64 	%rd675, 0;
	@%p169 bra 	$L__BB3_221;
	ld.global.u64 	%rd675, [%rd130];
$L__BB3_221:
	cvt.s64.s32 	%rd351, %r195;
	add.s64 	%rd352, %rd675, %rd351;
	shl.b64 	%rd353, %rd352, 3;
	add.s64 	%rd354, %rd2, %rd353;
	st.global.u64 	[%rd354], %rd118;
$L__BB3_222:
	setp.eq.s32 	%p170, %r1091, 0;
	setp.ge.s32 	%p171, %r196, %r1135;
	or.pred  	%p172, %p170, %p171;
	@%p172 bra 	$L__BB3_226;
	setp.ne.s16 	%p173, %rs27, 0;
	mov.b64 	%rd676, 0;
	@%p173 bra 	$L__BB3_225;
	ld.global.u64 	%rd676, [%rd130];
$L__BB3_225:
	cvt.s64.s32 	%rd356, %r196;
	add.s64 	%rd357, %rd676, %rd356;
	shl.b64 	%rd358, %rd357, 3;
	add.s64 	%rd359, %rd2, %rd358;
	st.global.u64 	[%rd359], %rd119;
$L__BB3_226:
	setp.eq.s32 	%p174, %r1092, 0;
	setp.ge.s32 	%p175, %r197, %r1135;
	or.pred  	%p176, %p174, %p175;
	@%p176 bra 	$L__BB3_230;
	setp.ne.s16 	%p177, %rs27, 0;
	mov.b64 	%rd677, 0;
	@%p177 bra 	$L__BB3_229;
	ld.global.u64 	%rd677, [%rd130];
$L__BB3_229:
	cvt.s64.s32 	%rd361, %r197;
	add.s64 	%rd362, %rd677, %rd361;
	shl.b64 	%rd363, %rd362, 3;
	add.s64 	%rd364, %rd2, %rd363;
	st.global.u64 	[%rd364], %rd120;
$L__BB3_230:
	setp.eq.s32 	%p178, %r1093, 0;
	setp.ge.s32 	%p179, %r198, %r1135;
	or.pred  	%p180, %p178, %p179;
	@%p180 bra 	$L__BB3_234;
	setp.ne.s16 	%p181, %rs27, 0;
	mov.b64 	%rd678, 0;
	@%p181 bra 	$L__BB3_233;
	ld.global.u64 	%rd678, [%rd130];
$L__BB3_233:
	cvt.s64.s32 	%rd366, %r198;
	add.s64 	%rd367, %rd678, %rd366;
	shl.b64 	%rd368, %rd367, 3;
	add.s64 	%rd369, %rd2, %rd368;
	st.global.u64 	[%rd369], %rd121;
$L__BB3_234:
	setp.eq.s32 	%p182, %r1094, 0;
	setp.ge.s32 	%p183, %r199, %r1135;
	or.pred  	%p184, %p182, %p183;
	@%p184 bra 	$L__BB3_238;
	setp.ne.s16 	%p185, %rs27, 0;
	mov.b64 	%rd679, 0;
	@%p185 bra 	$L__BB3_237;
	ld.global.u64 	%rd679, [%rd130];
$L__BB3_237:
	cvt.s64.s32 	%rd371, %r199;
	add.s64 	%rd372, %rd679, %rd371;
	shl.b64 	%rd373, %rd372, 3;
	add.s64 	%rd374, %rd2, %rd373;
	st.global.u64 	[%rd374], %rd122;
$L__BB3_238:
	setp.eq.s32 	%p186, %r1095, 0;
	setp.ge.s32 	%p187, %r200, %r1135;
	or.pred  	%p188, %p186, %p187;
	@%p188 bra 	$L__BB3_242;
	setp.ne.s16 	%p189, %rs27, 0;
	mov.b64 	%rd680, 0;
	@%p189 bra 	$L__BB3_241;
	ld.global.u64 	%rd680, [%rd130];
$L__BB3_241:
	cvt.s64.s32 	%rd376, %r200;
	add.s64 	%rd377, %rd680, %rd376;
	shl.b64 	%rd378, %rd377, 3;
	add.s64 	%rd379, %rd2, %rd378;
	st.global.u64 	[%rd379], %rd123;
$L__BB3_242:
	setp.eq.s32 	%p190, %r1096, 0;
	setp.ge.s32 	%p191, %r201, %r1135;
	or.pred  	%p192, %p190, %p191;
	@%p192 bra 	$L__BB3_246;
	setp.ne.s16 	%p193, %rs27, 0;
	mov.b64 	%rd681, 0;
	@%p193 bra 	$L__BB3_245;
	ld.global.u64 	%rd681, [%rd130];
$L__BB3_245:
	cvt.s64.s32 	%rd381, %r201;
	add.s64 	%rd382, %rd681, %rd381;
	shl.b64 	%rd383, %rd382, 3;
	add.s64 	%rd384, %rd2, %rd383;
	st.global.u64 	[%rd384], %rd124;
$L__BB3_246:
	setp.eq.s32 	%p194, %r1097, 0;
	setp.ge.s32 	%p195, %r202, %r1135;
	or.pred  	%p196, %p194, %p195;
	@%p196 bra 	$L__BB3_250;
	setp.ne.s16 	%p197, %rs27, 0;
	mov.b64 	%rd682, 0;
	@%p197 bra 	$L__BB3_249;
	ld.global.u64 	%rd682, [%rd130];
$L__BB3_249:
	cvt.s64.s32 	%rd386, %r202;
	add.s64 	%rd387, %rd682, %rd386;
	shl.b64 	%rd388, %rd387, 3;
	add.s64 	%rd389, %rd2, %rd388;
	st.global.u64 	[%rd389], %rd125;
$L__BB3_250:
	setp.eq.s32 	%p198, %r1098, 0;
	setp.ge.s32 	%p199, %r203, %r1135;
	or.pred  	%p200, %p198, %p199;
	@%p200 bra 	$L__BB3_254;
	setp.ne.s16 	%p201, %rs27, 0;
	mov.b64 	%rd683, 0;
	@%p201 bra 	$L__BB3_253;
	ld.global.u64 	%rd683, [%rd130];
$L__BB3_253:
	cvt.s64.s32 	%rd391, %r203;
	add.s64 	%rd392, %rd683, %rd391;
	shl.b64 	%rd393, %rd392, 3;
	add.s64 	%rd394, %rd2, %rd393;
	st.global.u64 	[%rd394], %rd126;
$L__BB3_254:
	setp.eq.s32 	%p202, %r1099, 0;
	setp.ge.s32 	%p203, %r204, %r1135;
	or.pred  	%p204, %p202, %p203;
	@%p204 bra 	$L__BB3_258;
	setp.ne.s16 	%p205, %rs27, 0;
	mov.b64 	%rd684, 0;
	@%p205 bra 	$L__BB3_257;
	ld.global.u64 	%rd684, [%rd130];
$L__BB3_257:
	cvt.s64.s32 	%rd396, %r204;
	add.s64 	%rd397, %rd684, %rd396;
	shl.b64 	%rd398, %rd397, 3;
	add.s64 	%rd399, %rd2, %rd398;
	st.global.u64 	[%rd399], %rd127;
$L__BB3_258:
	setp.eq.s32 	%p206, %r1100, 0;
	setp.ge.s32 	%p207, %r205, %r1135;
	or.pred  	%p208, %p206, %p207;
	@%p208 bra 	$L__BB3_425;
	setp.ne.s16 	%p209, %rs27, 0;
	mov.b64 	%rd685, 0;
	@%p209 bra 	$L__BB3_261;
	ld.global.u64 	%rd685, [%rd130];
$L__BB3_261:
	cvt.s64.s32 	%rd401, %r205;
	add.s64 	%rd402, %rd685, %rd401;
	shl.b64 	%rd403, %rd402, 3;
	add.s64 	%rd404, %rd2, %rd403;
	st.global.u64 	[%rd404], %rd128;
	bra.uni 	$L__BB3_425;
$L__BB3_262:
	bar.sync 	0;
	setp.eq.s32 	%p210, %r1090, 0;
	@%p210 bra 	$L__BB3_264;
	shl.b32 	%r655, %r195, 3;
	mov.u32 	%r656, _ZZN3cub18CUB_300001_SM_10006detail6select23DeviceSelectSweepKernelINS2_10policy_hubIlbiLb0ELNS0_10SelectImplE0EE10Policy1000EN6thrust24THRUST_300001_SM_1000_NS17counting_iteratorIlNS9_11use_defaultESB_SB_EENS9_18transform_iteratorI7NonZeroIsEPsSB_SB_EEPlSI_NS0_13ScanTileStateIiLb1EEENS0_8NullTypeESL_iNS2_19streaming_context_tIlLb1EEELS5_0EEEvT0_T1_T2_T3_T4_T5_T6_T7_iT8_NS1_7vsmem_tEE19static_temp_storage;
	add.s32 	%r657, %r656, %r655;
	st.shared.u64 	[%r657], %rd118;
$L__BB3_264:
	setp.eq.s32 	%p211, %r1091, 0;
	@%p211 bra 	$L__BB3_266;
	shl.b32 	%r658, %r196, 3;
	mov.u32 	%r659, _ZZN3cub18CUB_300001_SM_10006detail6select23DeviceSelectSweepKernelINS2_10policy_hubIlbiLb0ELNS0_10SelectImplE0EE10Policy1000EN6thrust24THRUST_300001_SM_1000_NS17counting_iteratorIlNS9_11use_defaultESB_SB_EENS9_18transform_iteratorI7NonZeroIsEPsSB_SB_EEPlSI_NS0_13ScanTileStateIiLb1EEENS0_8NullTypeESL_iNS2_19streaming_context_tIlLb1EEELS5_0EEEvT0_T1_T2_T3_T4_T5_T6_T7_iT8_NS1_7vsmem_tEE19static_temp_storage;
	add.s32 	%r660, %r659, %r658;
	st.shared.u64 	[%r660], %rd119;
$L__BB3_266:
	setp.eq.s32 	%p212, %r1092, 0;
	@%p212 bra 	$L__BB3_268;
	shl.b32 	%r661, %r197, 3;
	mov.u32 	%r662, _ZZN3cub18CUB_300001_SM_10006detail6select23DeviceSelectSweepKernelINS2_10policy_hubIlbiLb0ELNS0_10SelectImplE0EE10Policy1000EN6thrust24THRUST_300001_SM_1000_NS17counting_iteratorIlNS9_11use_defaultESB_SB_EENS9_18transform_iteratorI7NonZeroIsEPsSB_SB_EEPlSI_NS0_13ScanTileStateIiLb1EEENS0_8NullTypeESL_iNS2_19streaming_context_tIlLb1EEELS5_0EEEvT0_T1_T2_T3_T4_T5_T6_T7_iT8_NS1_7vsmem_tEE19static_temp_storage;
	add.s32 	%r663, %r662, %r661;
	st.shared.u64 	[%r663], %rd120;
$L__BB3_268:
	setp.eq.s32 	%p213, %r1093, 0;
	@%p213 bra 	$L__BB3_270;
	shl.b32 	%r664, %r198, 3;
	mov.u32 	%r665, _ZZN3cub18CUB_300001_SM_10006detail6select23DeviceSelectSweepKernelINS2_10policy_hubIlbiLb0ELNS0_10SelectImplE0EE10Policy1000EN6thrust24THRUST_300001_SM_1000_NS17counting_iteratorIlNS9_11use_defaultESB_SB_EENS9_18transform_iteratorI7NonZeroIsEPsSB_SB_EEPlSI_NS0_13ScanTileStateIiLb1EEENS0_8NullTypeESL_iNS2_19streaming_context_tIlLb1EEELS5_0EEEvT0_T1_T2_T3_T4_T5_T6_T7_iT8_NS1_7vsmem_tEE19static_temp_storage;
	add.s32 	%r666, %r665, %r664;
	st.shared.u64 	[%r666], %rd121;
$L__BB3_270:
	setp.eq.s32 	%p214, %r1094, 0;
	@%p214 bra 	$L__BB3_272;
	shl.b32 	%r667, %r199, 3;
	mov.u32 	%r668, _ZZN3cub18CUB_300001_SM_10006detail6select23DeviceSelectSweepKernelINS2_10policy_hubIlbiLb0ELNS0_10SelectImplE0EE10Policy1000EN6thrust24THRUST_300001_SM_1000_NS17counting_iteratorIlNS9_11use_defaultESB_SB_EENS9_18transform_iteratorI7NonZeroIsEPsSB_SB_EEPlSI_NS0_13ScanTileStateIiLb1EEENS0_8NullTypeESL_iNS2_19streaming_context_tIlLb1EEELS5_0EEEvT0_T1_T2_T3_T4_T5_T6_T7_iT8_NS1_7vsmem_tEE19static_temp_storage;
	add.s32 	%r669, %r668, %r667;
	st.shared.u64 	[%r669], %rd122;
$L__BB3_272:
	setp.eq.s32 	%p215, %r1095, 0;
	@%p215 bra 	$L__BB3_274;
	shl.b32 	%r670, %r200, 3;
	mov.u32 	%r671, _ZZN3cub18CUB_300001_SM_10006detail6select23DeviceSelectSweepKernelINS2_10policy_hubIlbiLb0ELNS0_10SelectImplE0EE10Policy1000EN6thrust24THRUST_300001_SM_1000_NS17counting_iteratorIlNS9_11use_defaultESB_SB_EENS9_18transform_iteratorI7NonZeroIsEPsSB_SB_EEPlSI_NS0_13ScanTileStateIiLb1EEENS0_8NullTypeESL_iNS2_19streaming_context_tIlLb1EEELS5_0EEEvT0_T1_T2_T3_T4_T5_T6_T7_iT8_NS1_7vsmem_tEE19static_temp_storage;
	add.s32 	%r672, %r671, %r670;
	st.shared.u64 	[%r672], %rd123;
$L__BB3_274:
	setp.eq.s32 	%p216, %r1096, 0;
	@%p216 bra 	$L__BB3_276;
	shl.b32 	%r673, %r201, 3;
	mov.u32 	%r674, _ZZN3cub18CUB_300001_SM_10006detail6select23DeviceSelectSweepKernelINS2_10policy_hubIlbiLb0ELNS0_10SelectImplE0EE10Policy1000EN6thrust24THRUST_300001_SM_1000_NS17counting_iteratorIlNS9_11use_defaultESB_SB_EENS9_18transform_iteratorI7NonZeroIsEPsSB_SB_EEPlSI_NS0_13ScanTileStateIiLb1EEENS0_8NullTypeESL_iNS2_19streaming_context_tIlLb1EEELS5_0EEEvT0_T1_T2_T3_T4_T5_T6_T7_iT8_NS1_7vsmem_tEE19static_temp_storage;
	add.s32 	%r675, %r674, %r673;
	st.shared.u64 	[%r675], %rd124;
$L__BB3_276:
	setp.eq.s32 	%p217, %r1097, 0;
	@%p217 bra 	$L__BB3_278;
	shl.b32 	%r676, %r202, 3;
	mov.u32 	%r677, _ZZN3cub18CUB_300001_SM_10006detail6select23DeviceSelectSweepKernelINS2_10policy_hubIlbiLb0ELNS0_10SelectImplE0EE10Policy1000EN6thrust24THRUST_300001_SM_1000_NS17counting_iteratorIlNS9_11use_defaultESB_SB_EENS9_18transform_iteratorI7NonZeroIsEPsSB_SB_EEPlSI_NS0_13ScanTileStateIiLb1EEENS0_8NullTypeESL_iNS2_19streaming_context_tIlLb1EEELS5_0EEEvT0_T1_T2_T3_T4_T5_T6_T7_iT8_NS1_7vsmem_tEE19static_temp_storage;
	add.s32 	%r678, %r677, %r676;
	st.shared.u64 	[%r678], %rd125;
$L__BB3_278:
	setp.eq.s32 	%p218, %r1098, 0;
	@%p218 bra 	$L__BB3_280;
	shl.b32 	%r679, %r203, 3;
	mov.u32 	%r680, _ZZN3cub18CUB_300001_SM_10006detail6select23DeviceSelectSweepKernelINS2_10policy_hubIlbiLb0ELNS0_10SelectImplE0EE10Policy1000EN6thrust24THRUST_300001_SM_1000_NS17counting_iteratorIlNS9_11use_defaultESB_SB_EENS9_18transform_iteratorI7NonZeroIsEPsSB_SB_EEPlSI_NS0_13ScanTileStateIiLb1EEENS0_8NullTypeESL_iNS2_19streaming_context_tIlLb1EEELS5_0EEEvT0_T1_T2_T3_T4_T5_T6_T7_iT8_NS1_7vsmem_tEE19static_temp_storage;
	add.s32 	%r681, %r680, %r679;
	st.shared.u64 	[%r681], %rd126;
$L__BB3_280:
	setp.eq.s32 	%p219, %r1099, 0;
	@%p219 bra 	$L__BB3_282;
	shl.b32 	%r682, %r204, 3;
	mov.u32 	%r683, _ZZN3cub18CUB_300001_SM_10006detail6select23DeviceSelectSweepKernelINS2_10policy_hubIlbiLb0ELNS0_10SelectImplE0EE10Policy1000EN6thrust24THRUST_300001_SM_1000_NS17counting_iteratorIlNS9_11use_defaultESB_SB_EENS9_18transform_iteratorI7NonZeroIsEPsSB_SB_EEPlSI_NS0_13ScanTileStateIiLb1EEENS0_8NullTypeESL_iNS2_19streaming_context_tIlLb1EEELS5_0EEEvT0_T1_T2_T3_T4_T5_T6_T7_iT8_NS1_7vsmem_tEE19static_temp_storage;
	add.s32 	%r684, %r683, %r682;
	st.shared.u64 	[%r684], %rd127;
$L__BB3_282:
	setp.eq.s32 	%p220, %r1100, 0;
	@%p220 bra 	$L__BB3_284;
	shl.b32 	%r685, %r205, 3;
	mov.u32 	%r686, _ZZN3cub18CUB_300001_SM_10006detail6select23DeviceSelectSweepKernelINS2_10policy_hubIlbiLb0ELNS0_10SelectImplE0EE10Policy1000EN6thrust24THRUST_300001_SM_1000_NS17counting_iteratorIlNS9_11use_defaultESB_SB_EENS9_18transform_iteratorI7NonZeroIsEPsSB_SB_EEPlSI_NS0_13ScanTileStateIiLb1EEENS0_8NullTypeESL_iNS2_19streaming_context_tIlLb1EEELS5_0EEEvT0_T1_T2_T3_T4_T5_T6_T7_iT8_NS1_7vsmem_tEE19static_temp_storage;
	add.s32 	%r687, %r686, %r685;
	st.shared.u64 	[%r687], %rd128;
$L__BB3_284:
	bar.sync 	0;
	setp.ge.u32 	%p221, %r1103, %r1135;
	@%p221 bra 	$L__BB3_425;
	ld.param.u32 	%r1066, [_ZN3cub18CUB_300001_SM_10006detail6select23DeviceSelectSweepKernelINS2_10policy_hubIlbiLb0ELNS0_10SelectImplE0EE10Policy1000EN6thrust24THRUST_300001_SM_1000_NS17counting_iteratorIlNS9_11use_defaultESB_SB_EENS9_18transform_iteratorI7NonZeroIsEPsSB_SB_EEPlSI_NS0_13ScanTileStateIiLb1EEENS0_8NullTypeESL_iNS2_19streaming_context_tIlLb1EEELS5_0EEEvT0_T1_T2_T3_T4_T5_T6_T7_iT8_NS1_7vsmem_tE_param_7];
	mov.u64 	%rd405, %rd238;
	ld.param.u8 	%rs28, [%rd405];
	ld.param.u64 	%rd406, [%rd405+24];
	cvta.to.global.u64 	%rd131, %rd406;
	add.s32 	%r688, %r186, %r187;
	add.s32 	%r689, %r688, %r188;
	add.s32 	%r690, %r689, %r189;
	add.s32 	%r691, %r690, %r190;
	add.s32 	%r692, %r691, %r191;
	add.s32 	%r693, %r692, %r192;
	add.s32 	%r694, %r693, %r193;
	add.s32 	%r695, %r694, %r194;
	add.s32 	%r696, %r695, %r185;
	add.s32 	%r697, %r696, %r1066;
	sub.s32 	%r698, %r697, %r1103;
	add.s32 	%r207, %r698, -3521;
	mul.hi.u32 	%r699, %r207, -858993459;
	shr.u32 	%r700, %r699, 8;
	add.s32 	%r208, %r700, 1;
	and.b32  	%r701, %r700, 3;
	setp.eq.s32 	%p222, %r701, 3;
	@%p222 bra 	$L__BB3_290;
	cvt.u64.u32 	%rd668, %r1103;
	shl.b32 	%r702, %r1103, 3;
	mov.u32 	%r703, _ZZN3cub18CUB_300001_SM_10006detail6select23DeviceSelectSweepKernelINS2_10policy_hubIlbiLb0ELNS0_10SelectImplE0EE10Policy1000EN6thrust24THRUST_300001_SM_1000_NS17counting_iteratorIlNS9_11use_defaultESB_SB_EENS9_18transform_iteratorI7NonZeroIsEPsSB_SB_EEPlSI_NS0_13ScanTileStateIiLb1EEENS0_8NullTypeESL_iNS2_19streaming_context_tIlLb1EEELS5_0EEEvT0_T1_T2_T3_T4_T5_T6_T7_iT8_NS1_7vsmem_tEE19static_temp_storage;
	add.s32 	%r1102, %r703, %r702;
	and.b32  	%r704, %r208, 3;
	neg.s32 	%r1101, %r704;
$L__BB3_287:
	.pragma "nounroll";
	setp.ne.s16 	%p223, %rs28, 0;
	ld.shared.u64 	%rd134, [%r1102];
	mov.b64 	%rd669, 0;
	@%p223 bra 	$L__BB3_289;
	ld.global.u64 	%rd669, [%rd131];
$L__BB3_289:
	add.s64 	%rd408, %rd669, %rd668;
	shl.b64 	%rd409, %rd408, 3;
	add.s64 	%rd410, %rd2, %rd409;
	st.global.u64 	[%rd410], %rd134;
	add.s64 	%rd668, %rd668, 320;
	cvt.u32.u64 	%r1103, %rd668;
	add.s32 	%r1102, %r1102, 2560;
	add.s32 	%r1101, %r1101, 1;
	setp.ne.s32 	%p224, %r1101, 0;
	@%p224 bra 	$L__BB3_287;
$L__BB3_290:
	setp.lt.u32 	%p225, %r207, 960;
	@%p225 bra 	$L__BB3_425;
	mul.wide.u32 	%rd412, %r1103, 8;
	add.s64 	%rd138, %rd2, %rd412;
	shl.b32 	%r705, %r1103, 3;
	mov.u32 	%r706, _ZZN3cub18CUB_300001_SM_10006detail6select23DeviceSelectSweepKernelINS2_10policy_hubIlbiLb0ELNS0_10SelectImplE0EE10Policy1000EN6thrust24THRUST_300001_SM_1000_NS17counting_iteratorIlNS9_11use_defaultESB_SB_EENS9_18transform_iteratorI7NonZeroIsEPsSB_SB_EEPlSI_NS0_13ScanTileStateIiLb1EEENS0_8NullTypeESL_iNS2_19streaming_context_tIlLb1EEELS5_0EEEvT0_T1_T2_T3_T4_T5_T6_T7_iT8_NS1_7vsmem_tEE19static_temp_storage;
	add.s32 	%r707, %r705, %r706;
	add.s32 	%r1104, %r707, 5120;
	mov.b64 	%rd670, 0;
$L__BB3_292:
	setp.ne.s16 	%p226, %rs28, 0;
	ld.shared.u64 	%rd140, [%r1104+-5120];
	mov.b64 	%rd671, 0;
	@%p226 bra 	$L__BB3_294;
	ld.global.u64 	%rd671, [%rd131];
$L__BB3_294:
	setp.ne.s16 	%p227, %rs28, 0;
	shl.b64 	%rd415, %rd671, 3;
	add.s64 	%rd416, %rd670, %rd415;
	add.s64 	%rd417, %rd138, %rd416;
	st.global.u64 	[%rd417], %rd140;
	ld.shared.u64 	%rd143, [%r1104+-2560];
	mov.b64 	%rd672, 0;
	@%p227 bra 	$L__BB3_296;
	ld.global.u64 	%rd672, [%rd131];
$L__BB3_296:
	setp.ne.s16 	%p228, %rs28, 0;
	shl.b64 	%rd419, %rd672, 3;
	add.s64 	%rd420, %rd670, %rd419;
	add.s64 	%rd421, %rd138, %rd420;
	st.global.u64 	[%rd421+2560], %rd143;
	ld.shared.u64 	%rd146, [%r1104];
	mov.b64 	%rd673, 0;
	@%p228 bra 	$L__BB3_298;
	ld.global.u64 	%rd673, [%rd131];
$L__BB3_298:
	setp.ne.s16 	%p229, %rs28, 0;
	shl.b64 	%rd423, %rd673, 3;
	add.s64 	%rd424, %rd670, %rd423;
	add.s64 	%rd425, %rd138, %rd424;
	st.global.u64 	[%rd425+5120], %rd146;
	ld.shared.u64 	%rd149, [%r1104+2560];
	mov.b64 	%rd674, 0;
	@%p229 bra 	$L__BB3_300;
	ld.global.u64 	%rd674, [%rd131];
$L__BB3_300:
	shl.b64 	%rd426, %rd674, 3;
	add.s64 	%rd427, %rd670, %rd426;
	add.s64 	%rd428, %rd138, %rd427;
	st.global.u64 	[%rd428+7680], %rd149;
	add.s32 	%r1103, %r1103, 1280;
	add.s64 	%rd670, %rd670, 10240;
	add.s32 	%r1104, %r1104, 10240;
	setp.lt.s32 	%p230, %r1103, %r1135;
	@%p230 bra 	$L__BB3_292;
	bra.uni 	$L__BB3_425;
$L__BB3_301:
	ld.param.u8 	%rs31, [%rd1];
	setp.eq.s16 	%p3, %rs31, 0;
	ld.param.u64 	%rd241, [%rd1+16];
	selp.b64 	%rd242, %rd241, 0, %p3;
	cvt.s64.s32 	%rd243, %r2;
	mov.u32 	%r1131, %tid.x;
	mul.lo.s32 	%r337, %r1131, 11;
	add.s64 	%rd244, %rd4, %rd243;
	add.s64 	%rd245, %rd244, %rd242;
	setp.ge.s32 	%p4, %r337, %r138;
	cvt.u64.u32 	%rd246, %r337;
	add.s64 	%rd175, %rd245, %rd246;
	add.s32 	%r223, %r337, 1;
	add.s64 	%rd176, %rd175, 1;
	add.s32 	%r224, %r337, 2;
	add.s64 	%rd177, %rd175, 2;
	add.s32 	%r225, %r337, 3;
	add.s64 	%rd178, %rd175, 3;
	add.s32 	%r226, %r337, 4;
	add.s64 	%rd179, %rd175, 4;
	add.s32 	%r227, %r337, 5;
	add.s64 	%rd180, %rd175, 5;
	add.s32 	%r228, %r337, 6;
	add.s64 	%rd181, %rd175, 6;
	add.s32 	%r229, %r337, 7;
	add.s64 	%rd182, %rd175, 7;
	add.s32 	%r230, %r337, 8;
	add.s64 	%rd183, %rd175, 8;
	add.s32 	%r231, %r337, 9;
	add.s64 	%rd184, %rd175, 9;
	add.s32 	%r232, %r337, 10;
	add.s64 	%rd185, %rd175, 10;
	bar.sync 	0;
	add.s64 	%rd247, %rd242, %rd243;
	add.s64 	%rd248, %rd247, %rd246;
	shl.b64 	%rd249, %rd248, 1;
	add.s64 	%rd186, %rd5, %rd249;
	mov.b32 	%r1106, 1;
	@%p4 bra 	$L__BB3_303;
	ld.global.u16 	%rs32, [%rd186];
	setp.ne.s16 	%p5, %rs32, 0;
	selp.u32 	%r1106, 1, 0, %p5;
$L__BB3_303:
	setp.ge.s32 	%p6, %r223, %r138;
	mov.b32 	%r1107, 1;
	@%p6 bra 	$L__BB3_305;
	ld.global.u16 	%rs33, [%rd186+2];
	setp.ne.s16 	%p7, %rs33, 0;
	selp.u32 	%r1107, 1, 0, %p7;
$L__BB3_305:
	setp.ge.s32 	%p8, %r224, %r138;
	mov.b32 	%r1108, 1;
	@%p8 bra 	$L__BB3_307;
	ld.global.u16 	%rs34, [%rd186+4];
	setp.ne.s16 	%p9, %rs34, 0;
	selp.u32 	%r1108, 1, 0, %p9;
$L__BB3_307:
	setp.ge.s32 	%p10, %r225, %r138;
	mov.b32 	%r1109, 1;
	@%p10 bra 	$L__BB3_309;
	ld.global.u16 	%rs35, [%rd186+6];
	setp.ne.s16 	%p11, %rs35, 0;
	selp.u32 	%r1109, 1, 0, %p11;
$L__BB3_309:
	setp.ge.s32 	%p12, %r226, %r138;
	mov.b32 	%r1110, 1;
	@%p12 bra 	$L__BB3_311;
	ld.global.u16 	%rs36, [%rd186+8];
	setp.ne.s16 	%p13, %rs36, 0;
	selp.u32 	%r1110, 1, 0, %p13;
$L__BB3_311:
	setp.ge.s32 	%p14, %r227, %r138;
	mov.b32 	%r1111, 1;
	@%p14 bra 	$L__BB3_313;
	ld.global.u16 	%rs37, [%rd186+10];
	setp.ne.s16 	%p15, %rs37, 0;
	selp.u32 	%r1111, 1, 0, %p15;
$L__BB3_313:
	setp.ge.s32 	%p16, %r228, %r138;
	mov.b32 	%r1112, 1;
	@%p16 bra 	$L__BB3_315;
	ld.global.u16 	%rs38, [%rd186+12];
	setp.ne.s16 	%p17, %rs38, 0;
	selp.u32 	%r1112, 1, 0, %p17;
$L__BB3_315:
	setp.ge.s32 	%p18, %r229, %r138;
	mov.b32 	%r1113, 1;
	@%p18 bra 	$L__BB3_317;
	ld.global.u16 	%rs39, [%rd186+14];
	setp.ne.s16 	%p19, %rs39, 0;
	selp.u32 	%r1113, 1, 0, %p19;
$L__BB3_317:
	setp.ge.s32 	%p20, %r230, %r138;
	mov.b32 	%r1114, 1;
	@%p20 bra 	$L__BB3_319;
	ld.global.u16 	%rs40, [%rd186+16];
	setp.ne.s16 	%p21, %rs40, 0;
	selp.u32 	%r1114, 1, 0, %p21;
$L__BB3_319:
	setp.ge.s32 	%p22, %r231, %r138;
	mov.b32 	%r1115, 1;
	@%p22 bra 	$L__BB3_321;
	ld.global.u16 	%rs41, [%rd186+18];
	setp.ne.s16 	%p23, %rs41, 0;
	selp.u32 	%r1115, 1, 0, %p23;
$L__BB3_321:
	setp.ge.s32 	%p24, %r232, %r138;
	mov.b32 	%r1116, 1;
	@%p24 bra 	$L__BB3_323;
	ld.global.u16 	%rs42, [%rd186+20];
	setp.ne.s16 	%p25, %rs42, 0;
	selp.u32 	%r1116, 1, 0, %p25;
$L__BB3_323:
	bar.sync 	0;
	add.s32 	%r379, %r1107, %r1106;
	add.s32 	%r380, %r1108, %r379;
	add.s32 	%r381, %r1109, %r380;
	add.s32 	%r382, %r1110, %r381;
	add.s32 	%r383, %r1111, %r382;
	add.s32 	%r384, %r1112, %r383;
	add.s32 	%r385, %r1113, %r384;
	add.s32 	%r386, %r1114, %r385;
	add.s32 	%r387, %r1115, %r386;
	add.s32 	%r353, %r1116, %r387;
	// begin inline asm
	mov.u32 %r348, %laneid;
	// end inline asm
	mov.b32 	%r351, 1;
	mov.b32 	%r376, 0;
	mov.b32 	%r378, -1;
	// begin inline asm
	{  .reg .s32 r0;  .reg .pred p;  shfl.sync.up.b32 r0|p, %r353, %r351, %r376, %r378;  @p add.s32 r0, r0, %r353;  mov.s32 %r349, r0;}
	// end inline asm
	mov.b32 	%r357, 2;
	// begin inline asm
	{  .reg .s32 r0;  .reg .pred p;  shfl.sync.up.b32 r0|p, %r349, %r357, %r376, %r378;  @p add.s32 r0, r0, %r349;  mov.s32 %r355, r0;}
	// end inline asm
	mov.b32 	%r363, 4;
	// begin inline asm
	{  .reg .s32 r0;  .reg .pred p;  shfl.sync.up.b32 r0|p, %r355, %r363, %r376, %r378;  @p add.s32 r0, r0, %r355;  mov.s32 %r361, r0;}
	// end inline asm
	mov.b32 	%r369, 8;
	// begin inline asm
	{  .reg .s32 r0;  .reg .pred p;  shfl.sync.up.b32 r0|p, %r361, %r369, %r376, %r378;  @p add.s32 r0, r0, %r361;  mov.s32 %r367, r0;}
	// end inline asm
	mov.b32 	%r375, 16;
	// begin inline asm
	{  .reg .s32 r0;  .reg .pred p;  shfl.sync.up.b32 r0|p, %r367, %r375, %r376, %r378;  @p add.s32 r0, r0, %r367;  mov.s32 %r373, r0;}
	// end inline asm
	setp.ne.s32 	%p26, %r348, 31;
	@%p26 bra 	$L__BB3_325;
	shr.u32 	%r388, %r1131, 3;
	and.b32  	%r389, %r388, 124;
	mov.u32 	%r390, _ZZN3cub18CUB_300001_SM_10006detail6select23DeviceSelectSweepKernelINS2_10policy_hubIlbiLb0ELNS0_10SelectImplE0EE10Policy1000EN6thrust24THRUST_300001_SM_1000_NS17counting_iteratorIlNS9_11use_defaultESB_SB_EENS9_18transform_iteratorI7NonZeroIsEPsSB_SB_EEPlSI_NS0_13ScanTileStateIiLb1EEENS0_8NullTypeESL_iNS2_19streaming_context_tIlLb1EEELS5_0EEEvT0_T1_T2_T3_T4_T5_T6_T7_iT8_NS1_7vsmem_tEE19static_temp_storage;
	add.s32 	%r391, %r390, %r389;
	st.shared.u32 	[%r391], %r373;
$L__BB3_325:
	sub.s32 	%r392, %r373, %r353;
	bar.sync 	0;
	ld.shared.v4.u32 	{%r393, %r394, %r395, %r396}, [_ZZN3cub18CUB_300001_SM_10006detail6select23DeviceSelectSweepKernelINS2_10policy_hubIlbiLb0ELNS0_10SelectImplE0EE10Policy1000EN6thrust24THRUST_300001_SM_1000_NS17counting_iteratorIlNS9_11use_defaultESB_SB_EENS9_18transform_iteratorI7NonZeroIsEPsSB_SB_EEPlSI_NS0_13ScanTileStateIiLb1EEENS0_8NullTypeESL_iNS2_19streaming_context_tIlLb1EEELS5_0EEEvT0_T1_T2_T3_T4_T5_T6_T7_iT8_NS1_7vsmem_tEE19static_temp_storage];
	shr.u32 	%r397, %r1131, 5;
	add.s32 	%r398, %r394, %r393;
	setp.eq.s32 	%p27, %r397, 2;
	selp.b32 	%r399, %r398, %r393, %p27;
	add.s32 	%r400, %r398, %r395;
	setp.eq.s32 	%p28, %r397, 3;
	selp.b32 	%r401, %r400, %r399, %p28;
	add.s32 	%r402, %r400, %r396;
	setp.eq.s32 	%p29, %r397, 4;
	selp.b32 	%r403, %r402, %r401, %p29;
	ld.shared.v4.u32 	{%r404, %r405, %r406, %r407}, [_ZZN3cub18CUB_300001_SM_10006detail6select23DeviceSelectSweepKernelINS2_10policy_hubIlbiLb0ELNS0_10SelectImplE0EE10Policy1000EN6thrust24THRUST_300001_SM_1000_NS17counting_iteratorIlNS9_11use_defaultESB_SB_EENS9_18transform_iteratorI7NonZeroIsEPsSB_SB_EEPlSI_NS0_13ScanTileStateIiLb1EEENS0_8NullTypeESL_iNS2_19streaming_context_tIlLb1EEELS5_0EEEvT0_T1_T2_T3_T4_T5_T6_T7_iT8_NS1_7vsmem_tEE19static_temp_storage+16];
	add.s32 	%r408, %r402, %r404;
	setp.eq.s32 	%p30, %r397, 5;
	selp.b32 	%r409, %r408, %r403, %p30;
	add.s32 	%r410, %r408, %r405;
	setp.eq.s32 	%p31, %r397, 6;
	selp.b32 	%r411, %r410, %r409, %p31;
	add.s32 	%r412, %r410, %r406;
	setp.eq.s32 	%p32, %r397, 7;
	selp.b32 	%r413, %r412, %r411, %p32;
	add.s32 	%r414, %r412, %r407;
	setp.eq.s32 	%p33, %r397, 8;
	selp.b32 	%r415, %r414, %r413, %p33;
	ld.shared.v2.u32 	{%r416, %r417}, [_ZZN3cub18CUB_300001_SM_10006detail6select23DeviceSelectSweepKernelINS2_10policy_hubIlbiLb0ELNS0_10SelectImplE0EE10Policy1000EN6thrust24THRUST_300001_SM_1000_NS17counting_iteratorIlNS9_11use_defaultESB_SB_EENS9_18transform_iteratorI7NonZeroIsEPsSB_SB_EEPlSI_NS0_13ScanTileStateIiLb1EEENS0_8NullTypeESL_iNS2_19streaming_context_tIlLb1EEELS5_0EEEvT0_T1_T2_T3_T4_T5_T6_T7_iT8_NS1_7vsmem_tEE19static_temp_storage+32];
	add.s32 	%r418, %r414, %r416;
	setp.eq.s32 	%p34, %r397, 9;
	selp.b32 	%r419, %r418, %r415, %p34;
	add.s32 	%r258, %r418, %r417;
	setp.gt.u32 	%p35, %r1131, 31;
	setp.lt.u32 	%p36, %r1131, 32;
	setp.eq.s32 	%p37, %r348, 0;
	selp.b32 	%r420, 0, %r392, %p37;
	add.s32 	%r1127, %r419, %r420;
	selp.b32 	%r260, %r392, %r1127, %p36;
	@%p35 bra 	$L__BB3_341;
	setp.ne.s32 	%p38, %r1131, 0;
	mul.wide.s32 	%rd250, %r1, 8;
	add.s64 	%rd187, %rd3, %rd250;
	@%p38 bra 	$L__BB3_328;
	st.shared.u32 	[_ZZN3cub18CUB_300001_SM_10006detail6select23DeviceSelectSweepKernelINS2_10policy_hubIlbiLb0ELNS0_10SelectImplE0EE10Policy1000EN6thrust24THRUST_300001_SM_1000_NS17counting_iteratorIlNS9_11use_defaultESB_SB_EENS9_18transform_iteratorI7NonZeroIsEPsSB_SB_EEPlSI_NS0_13ScanTileStateIiLb1EEENS0_8NullTypeESL_iNS2_19streaming_context_tIlLb1EEELS5_0EEEvT0_T1_T2_T3_T4_T5_T6_T7_iT8_NS1_7vsmem_tEE19static_temp_storage+76], %r258;
	add.s64 	%rd251, %rd187, 256;
	mov.b32 	%r421, 100;
	// begin inline asm
	st.relaxed.gpu.v2.u32 [%rd251], {%r421, %r258};
	// end inline asm
$L__BB3_328:
	not.b32 	%r427, %r1131;
	add.s32 	%r1123, %r1, %r427;
	mov.b32 	%r423, 1030;
	// begin inline asm
	nanosleep.u32 %r423;
	// end inline asm
	mul.wide.s32 	%rd253, %r1123, 8;
	add.s64 	%rd254, %rd3, %rd253;
	add.s64 	%rd252, %rd254, 256;
	// begin inline asm
	ld.relaxed.gpu.v2.u32 {%r1124, %r1118}, [%rd252];
	// end inline asm
	mov.b32 	%r1119, 330;
$L__BB3_329:
	setp.eq.s32 	%p39, %r1124, 99;
	mov.b32 	%r428, -1;
	vote.sync.any.pred 	%p40, %p39, %r428;
	not.pred 	%p41, %p40;
	@%p41 bra 	$L__BB3_331;
	// begin inline asm
	nanosleep.u32 %r1119;
	// end inline asm
	shr.u32 	%r1119, %r1119, 1;
	// begin inline asm
	ld.relaxed.gpu.v2.u32 {%r1124, %r1118}, [%rd252];
	// end inline asm
	bra.uni 	$L__BB3_329;
$L__BB3_331:
	setp.eq.s32 	%p42, %r1124, 101;
	mov.b32 	%r455, -1;
	vote.sync.ballot.b32 	%r457, %p42, %r455;
	// begin inline asm
	mov.u32 %r430, %lanemask_ge;
	// end inline asm
	and.b32  	%r458, %r457, %r430;
	or.b32  	%r459, %r458, -2147483648;
	add.s32 	%r460, %r459, -1;
	not.b32 	%r461, %r459;
	and.b32  	%r462, %r461, %r460;
	popc.b32 	%r434, %r462;
	mov.b32 	%r433, 1;
	// begin inline asm
	shfl.sync.down.b32 %r431, %r1118, %r433, %r434, %r455;
	// end inline asm
	setp.lt.s32 	%p44, %r348, %r434;
	selp.b32 	%r463, %r431, 0, %p44;
	add.s32 	%r437, %r463, %r1118;
	mov.b32 	%r438, 2;
	// begin inline asm
	shfl.sync.down.b32 %r436, %r437, %r438, %r434, %r455;
	// end inline asm
	add.s32 	%r464, %r348, 2;
	setp.gt.s32 	%p45, %r464, %r434;
	selp.b32 	%r465, 0, %r436, %p45;
	add.s32 	%r442, %r437, %r465;
	mov.b32 	%r443, 4;
	// begin inline asm
	shfl.sync.down.b32 %r441, %r442, %r443, %r434, %r455;
	// end inline asm
	add.s32 	%r466, %r348, 4;
	setp.gt.s32 	%p46, %r466, %r434;
	selp.b32 	%r467, 0, %r441, %p46;
	add.s32 	%r447, %r442, %r467;
	mov.b32 	%r448, 8;
	// begin inline asm
	shfl.sync.down.b32 %r446, %r447, %r448, %r434, %r455;
	// end inline asm
	add.s32 	%r468, %r348, 8;
	setp.gt.s32 	%p47, %r468, %r434;
	selp.b32 	%r469, 0, %r446, %p47;
	add.s32 	%r452, %r447, %r469;
	mov.b32 	%r453, 16;
	// begin inline asm
	shfl.sync.down.b32 %r451, %r452, %r453, %r434, %r455;
	// end inline asm
	add.s32 	%r273, %r348, 16;
	setp.gt.s32 	%p48, %r273, %r434;
	selp.b32 	%r470, 0, %r451, %p48;
	add.s32 	%r1120, %r452, %r470;
	add.s64 	%rd189, %rd3, 256;
	mov.b32 	%r1121, 330;
$L__BB3_332:
	setp.ne.s32 	%p49, %r1124, 101;
	mov.b32 	%r471, -1;
	vote.sync.all.pred 	%p50, %p49, %r471;
	not.pred 	%p51, %p50;
	@%p51 bra 	$L__BB3_337;
	shr.u32 	%r1121, %r1121, 1;
	mul.wide.s32 	%rd335, %r1123, 8;
	add.s64 	%rd336, %rd189, %rd335;
	add.s64 	%rd334, %rd336, -256;
	// begin inline asm
	ld.relaxed.gpu.v2.u32 {%r1124, %r1125}, [%rd334];
	// end inline asm
	mov.u32 	%r1126, %r1121;
$L__BB3_334:
	setp.eq.s32 	%p121, %r1124, 99;
	mov.b32 	%r539, -1;
	vote.sync.any.pred 	%p122, %p121, %r539;
	not.pred 	%p123, %p122;
	@%p123 bra 	$L__BB3_336;
	// begin inline asm
	nanosleep.u32 %r1126;
	// end inline asm
	shr.u32 	%r1126, %r1126, 1;
	// begin inline asm
	ld.relaxed.gpu.v2.u32 {%r1124, %r1125}, [%rd334];
	// end inline asm
	bra.uni 	$L__BB3_334;
$L__BB3_336:
	setp.eq.s32 	%p124, %r1124, 101;
	mov.b32 	%r565, -1;
	vote.sync.ballot.b32 	%r566, %p124, %r565;
	and.b32  	%r567, %r566, %r430;
	or.b32  	%r568, %r567, -2147483648;
	add.s32 	%r569, %r568, -1;
	not.b32 	%r570, %r568;
	and.b32  	%r571, %r570, %r569;
	popc.b32 	%r544, %r571;
	mov.b32 	%r543, 1;
	// begin inline asm
	shfl.sync.down.b32 %r541, %r1125, %r543, %r544, %r565;
	// end inline asm
	setp.lt.s32 	%p126, %r348, %r544;
	selp.b32 	%r572, %r541, 0, %p126;
	add.s32 	%r547, %r572, %r1125;
	mov.b32 	%r548, 2;
	// begin inline asm
	shfl.sync.down.b32 %r546, %r547, %r548, %r544, %r565;
	// end inline asm
	setp.gt.s32 	%p127, %r464, %r544;
	selp.b32 	%r574, 0, %r546, %p127;
	add.s32 	%r552, %r547, %r574;
	mov.b32 	%r553, 4;
	// begin inline asm
	shfl.sync.down.b32 %r551, %r552, %r553, %r544, %r565;
	// end inline asm
	setp.gt.s32 	%p128, %r466, %r544;
	selp.b32 	%r576, 0, %r551, %p128;
	add.s32 	%r557, %r552, %r576;
	mov.b32 	%r558, 8;
	// begin inline asm
	shfl.sync.down.b32 %r556, %r557, %r558, %r544, %r565;
	// end inline asm
	setp.gt.s32 	%p129, %r468, %r544;
	selp.b32 	%r578, 0, %r556, %p129;
	add.s32 	%r562, %r557, %r578;
	mov.b32 	%r563, 16;
	// begin inline asm
	shfl.sync.down.b32 %r561, %r562, %r563, %r544, %r565;
	// end inline asm
	setp.gt.s32 	%p130, %r273, %r544;
	selp.b32 	%r579, 0, %r561, %p130;
	add.s32 	%r580, %r579, %r1120;
	add.s32 	%r1120, %r580, %r562;
	add.s32 	%r1123, %r1123, -32;
	bra.uni 	$L__BB3_332;
$L__BB3_337:
	setp.ne.s32 	%p52, %r1131, 0;
	@%p52 bra 	$L__BB3_339;
	add.s32 	%r474, %r1120, %r258;
	add.s64 	%rd255, %rd187, 256;
	mov.b32 	%r473, 101;
	// begin inline asm
	st.relaxed.gpu.v2.u32 [%rd255], {%r473, %r474};
	// end inline asm
	st.shared.u32 	[_ZZN3cub18CUB_300001_SM_10006detail6select23DeviceSelectSweepKernelINS2_10policy_hubIlbiLb0ELNS0_10SelectImplE0EE10Policy1000EN6thrust24THRUST_300001_SM_1000_NS17counting_iteratorIlNS9_11use_defaultESB_SB_EENS9_18transform_iteratorI7NonZeroIsEPsSB_SB_EEPlSI_NS0_13ScanTileStateIiLb1EEENS0_8NullTypeESL_iNS2_19streaming_context_tIlLb1EEELS5_0EEEvT0_T1_T2_T3_T4_T5_T6_T7_iT8_NS1_7vsmem_tEE19static_temp_storage+68], %r1120;
	st.shared.u32 	[_ZZN3cub18CUB_300001_SM_10006detail6select23DeviceSelectSweepKernelINS2_10policy_hubIlbiLb0ELNS0_10SelectImplE0EE10Policy1000EN6thrust24THRUST_300001_SM_1000_NS17counting_iteratorIlNS9_11use_defaultESB_SB_EENS9_18transform_iteratorI7NonZeroIsEPsSB_SB_EEPlSI_NS0_13ScanTileStateIiLb1EEENS0_8NullTypeESL_iNS2_19streaming_context_tIlLb1EEELS5_0EEEvT0_T1_T2_T3_T4_T5_T6_T7_iT8_NS1_7vsmem_tEE19static_temp_storage+72], %r474;
$L__BB3_339:
	setp.ne.s32 	%p53, %r348, 0;
	mov.u32 	%r1127, %r260;
	@%p53 bra 	$L__BB3_341;
	st.shared.u32 	[_ZZN3cub18CUB_300001_SM_10006detail6select23DeviceSelectSweepKernelINS2_10policy_hubIlbiLb0ELNS0_10SelectImplE0EE10Policy1000EN6thrust24THRUST_300001_SM_1000_NS17counting_iteratorIlNS9_11use_defaultESB_SB_EENS9_18transform_iteratorI7NonZeroIsEPsSB_SB_EEPlSI_NS0_13ScanTileStateIiLb1EEENS0_8NullTypeESL_iNS2_19streaming_context_tIlLb1EEELS5_0EEEvT0_T1_T2_T3_T4_T5_T6_T7_iT8_NS1_7vsmem_tEE19static_temp_storage+52], %r1120;
	mov.u32 	%r1127, %r1120;
$L__BB3_341:
	mov.u64 	%rd191, %rd238;
	bar.sync 	0;
	setp.eq.s32 	%p54, %r1131, 0;
	ld.shared.u32 	%r475, [_ZZN3cub18CUB_300001_SM_10006detail6select23DeviceSelectSweepKernelINS2_10policy_hubIlbiLb0ELNS0_10SelectImplE0EE10Policy1000EN6thrust24THRUST_300001_SM_1000_NS17counting_iteratorIlNS9_11use_defaultESB_SB_EENS9_18transform_iteratorI7NonZeroIsEPsSB_SB_EEPlSI_NS0_13ScanTileStateIiLb1EEENS0_8NullTypeESL_iNS2_19streaming_context_tIlLb1EEELS5_0EEEvT0_T1_T2_T3_T4_T5_T6_T7_iT8_NS1_7vsmem_tEE19static_temp_storage+52];
	selp.b32 	%r476, 0, %r475, %p54;
	add.s32 	%r293, %r476, %r1127;
	add.s32 	%r294, %r293, %r1106;
	add.s32 	%r295, %r379, %r293;
	add.s32 	%r296, %r295, %r1108;
	add.s32 	%r297, %r296, %r1109;
	add.s32 	%r298, %r297, %r1110;
	add.s32 	%r299, %r298, %r1111;
	add.s32 	%r300, %r299, %r1112;
	add.s32 	%r301, %r300, %r1113;
	add.s32 	%r302, %r301, %r1114;
	add.s32 	%r303, %r302, %r1115;
	ld.shared.v2.u32 	{%r478, %r304}, [_ZZN3cub18CUB_300001_SM_10006detail6select23DeviceSelectSweepKernelINS2_10policy_hubIlbiLb0ELNS0_10SelectImplE0EE10Policy1000EN6thrust24THRUST_300001_SM_1000_NS17counting_iteratorIlNS9_11use_defaultESB_SB_EENS9_18transform_iteratorI7NonZeroIsEPsSB_SB_EEPlSI_NS0_13ScanTileStateIiLb1EEENS0_8NullTypeESL_iNS2_19streaming_context_tIlLb1EEELS5_0EEEvT0_T1_T2_T3_T4_T5_T6_T7_iT8_NS1_7vsmem_tEE19static_temp_storage+72];
	ld.shared.u32 	%r305, [_ZZN3cub18CUB_300001_SM_10006detail6select23DeviceSelectSweepKernelINS2_10policy_hubIlbiLb0ELNS0_10SelectImplE0EE10Policy1000EN6thrust24THRUST_300001_SM_1000_NS17counting_iteratorIlNS9_11use_defaultESB_SB_EENS9_18transform_iteratorI7NonZeroIsEPsSB_SB_EEPlSI_NS0_13ScanTileStateIiLb1EEENS0_8NullTypeESL_iNS2_19streaming_context_tIlLb1EEELS5_0EEEvT0_T1_T2_T3_T4_T5_T6_T7_iT8_NS1_7vsmem_tEE19static_temp_storage+68];
	sub.s32 	%r479, 3520, %r138;
	sub.s32 	%r1135, %r478, %r479;
	sub.s32 	%r307, %r304, %r479;
	setp.gt.s32 	%p55, %r307, 320;
	@%p55 bra 	$L__BB3_386;
	ld.param.u8 	%rs29, [%rd191];
	ld.param.u64 	%rd256, [%rd191+24];
	cvta.to.global.u64 	%rd192, %rd256;
	setp.ne.s32 	%p56, %r1106, 0;
	setp.lt.s32 	%p57, %r293, %r1135;
	and.pred  	%p58, %p56, %p57;
	@%p58 bra 	$L__BB3_343;
	bra.uni 	$L__BB3_346;
$L__BB3_343:
	setp.ne.s16 	%p59, %rs29, 0;
	mov.b64 	%rd691, 0;
	@%p59 bra 	$L__BB3_345;
	ld.global.u64 	%rd691, [%rd192];
$L__BB3_345:
	cvt.s64.s32 	%rd258, %r293;
	add.s64 	%rd259, %rd691, %rd258;
	shl.b64 	%rd260, %rd259, 3;
	add.s64 	%rd261, %rd2, %rd260;
	st.global.u64 	[%rd261], %rd175;
$L__BB3_346:
	setp.eq.s32 	%p60, %r1107, 0;
	setp.ge.s32 	%p61, %r294, %r1135;
	or.pred  	%p62, %p60, %p61;
	@%p62 bra 	$L__BB3_350;
	setp.ne.s16 	%p63, %rs29, 0;
	mov.b64 	%rd692, 0;
	@%p63 bra 	$L__BB3_349;
	ld.global.u64 	%rd692, [%rd192];
$L__BB3_349:
	cvt.s64.s32 	%rd263, %r294;
	add.s64 	%rd264, %rd692, %rd263;
	shl.b64 	%rd265, %rd264, 3;
	add.s64 	%rd266, %rd2, %rd265;
	st.global.u64 	[%rd266], %rd176;
$L__BB3_350:
	setp.eq.s32 	%p64, %r1108, 0;
	setp.ge.s32 	%p65, %r295, %r1135;
	or.pred  	%p66, %p64, %p65;
	@%p66 bra 	$L__BB3_354;
	setp.ne.s16 	%p67, %rs29, 0;
	mov.b64 	%rd693, 0;
	@%p67 bra 	$L__BB3_353;
	ld.global.u64 	%rd693, [%rd192];
$L__BB3_353:
	cvt.s64.s32 	%rd268, %r295;
	add.s64 	%rd269, %rd693, %rd268;
	shl.b64 	%rd270, %rd269, 3;
	add.s64 	%rd271, %rd2, %rd270;
	st.global.u64 	[%rd271], %rd177;
$L__BB3_354:
	setp.eq.s32 	%p68, %r1109, 0;
	setp.ge.s32 	%p69, %r296, %r1135;
	or.pred  	%p70, %p68, %p69;
	@%p70 bra 	$L__BB3_358;
	setp.ne.s16 	%p71, %rs29, 0;
	mov.b64 	%rd694, 0;
	@%p71 bra 	$L__BB3_357;
	ld.global.u64 	%rd694, [%rd192];
$L__BB3_357:
	cvt.s64.s32 	%rd273, %r296;
	add.s64 	%rd274, %rd694, %rd273;
	shl.b64 	%rd275, %rd274, 3;
	add.s64 	%rd276, %rd2, %rd275;
	st.global.u64 	[%rd276], %rd178;
$L__BB3_358:
	setp.eq.s32 	%p72, %r1110, 0;
	setp.ge.s32 	%p73, %r297, %r1135;
	or.pred  	%p74, %p72, %p73;
	@%p74 bra 	$L__BB3_362;
	setp.ne.s16 	%p75, %rs29, 0;
	mov.b64 	%rd695, 0;
	@%p75 bra 	$L__BB3_361;
	ld.global.u64 	%rd695, [%rd192];
$L__BB3_361:
	cvt.s64.s32 	%rd278, %r297;
	add.s64 	%rd279, %rd695, %rd278;
	shl.b64 	%rd280, %rd279, 3;
	add.s64 	%rd281, %rd2, %rd280;
	st.global.u64 	[%rd281], %rd179;
$L__BB3_362:
	setp.eq.s32 	%p76, %r1111, 0;
	setp.ge.s32 	%p77, %r298, %r1135;
	or.pred  	%p78, %p76, %p77;
	@%p78 bra 	$L__BB3_366;
	setp.ne.s16 	%p79, %rs29, 0;
	mov.b64 	%rd696, 0;
	@%p79 bra 	$L__BB3_365;
	ld.global.u64 	%rd696, [%rd192];
$L__BB3_365:
	cvt.s64.s32 	%rd283, %r298;
	add.s64 	%rd284, %rd696, %rd283;
	shl.b64 	%rd285, %rd284, 3;
	add.s64 	%rd286, %rd2, %rd285;
	st.global.u64 	[%rd286], %rd180;
$L__BB3_366:
	setp.eq.s32 	%p80, %r1112, 0;
	setp.ge.s32 	%p81, %r299, %r1135;
	or.pred  	%p82, %p80, %p81;
	@%p82 bra 	$L__BB3_370;
	setp.ne.s16 	%p83, %rs29, 0;
	mov.b64 	%rd697, 0;
	@%p83 bra 	$L__BB3_369;
	ld.global.u64 	%rd697, [%rd192];
$L__BB3_369:
	cvt.s64.s32 	%rd288, %r299;
	add.s64 	%rd289, %rd697, %rd288;
	shl.b64 	%rd290, %rd289, 3;
	add.s64 	%rd291, %rd2, %rd290;
	st.global.u64 	[%rd291], %rd181;
$L__BB3_370:
	setp.eq.s32 	%p84, %r1113, 0;
	setp.ge.s32 	%p85, %r300, %r1135;
	or.pred  	%p86, %p84, %p85;
	@%p86 bra 	$L__BB3_374;
	setp.ne.s16 	%p87, %rs29, 0;
	mov.b64 	%rd698, 0;
	@%p87 bra 	$L__BB3_373;
	ld.global.u64 	%rd698, [%rd192];
$L__BB3_373:
	cvt.s64.s32 	%rd293, %r300;
	add.s64 	%rd294, %rd698, %rd293;
	shl.b64 	%rd295, %rd294, 3;
	add.s64 	%rd296, %rd2, %rd295;
	st.global.u64 	[%rd296], %rd182;
$L__BB3_374:
	setp.eq.s32 	%p88, %r1114, 0;
	setp.ge.s32 	%p89, %r301, %r1135;
	or.pred  	%p90, %p88, %p89;
	@%p90 bra 	$L__BB3_378;
	setp.ne.s16 	%p91, %rs29, 0;
	mov.b64 	%rd699, 0;
	@%p91 bra 	$L__BB3_377;
	ld.global.u64 	%rd699, [%rd192];
$L__BB3_377:
	cvt.s64.s32 	%rd298, %r301;
	add.s64 	%rd299, %rd699, %rd298;
	shl.b64 	%rd300, %rd299, 3;
	add.s64 	%rd301, %rd2, %rd300;
	st.global.u64 	[%rd301], %rd183;
$L__BB3_378:
	setp.eq.s32 	%p92, %r1115, 0;
	setp.ge.s32 	%p93, %r302, %r1135;
	or.pred  	%p94, %p92, %p93;
	@%p94 bra 	$L__BB3_382;
	setp.ne.s16 	%p95, %rs29, 0;
	mov.b64 	%rd700, 0;
	@%p95 bra 	$L__BB3_381;
	ld.global.u64 	%rd700, [%rd192];
$L__BB3_381:
	cvt.s64.s32 	%rd303, %r302;
	add.s64 	%rd304, %rd700, %rd303;
	shl.b64 	%rd305, %rd304, 3;
	add.s64 	%rd306, %rd2, %rd305;
	st.global.u64 	[%rd306], %rd184;
$L__BB3_382:
	setp.eq.s32 	%p96, %r1116, 0;
	setp.ge.s32 	%p97, %r303, %r1135;
	or.pred  	%p98, %p96, %p97;
	@%p98 bra 	$L__BB3_425;
	setp.ne.s16 	%p99, %rs29, 0;
	mov.b64 	%rd701, 0;
	@%p99 bra 	$L__BB3_385;
	ld.global.u64 	%rd701, [%rd192];
$L__BB3_385:
	cvt.s64.s32 	%rd308, %r303;
	add.s64 	%rd309, %rd701, %rd308;
	shl.b64 	%rd310, %rd309, 3;
	add.s64 	%rd311, %rd2, %rd310;
	st.global.u64 	[%rd311], %rd185;
	bra.uni 	$L__BB3_425;
$L__BB3_386:
	bar.sync 	0;
	setp.eq.s32 	%p100, %r1106, 0;
	@%p100 bra 	$L__BB3_388;
	sub.s32 	%r480, %r293, %r305;
	shl.b32 	%r481, %r480, 3;
	mov.u32 	%r482, _ZZN3cub18CUB_300001_SM_10006detail6select23DeviceSelectSweepKernelINS2_10policy_hubIlbiLb0ELNS0_10SelectImplE0EE10Policy1000EN6thrust24THRUST_300001_SM_1000_NS17counting_iteratorIlNS9_11use_defaultESB_SB_EENS9_18transform_iteratorI7NonZeroIsEPsSB_SB_EEPlSI_NS0_13ScanTileStateIiLb1EEENS0_8NullTypeESL_iNS2_19streaming_context_tIlLb1EEELS5_0EEEvT0_T1_T2_T3_T4_T5_T6_T7_iT8_NS1_7vsmem_tEE19static_temp_storage;
	add.s32 	%r483, %r482, %r481;
	st.shared.u64 	[%r483], %rd175;
$L__BB3_388:
	setp.eq.s32 	%p101, %r1107, 0;
	@%p101 bra 	$L__BB3_390;
	sub.s32 	%r484, %r294, %r305;
	shl.b32 	%r485, %r484, 3;
	mov.u32 	%r486, _ZZN3cub18CUB_300001_SM_10006detail6select23DeviceSelectSweepKernelINS2_10policy_hubIlbiLb0ELNS0_10SelectImplE0EE10Policy1000EN6thrust24THRUST_300001_SM_1000_NS17counting_iteratorIlNS9_11use_defaultESB_SB_EENS9_18transform_iteratorI7NonZeroIsEPsSB_SB_EEPlSI_NS0_13ScanTileStateIiLb1EEENS0_8NullTypeESL_iNS2_19streaming_context_tIlLb1EEELS5_0EEEvT0_T1_T2_T3_T4_T5_T6_T7_iT8_NS1_7vsmem_tEE19static_temp_storage;
	add.s32 	%r487, %r486, %r485;
	st.shared.u64 	[%r487], %rd176;
$L__BB3_390:
	setp.eq.s32 	%p102, %r1108, 0;
	@%p102 bra 	$L__BB3_392;
	sub.s32 	%r488, %r295, %r305;
	shl.b32 	%r489, %r488, 3;
	mov.u32 	%r490, _ZZN3cub18CUB_300001_SM_10006detail6select23DeviceSelectSweepKernelINS2_10policy_hubIlbiLb0ELNS0_10SelectImplE0EE10Policy1000EN6thrust24THRUST_300001_SM_1000_NS17counting_iteratorIlNS9_11use_defaultESB_SB_EENS9_18transform_iteratorI7NonZeroIsEPsSB_SB_EEPlSI_NS0_13ScanTileStateIiLb1EEENS0_8NullTypeESL_iNS2_19streaming_context_tIlLb1EEELS5_0EEEvT0_T1_T2_T3_T4_T5_T6_T7_iT8_NS1_7vsmem_tEE19static_temp_storage;
	add.s32 	%r491, %r490, %r489;
	st.shared.u64 	[%r491], %rd177;
$L__BB3_392:
	setp.eq.s32 	%p103, %r1109, 0;
	@%p103 bra 	$L__BB3_394;
	sub.s32 	%r492, %r296, %r305;
	shl.b32 	%r493, %r492, 3;
	mov.u32 	%r494, _ZZN3cub18CUB_300001_SM_10006detail6select23DeviceSelectSweepKernelINS2_10policy_hubIlbiLb0ELNS0_10SelectImplE0EE10Policy1000EN6thrust24THRUST_300001_SM_1000_NS17counting_iteratorIlNS9_11use_defaultESB_SB_EENS9_18transform_iteratorI7NonZeroIsEPsSB_SB_EEPlSI_NS0_13ScanTileStateIiLb1EEENS0_8NullTypeESL_iNS2_19streaming_context_tIlLb1EEELS5_0EEEvT0_T1_T2_T3_T4_T5_T6_T7_iT8_NS1_7vsmem_tEE19static_temp_storage;
	add.s32 	%r495, %r494, %r493;
	st.shared.u64 	[%r495], %rd178;
$L__BB3_394:
	setp.eq.s32 	%p104, %r1110, 0;
	@%p104 bra 	$L__BB3_396;
	sub.s32 	%r496, %r297, %r305;
	shl.b32 	%r497, %r496, 3;
	mov.u32 	%r498, _ZZN3cub18CUB_300001_SM_10006detail6select23DeviceSelectSweepKernelINS2_10policy_hubIlbiLb0ELNS0_10SelectImplE0EE10Policy1000EN6thrust24THRUST_300001_SM_1000_NS17counting_iteratorIlNS9_11use_defaultESB_SB_EENS9_18transform_iteratorI7NonZeroIsEPsSB_SB_EEPlSI_NS0_13ScanTileStateIiLb1EEENS0_8NullTypeESL_iNS2_19streaming_context_tIlLb1EEELS5_0EEEvT0_T1_T2_T3_T4_T5_T6_T7_iT8_NS1_7vsmem_tEE19static_temp_storage;
	add.s32 	%r499, %r498, %r497;
	st.shared.u64 	[%r499], %rd179;
$L__BB3_396:
	setp.eq.s32 	%p105, %r1111, 0;
	@%p105 bra 	$L__BB3_398;
	sub.s32 	%r500, %r298, %r305;
	shl.b32 	%r501, %r500, 3;
	mov.u32 	%r502, _ZZN3cub18CUB_300001_SM_10006detail6select23DeviceSelectSweepKernelINS2_10policy_hubIlbiLb0ELNS0_10SelectImplE0EE10Policy1000EN6thrust24THRUST_300001_SM_1000_NS17counting_iteratorIlNS9_11use_defaultESB_SB_EENS9_18transform_iteratorI7NonZeroIsEPsSB_SB_EEPlSI_NS0_13ScanTileStateIiLb1EEENS0_8NullTypeESL_iNS2_19streaming_context_tIlLb1EEELS5_0EEEvT0_T1_T2_T3_T4_T5_T6_T7_iT8_NS1_7vsmem_tEE19static_temp_storage;
	add.s32 	%r503, %r502, %r501;
	st.shared.u64 	[%r503], %rd180;
$L__BB3_398:
	setp.eq.s32 	%p106, %r1112, 0;
	@%p106 bra 	$L__BB3_400;
	sub.s32 	%r504, %r299, %r305;
	shl.b32 	%r505, %r504, 3;
	mov.u32 	%r506, _ZZN3cub18CUB_300001_SM_10006detail6select23DeviceSelectSweepKernelINS2_10policy_hubIlbiLb0ELNS0_10SelectImplE0EE10Policy1000EN6thrust24THRUST_300001_SM_1000_NS17counting_iteratorIlNS9_11use_defaultESB_SB_EENS9_18transform_iteratorI7NonZeroIsEPsSB_SB_EEPlSI_NS0_13ScanTileStateIiLb1EEENS0_8NullTypeESL_iNS2_19streaming_context_tIlLb1EEELS5_0EEEvT0_T1_T2_T3_T4_T5_T6_T7_iT8_NS1_7vsmem_tEE19static_temp_storage;
	add.s32 	%r507, %r506, %r505;
	st.shared.u64 	[%r507], %rd181;
$L__BB3_400:
	setp.eq.s32 	%p107, %r1113, 0;
	@%p107 bra 	$L__BB3_402;
	sub.s32 	%r508, %r300, %r305;
	shl.b32 	%r509, %r508, 3;
	mov.u32 	%r510, _ZZN3cub18CUB_300001_SM_10006detail6select23DeviceSelectSweepKernelINS2_10policy_hubIlbiLb0ELNS0_10SelectImplE0EE10Policy1000EN6thrust24THRUST_300001_SM_1000_NS17counting_iteratorIlNS9_11use_defaultESB_SB_EENS9_18transform_iteratorI7NonZeroIsEPsSB_SB_EEPlSI_NS0_13ScanTileStateIiLb1EEENS0_8NullTypeESL_iNS2_19streaming_context_tIlLb1EEELS5_0EEEvT0_T1_T2_T3_T4_T5_T6_T7_iT8_NS1_7vsmem_tEE19static_temp_storage;
	add.s32 	%r511, %r510, %r509;
	st.shared.u64 	[%r511], %rd182;
$L__BB3_402:
	setp.eq.s32 	%p108, %r1114, 0;
	@%p108 bra 	$L__BB3_404;
	sub.s32 	%r512, %r301, %r305;
	shl.b32 	%r513, %r512, 3;
	mov.u32 	%r514, _ZZN3cub18CUB_300001_SM_10006detail6select23DeviceSelectSweepKernelINS2_10policy_hubIlbiLb0ELNS0_10SelectImplE0EE10Policy1000EN6thrust24THRUST_300001_SM_1000_NS17counting_iteratorIlNS9_11use_defaultESB_SB_EENS9_18transform_iteratorI7NonZeroIsEPsSB_SB_EEPlSI_NS0_13ScanTileStateIiLb1EEENS0_8NullTypeESL_iNS2_19streaming_context_tIlLb1EEELS5_0EEEvT0_T1_T2_T3_T4_T5_T6_T7_iT8_NS1_7vsmem_tEE19static_temp_storage;
	add.s32 	%r515, %r514, %r513;
	st.shared.u64 	[%r515], %rd183;
$L__BB3_404:
	setp.eq.s32 	%p109, %r1115, 0;
	@%p109 bra 	$L__BB3_406;
	sub.s32 	%r516, %r302, %r305;
	shl.b32 	%r517, %r516, 3;
	mov.u32 	%r518, _ZZN3cub18CUB_300001_SM_10006detail6select23DeviceSelectSweepKernelINS2_10policy_hubIlbiLb0ELNS0_10SelectImplE0EE10Policy1000EN6thrust24THRUST_300001_SM_1000_NS17counting_iteratorIlNS9_11use_defaultESB_SB_EENS9_18transform_iteratorI7NonZeroIsEPsSB_SB_EEPlSI_NS0_13ScanTileStateIiLb1EEENS0_8NullTypeESL_iNS2_19streaming_context_tIlLb1EEELS5_0EEEvT0_T1_T2_T3_T4_T5_T6_T7_iT8_NS1_7vsmem_tEE19static_temp_storage;
	add.s32 	%r519, %r518, %r517;
	st.shared.u64 	[%r519], %rd184;
$L__BB3_406:
	setp.eq.s32 	%p110, %r1116, 0;
	@%p110 bra 	$L__BB3_408;
	sub.s32 	%r520, %r303, %r305;
	shl.b32 	%r521, %r520, 3;
	mov.u32 	%r522, _ZZN3cub18CUB_300001_SM_10006detail6select23DeviceSelectSweepKernelINS2_10policy_hubIlbiLb0ELNS0_10SelectImplE0EE10Policy1000EN6thrust24THRUST_300001_SM_1000_NS17counting_iteratorIlNS9_11use_defaultESB_SB_EENS9_18transform_iteratorI7NonZeroIsEPsSB_SB_EEPlSI_NS0_13ScanTileStateIiLb1EEENS0_8NullTypeESL_iNS2_19streaming_context_tIlLb1EEELS5_0EEEvT0_T1_T2_T3_T4_T5_T6_T7_iT8_NS1_7vsmem_tEE19static_temp_storage;
	add.s32 	%r523, %r522, %r521;
	st.shared.u64 	[%r523], %rd185;
$L__BB3_408:
	bar.sync 	0;
	setp.ge.s32 	%p111, %r1131, %r307;
	@%p111 bra 	$L__BB3_425;
	ld.param.u32 	%r1065, [_ZN3cub18CUB_300001_SM_10006detail6select23DeviceSelectSweepKernelINS2_10policy_hubIlbiLb0ELNS0_10SelectImplE0EE10Policy1000EN6thrust24THRUST_300001_SM_1000_NS17counting_iteratorIlNS9_11use_defaultESB_SB_EENS9_18transform_iteratorI7NonZeroIsEPsSB_SB_EEPlSI_NS0_13ScanTileStateIiLb1EEENS0_8NullTypeESL_iNS2_19streaming_context_tIlLb1EEELS5_0EEEvT0_T1_T2_T3_T4_T5_T6_T7_iT8_NS1_7vsmem_tE_param_7];
	ld.param.u8 	%rs30, [%rd191];
	ld.param.u64 	%rd312, [%rd191+24];
	cvta.to.global.u64 	%rd193, %rd312;
	add.s32 	%r524, %r304, %r1065;
	add.s32 	%r525, %r1131, %r2;
	sub.s32 	%r526, %r524, %r525;
	add.s32 	%r308, %r526, -3521;
	mul.hi.u32 	%r527, %r308, -858993459;
	shr.u32 	%r528, %r527, 8;
	add.s32 	%r309, %r528, 1;
	and.b32  	%r529, %r528, 3;
	setp.eq.s32 	%p112, %r529, 3;
	@%p112 bra 	$L__BB3_414;
	and.b32  	%r530, %r309, 3;
	add.s32 	%r1130, %r1131, %r305;
	shl.b32 	%r531, %r1131, 3;
	mov.u32 	%r532, _ZZN3cub18CUB_300001_SM_10006detail6select23DeviceSelectSweepKernelINS2_10policy_hubIlbiLb0ELNS0_10SelectImplE0EE10Policy1000EN6thrust24THRUST_300001_SM_1000_NS17counting_iteratorIlNS9_11use_defaultESB_SB_EENS9_18transform_iteratorI7NonZeroIsEPsSB_SB_EEPlSI_NS0_13ScanTileStateIiLb1EEENS0_8NullTypeESL_iNS2_19streaming_context_tIlLb1EEELS5_0EEEvT0_T1_T2_T3_T4_T5_T6_T7_iT8_NS1_7vsmem_tEE19static_temp_storage;
	add.s32 	%r1129, %r532, %r531;
	neg.s32 	%r1128, %r530;
	mad.lo.s32 	%r1131, %r530, 320, %r1131;
$L__BB3_411:
	.pragma "nounroll";
	setp.ne.s16 	%p113, %rs30, 0;
	ld.shared.u64 	%rd194, [%r1129];
	mov.b64 	%rd686, 0;
	@%p113 bra 	$L__BB3_413;
	ld.global.u64 	%rd686, [%rd193];
$L__BB3_413:
	cvt.s64.s32 	%rd314, %r1130;
	add.s64 	%rd315, %rd686, %rd314;
	shl.b64 	%rd316, %rd315, 3;
	add.s64 	%rd317, %rd2, %rd316;
	st.global.u64 	[%rd317], %rd194;
	add.s32 	%r1130, %r1130, 320;
	add.s32 	%r1129, %r1129, 2560;
	add.s32 	%r1128, %r1128, 1;
	setp.ne.s32 	%p114, %r1128, 0;
	@%p114 bra 	$L__BB3_411;
$L__BB3_414:
	setp.lt.u32 	%p115, %r308, 960;
	@%p115 bra 	$L__BB3_425;
	add.s32 	%r1133, %r1131, %r305;
	shl.b32 	%r533, %r1131, 3;
	mov.u32 	%r534, _ZZN3cub18CUB_300001_SM_10006detail6select23DeviceSelectSweepKernelINS2_10policy_hubIlbiLb0ELNS0_10SelectImplE0EE10Policy1000EN6thrust24THRUST_300001_SM_1000_NS17counting_iteratorIlNS9_11use_defaultESB_SB_EENS9_18transform_iteratorI7NonZeroIsEPsSB_SB_EEPlSI_NS0_13ScanTileStateIiLb1EEENS0_8NullTypeESL_iNS2_19streaming_context_tIlLb1EEELS5_0EEEvT0_T1_T2_T3_T4_T5_T6_T7_iT8_NS1_7vsmem_tEE19static_temp_storage;
	add.s32 	%r535, %r533, %r534;
	add.s32 	%r1132, %r535, 5120;
$L__BB3_416:
	setp.ne.s16 	%p116, %rs30, 0;
	cvt.s64.s32 	%rd197, %r1133;
	ld.shared.u64 	%rd198, [%r1132+-5120];
	mov.b64 	%rd687, 0;
	@%p116 bra 	$L__BB3_418;
	ld.global.u64 	%rd687, [%rd193];
$L__BB3_418:
	setp.ne.s16 	%p117, %rs30, 0;
	add.s64 	%rd320, %rd687, %rd197;
	shl.b64 	%rd321, %rd320, 3;
	add.s64 	%rd322, %rd2, %rd321;
	st.global.u64 	[%rd322], %rd198;
	ld.shared.u64 	%rd201, [%r1132+-2560];
	mov.b64 	%rd688, 0;
	@%p117 bra 	$L__BB3_420;
	ld.global.u64 	%rd688, [%rd193];
$L__BB3_420:
	setp.ne.s16 	%p118, %rs30, 0;
	add.s64 	%rd324, %rd688, %rd197;
	shl.b64 	%rd325, %rd324, 3;
	add.s64 	%rd326, %rd2, %rd325;
	st.global.u64 	[%rd326+2560], %rd201;
	ld.shared.u64 	%rd204, [%r1132];
	mov.b64 	%rd689, 0;
	@%p118 bra 	$L__BB3_422;
	ld.global.u64 	%rd689, [%rd193];
$L__BB3_422:
	setp.ne.s16 	%p119, %rs30, 0;
	add.s64 	%rd328, %rd689, %rd197;
	shl.b64 	%rd329, %rd328, 3;
	add.s64 	%rd330, %rd2, %rd329;
	st.global.u64 	[%rd330+5120], %rd204;
	ld.shared.u64 	%rd207, [%r1132+2560];
	mov.b64 	%rd690, 0;
	@%p119 bra 	$L__BB3_424;
	ld.global.u64 	%rd690, [%rd193];
$L__BB3_424:
	cvt.u32.u64 	%r536, %rd197;
	add.s64 	%rd331, %rd690, %rd197;
	shl.b64 	%rd332, %rd331, 3;
	add.s64 	%rd333, %rd2, %rd332;
	st.global.u64 	[%rd333+7680], %rd207;
	add.s32 	%r1131, %r1131, 1280;
	add.s32 	%r1133, %r536, 1280;
	add.s32 	%r1132, %r1132, 10240;
	setp.lt.s32 	%p120, %r1131, %r307;
	@%p120 bra 	$L__BB3_416;
$L__BB3_425:
	mov.u32 	%r708, %tid.x;
	setp.ne.s32 	%p231, %r708, 0;
	@%p231 bra 	$L__BB3_433;
	mov.u64 	%rd232, %rd238;
	ld.param.u8 	%rs87, [%rd232+1];
	setp.eq.s16 	%p232, %rs87, 0;
	@%p232 bra 	$L__BB3_430;
	ld.param.u8 	%rs88, [%rd232];
	setp.ne.s16 	%p233, %rs88, 0;
	mov.b64 	%rd702, 0;
	@%p233 bra 	$L__BB3_429;
	ld.param.u64 	%rd430, [%rd232+24];
	cvta.to.global.u64 	%rd431, %rd430;
	ld.global.u64 	%rd702, [%rd431];
$L__BB3_429:
	ld.param.u64 	%rd633, [_ZN3cub18CUB_300001_SM_10006detail6select23DeviceSelectSweepKernelINS2_10policy_hubIlbiLb0ELNS0_10SelectImplE0EE10Policy1000EN6thrust24THRUST_300001_SM_1000_NS17counting_iteratorIlNS9_11use_defaultESB_SB_EENS9_18transform_iteratorI7NonZeroIsEPsSB_SB_EEPlSI_NS0_13ScanTileStateIiLb1EEENS0_8NullTypeESL_iNS2_19streaming_context_tIlLb1EEELS5_0EEEvT0_T1_T2_T3_T4_T5_T6_T7_iT8_NS1_7vsmem_tE_param_3];
	cvt.s64.s32 	%rd432, %r1135;
	add.s64 	%rd433, %rd702, %rd432;
	cvta.to.global.u64 	%rd434, %rd633;
	st.global.u64 	[%rd434], %rd433;
	bra.uni 	$L__BB3_433;
$L__BB3_430:
	ld.param.u8 	%rs89, [%rd232];
	setp.ne.s16 	%p234, %rs89, 0;
	mov.b64 	%rd703, 0;
	@%p234 bra 	$L__BB3_432;
	ld.param.u64 	%rd436, [%rd232+24];
	cvta.to.global.u64 	%rd437, %rd436;
	ld.global.u64 	%rd703, [%rd437];
$L__BB3_432:
	cvt.s64.s32 	%rd438, %r1135;
	add.s64 	%rd439, %rd703, %rd438;
	ld.param.u64 	%rd440, [%rd232+32];
	cvta.to.global.u64 	%rd441, %rd440;
	st.global.u64 	[%rd441], %rd439;
$L__BB3_433:
	ret;

}
	// .globl	_ZN3cub18CUB_300001_SM_10006detail6select23DeviceSelectSweepKernelINS2_10policy_hubIlbiLb0ELNS0_10SelectImplE0EE10Policy1000EN6thrust24THRUST_300001_SM_1000_NS17counting_iteratorIlNS9_11use_defaultESB_SB_EENS9_18transform_iteratorI7NonZeroIiEPiSB_SB_EEPlSI_NS0_13ScanTileStateIiLb1EEENS0_8NullTypeESL_iNS2_19streaming_context_tIlLb1EEELS5_0EEEvT0_T1_T2_T3_T4_T5_T6_T7_iT8_NS1_7vsmem_tE
.visible .entry _ZN3cub18CUB_300001_SM_10006detail6select23DeviceSelectSweepKernelINS2_10policy_hubIlbiLb0ELNS0_10SelectImplE0EE10Policy1000EN6thrust24THRUST_300001_SM_1000_NS17counting_iteratorIlNS9_11use_defaultESB_SB_EENS9_18transform_iteratorI7NonZeroIiEPiSB_SB_EEPlSI_NS0_13ScanTileStateIiLb1EEENS0_8NullTypeESL_iNS2_19streaming_context_tIlLb1EEELS5_0EEEvT0_T1_T2_T3_T4_T5_T6_T7_iT8_NS1_7vsmem_tE(
	.param .align 8 .b8 _ZN3cub18CUB_300001_SM_10006detail6select23DeviceSelectSweepKernelINS2_10policy_hubIlbiLb0ELNS0_10SelectImplE0EE10Policy1000EN6thrust24THRUST_300001_SM_1000_NS17counting_iteratorIlNS9_11use_defaultESB_SB_EENS9_18transform_iteratorI7NonZeroIiEPiSB_SB_EEPlSI_NS0_13ScanTileStateIiLb1EEENS0_8NullTypeESL_iNS2_19streaming_context_tIlLb1EEELS5_0EEEvT0_T1_T2_T3_T4_T5_T6_T7_iT8_NS1_7vsmem_tE_param_0[8],
	.param .align 8 .b8 _ZN3cub18CUB_300001_SM_10006detail6select23DeviceSelectSweepKernelINS2_10policy_hubIlbiLb0ELNS0_10SelectImplE0EE10Policy1000EN6thrust24THRUST_300001_SM_1000_NS17counting_iteratorIlNS9_11use_defaultESB_SB_EENS9_18transform_iteratorI7NonZeroIiEPiSB_SB_EEPlSI_NS0_13ScanTileStateIiLb1EEENS0_8NullTypeESL_iNS2_19streaming_context_tIlLb1EEELS5_0EEEvT0_T1_T2_T3_T4_T5_T6_T7_iT8_NS1_7vsmem_tE_param_1[16],
	.param .u64 .ptr .align 1 _ZN3cub18CUB_300001_SM_10006detail6select23DeviceSelectSweepKernelINS2_10policy_hubIlbiLb0ELNS0_10SelectImplE0EE10Policy1000EN6thrust24THRUST_300001_SM_1000_NS17counting_iteratorIlNS9_11use_defaultESB_SB_EENS9_18transform_iteratorI7NonZeroIiEPiSB_SB_EEPlSI_NS0_13ScanTileStateIiLb1EEENS0_8NullTypeESL_iNS2_19streaming_context_tIlLb1EEELS5_0EEEvT0_T1_T2_T3_T4_T5_T6_T7_iT8_NS1_7vsmem_tE_param_2,
	.param .u64 .ptr .align 1 _ZN3cub18CUB_300001_SM_10006detail6select23DeviceSelectSweepKernelINS2_10policy_hubIlbiLb0ELNS0_10SelectImplE0EE10Policy1000EN6thrust24THRUST_300001_SM_1000_NS17counting_iteratorIlNS9_11use_defaultESB_SB_EENS9_18transform_iteratorI7NonZeroIiEPiSB_SB_EEPlSI_NS0_13ScanTileStateIiLb1EEENS0_8NullTypeESL_iNS2_19streaming_context_tIlLb1EEELS5_0EEEvT0_T1_T2_T3_T4_T5_T6_T7_iT8_NS1_7vsmem_tE_param_3,
	.param .align 8 .b8 _ZN3cub18CUB_300001_SM_10006detail6select23DeviceSelectSweepKernelINS2_10policy_hubIlbiLb0ELNS0_10SelectImplE0EE10Policy1000EN6thrust24THRUST_300001_SM_1000_NS17counting_iteratorIlNS9_11use_defaultESB_SB_EENS9_18transform_iteratorI7NonZeroIiEPiSB_SB_EEPlSI_NS0_13ScanTileStateIiLb1EEENS0_8NullTypeESL_iNS2_19streaming_context_tIlLb1EEELS5_0EEEvT0_T1_T2_T3_T4_T5_T6_T7_iT8_NS1_7vsmem_tE_param_4[8],
	.param .align 1 .b8 _ZN3cub18CUB_300001_SM_10006detail6select23DeviceSelectSweepKernelINS2_10policy_hubIlbiLb0ELNS0_10SelectImplE0EE10Policy1000EN6thrust24THRUST_300001_SM_1000_NS17counting_iteratorIlNS9_11use_defaultESB_SB_EENS9_18transform_iteratorI7NonZeroIiEPiSB_SB_EEPlSI_NS0_13ScanTileStateIiLb1EEENS0_8NullTypeESL_iNS2_19streaming_context_tIlLb1EEELS5_0EEEvT0_T1_T2_T3_T4_T5_T6_T7_iT8_NS1_7vsmem_tE_param_5[1],
	.param .align 1 .b8 _ZN3cub18CUB_300001_SM_10006detail6select23DeviceSelectSweepKernelINS2_10policy_hubIlbiLb0ELNS0_10SelectImplE0EE10Policy1000EN6thrust24THRUST_300001_SM_1000_NS17counting_iteratorIlNS9_11use_defaultESB_SB_EENS9_18transform_iteratorI7NonZeroIiEPiSB_SB_EEPlSI_NS0_13ScanTileStateIiLb1EEENS0_8NullTypeESL_iNS2_19streaming_context_tIlLb1EEELS5_0EEEvT0_T1_T2_T3_T4_T5_T6_T7_iT8_NS1_7vsmem_tE_param_6[1],
	.param .u32 _ZN3cub18CUB_300001_SM_10006detail6select23DeviceSelectSweepKernelINS2_10policy_hubIlbiLb0ELNS0_10SelectImplE0EE10Policy1000EN6thrust24THRUST_300001_SM_1000_NS17counting_iteratorIlNS9_11use_defaultESB_SB_EENS9_18transform_iteratorI7NonZeroIiEPiSB_SB_EEPlSI_NS0_13ScanTileStateIiLb1EEENS0_8NullTypeESL_iNS2_19streaming_context_tIlLb1EEELS5_0EEEvT0_T1_T2_T3_T4_T5_T6_T7_iT8_NS1_7vsmem_tE_param_7,
	.param .u32 _ZN3cub18CUB_300001_SM_10006detail6select23DeviceSelectSweepKernelINS2_10policy_hubIlbiLb0ELNS0_10SelectImplE0EE10Policy1000EN6thrust24THRUST_300001_SM_1000_NS17counting_iteratorIlNS9_11use_defaultESB_SB_EENS9_18transform_iteratorI7NonZeroIiEPiSB_SB_EEPlSI_NS0_13ScanTileStateIiLb1EEENS0_8NullTypeESL_iNS2_19streaming_context_tIlLb1EEELS5_0EEEvT0_T1_T2_T3_T4_T5_T6_T7_iT8_NS1_7vsmem_tE_param_8,
	.param .align 8 .b8 _ZN3cub18CUB_300001_SM_10006detail6select23DeviceSelectSweepKernelINS2_10policy_hubIlbiLb0ELNS0_10SelectImplE0EE10Policy1000EN6thrust24THRUST_300001_SM_1000_NS17counting_iteratorIlNS9_11use_defaultESB_SB_EENS9_18transform_iteratorI7NonZeroIiEPiSB_SB_EEPlSI_NS0_13ScanTileStateIiLb1EEENS0_8NullTypeESL_iNS2_19streaming_context_tIlLb1EEELS5_0EEEvT0_T1_T2_T3_T4_T5_T6_T7_iT8_NS1_7vsmem_tE_param_9[40],
	.param .align 8 .b8 _ZN3cub18CUB_300001_SM_10006detail6select23DeviceSelectSweepKernelINS2_10policy_hubIlbiLb0ELNS0_10SelectImplE0EE10Policy1000EN6thrust24THRUST_300001_SM_1000_NS17counting_iteratorIlNS9_11use_defaultESB_SB_EENS9_18transform_iteratorI7NonZeroIiEPiSB_SB_EEPlSI_NS0_13ScanTileStateIiLb1EEENS0_8NullTypeESL_iNS2_19streaming_context_tIlLb1EEELS5_0EEEvT0_T1_T2_T3_T4_T5_T6_T7_iT8_NS1_7vsmem_tE_param_10[8]
)
.maxntid 320
{
	.reg .pred 	%p<400>;
	.reg .b16 	%rs<80>;
	.reg .b32 	%r<1180>;
	.reg .b64 	%rd<704>;
	// demoted variable
	.shared .align 16 .b8 _ZZN3cub18CUB_300001_SM_10006detail6select23DeviceSelectSweepKernelINS2_10policy_hubIlbiLb0ELNS0_10SelectImplE0EE10Policy1000EN6thrust24THRUST_300001_SM_1000_NS17counting_iteratorIlNS9_11use_defaultESB_SB_EENS9_18transform_iteratorI7NonZeroIiEPiSB_SB_EEPlSI_NS0_13ScanTileStateIiLb1EEENS0_8NullTypeESL_iNS2_19streaming_context_tIlLb1EEELS5_0EEEvT0_T1_T2_T3_T4_T5_T6_T7_iT8_NS1_7vsmem_tEE19static_temp_storage[28160];
	ld.param.u64 	%rd3, [_ZN3cub18CUB_300001_SM_10006detail6select23DeviceSelectSweepKernelINS2_10policy_hubIlbiLb0ELNS0_10SelectImplE0EE10Policy1000EN6thrust24THRUST_300001_SM_1000_NS17counting_iteratorIlNS9_11use_defaultESB_SB_EENS9_18transform_iteratorI7NonZeroIiEPiSB_SB_EEPlSI_NS0_13ScanTileStateIiLb1EEENS0_8NullTypeESL_iNS2_19streaming_context_tIlLb1EEELS5_0EEEvT0_T1_T2_T3_T4_T5_T6_T7_iT8_NS1_7vsmem_tE_param_4];
	ld.param.u64 	%rd4, [_ZN3cub18CUB_300001_SM_10006detail6select23DeviceSelectSweepKernelINS2_10policy_hubIlbiLb0ELNS0_10SelectImplE0EE10Policy1000EN6thrust24THRUST_300001_SM_1000_NS17counting_iteratorIlNS9_11use_defaultESB_SB_EENS9_18transform_iteratorI7NonZeroIiEPiSB_SB_EEPlSI_NS0_13ScanTileStateIiLb1EEENS0_8NullTypeESL_iNS2_19streaming_context_tIlLb1EEELS5_0EEEvT0_T1_T2_T3_T4_T5_T6_T7_iT8_NS1_7vsmem_tE_param_0];
	ld.param.u64 	%rd239, [_ZN3cub18CUB_300001_SM_10006detail6select23DeviceSelectSweepKernelINS2_10policy_hubIlbiLb0ELNS0_10SelectImplE0EE10Policy1000EN6thrust24THRUST_300001_SM_1000_NS17counting_iteratorIlNS9_11use_defaultESB_SB_EENS9_18transform_iteratorI7NonZeroIiEPiSB_SB_EEPlSI_NS0_13ScanTileStateIiLb1EEENS0_8NullTypeESL_iNS2_19streaming_context_tIlLb1EEELS5_0EEEvT0_T1_T2_T3_T4_T5_T6_T7_iT8_NS1_7vsmem_tE_param_1];
	ld.param.u64 	%rd240, [_ZN3cub18CUB_300001_SM_10006detail6select23DeviceSelectSweepKernelINS2_10policy_hubIlbiLb0ELNS0_10SelectImplE0EE10Policy1000EN6thrust24THRUST_300001_SM_1000_NS17counting_iteratorIlNS9_11use_defaultESB_SB_EENS9_18transform_iteratorI7NonZeroIiEPiSB_SB_EEPlSI_NS0_13ScanTileStateIiLb1EEENS0_8NullTypeESL_iNS2_19streaming_context_tIlLb1EEELS5_0EEEvT0_T1_T2_T3_T4_T5_T6_T7_iT8_NS1_7vsmem_tE_param_2];
	ld.param.u32 	%r353, [_ZN3cub18CUB_300001_SM_10006detail6select23DeviceSelectSweepKernelINS2_10policy_hubIlbiLb0ELNS0_10SelectImplE0EE10Policy1000EN6thrust24THRUST_300001_SM_1000_NS17counting_iteratorIlNS9_11use_defaultESB_SB_EENS9_18transform_iteratorI7NonZeroIiEPiSB_SB_EEPlSI_NS0_13ScanTileStateIiLb1EEENS0_8NullTypeESL_iNS2_19streaming_context_tIlLb1EEELS5_0EEEvT0_T1_T2_T3_T4_T5_T6_T7_iT8_NS1_7vsmem_tE_param_8];
	mov.b64 	%rd238, _ZN3cub18CUB_300001_SM_10006detail6select23DeviceSelectSweepKernelINS2_10policy_hubIlbiLb0ELNS0_10SelectImplE0EE10Policy1000EN6thrust24THRUST_300001_SM_1000_NS17counting_iteratorIlNS9_11use_defaultESB_SB_EENS9_18transform_iteratorI7NonZeroIiEPiSB_SB_EEPlSI_NS0_13ScanTileStateIiLb1EEENS0_8NullTypeESL_iNS2_19streaming_context_tIlLb1EEELS5_0EEEvT0_T1_T2_T3_T4_T5_T6_T7_iT8_NS1_7vsmem_tE_param_9;
	mov.u64 	%rd1, %rd238;
	cvta.to.global.u64 	%rd2, %rd240;
	cvta.to.global.u64 	%rd5, %rd239;
	mov.u32 	%r354, %ctaid.x;
	mov.u32 	%r355, %nctaid.y;
	mov.u32 	%r356, %ctaid.y;
	mad.lo.s32 	%r1, %r354, %r355, %r356;
	mul.lo.s32 	%r2, %r1, 3520;
	add.s32 	%r357, %r353, -1;
	setp.ge.s32 	%p1, %r1, %r357;
	@%p1 bra 	$L__BB4_192;
	setp.ne.s32 	%p235, %r1, 0;
	@%p235 bra 	$L__BB4_90;
	ld.param.u8 	%rs63, [%rd1];
	setp.eq.s16 	%p332, %rs63, 0;
	ld.param.u64 	%rd541, [%rd1+16];
	selp.b64 	%rd542, %rd541, 0, %p332;
	cvt.u64.u32 	%rd543, %r2;
	mov.u32 	%r1113, %tid.x;
	add.s64 	%rd544, %rd4, %rd543;
	add.s64 	%rd545, %rd544, %rd542;
	mul.lo.s32 	%r1020, %r1113, 11;
	cvt.u64.u32 	%rd546, %r1020;
	add.s64 	%rd6, %rd545, %rd546;
	add.s64 	%rd7, %rd6, 1;
	add.s64 	%rd8, %rd6, 2;
	add.s64 	%rd9, %rd6, 3;
	add.s64 	%rd10, %rd6, 4;
	add.s64 	%rd11, %rd6, 5;
	add.s64 	%rd12, %rd6, 6;
	add.s64 	%rd13, %rd6, 7;
	add.s64 	%rd14, %rd6, 8;
	add.s64 	%rd15, %rd6, 9;
	add.s64 	%rd16, %rd6, 10;
	bar.sync 	0;
	add.s64 	%rd547, %rd542, %rd543;
	add.s64 	%rd548, %rd547, %rd546;
	shl.b64 	%rd549, %rd548, 2;
	add.s64 	%rd550, %rd5, %rd549;
	ld.global.u32 	%r4, [%rd550];
	setp.ne.s32 	%p333, %r4, 0;
	ld.global.u32 	%r5, [%rd550+4];
	setp.ne.s32 	%p334, %r5, 0;
	ld.global.u32 	%r6, [%rd550+8];
	setp.ne.s32 	%p335, %r6, 0;
	ld.global.u32 	%r7, [%rd550+12];
	setp.ne.s32 	%p336, %r7, 0;
	ld.global.u32 	%r8, [%rd550+16];
	setp.ne.s32 	%p337, %r8, 0;
	ld.global.u32 	%r9, [%rd550+20];
	setp.ne.s32 	%p338, %r9, 0;
	ld.global.u32 	%r10, [%rd550+24];
	setp.ne.s32 	%p339, %r10, 0;
	ld.global.u32 	%r11, [%rd550+28];
	setp.ne.s32 	%p340, %r11, 0;
	ld.global.u32 	%r12, [%rd550+32];
	setp.ne.s32 	%p341, %r12, 0;
	ld.global.u32 	%r13, [%rd550+36];
	setp.ne.s32 	%p342, %r13, 0;
	ld.global.u32 	%r14, [%rd550+40];
	setp.ne.s32 	%p343, %r14, 0;
	selp.u32 	%r15, 1, 0, %p333;
	selp.u32 	%r1021, 1, 0, %p334;
	selp.u32 	%r1022, 1, 0, %p335;
	selp.u32 	%r1023, 1, 0, %p336;
	selp.u32 	%r1024, 1, 0, %p337;
	selp.u32 	%r1025, 1, 0, %p338;
	selp.u32 	%r1026, 1, 0, %p339;
	selp.u32 	%r1027, 1, 0, %p340;
	selp.u32 	%r1028, 1, 0, %p341;
	selp.u32 	%r1029, 1, 0, %p342;
	selp.u32 	%r1030, 1, 0, %p343;
	bar.sync 	0;
	add.s32 	%r16, %r1021, %r15;
	add.s32 	%r17, %r16, %r1022;
	add.s32 	%r18, %r17, %r1023;
	add.s32 	%r19, %r18, %r1024;
	add.s32 	%r20, %r19, %r1025;
	add.s32 	%r21, %r20, %r1026;
	add.s32 	%r22, %r21, %r1027;
	add.s32 	%r23, %r22, %r1028;
	add.s32 	%r24, %r23, %r1029;
	add.s32 	%r994, %r24, %r1030;
	shr.u32 	%r26, %r1113, 5;
	// begin inline asm
	mov.u32 %r989, %laneid;
	// end inline asm
	mov.b32 	%r992, 1;
	mov.b32 	%r1017, 0;
	mov.b32 	%r1019, -1;
	// begin inline asm
	{  .reg .s32 r0;  .reg .pred p;  shfl.sync.up.b32 r0|p, %r994, %r992, %r1017, %r1019;  @p add.s32 r0, r0, %r994;  mov.s32 %r990, r0;}
	// end inline asm
	mov.b32 	%r998, 2;
	// begin inline asm
	{  .reg .s32 r0;  .reg .pred p;  shfl.sync.up.b32 r0|p, %r990, %r998, %r1017, %r1019;  @p add.s32 r0, r0, %r990;  mov.s32 %r996, r0;}
	// end inline asm
	mov.b32 	%r1004, 4;
	// begin inline asm
	{  .reg .s32 r0;  .reg .pred p;  shfl.sync.up.b32 r0|p, %r996, %r1004, %r1017, %r1019;  @p add.s32 r0, r0, %r996;  mov.s32 %r1002, r0;}
	// end inline asm
	mov.b32 	%r1010, 8;
	// begin inline asm
	{  .reg .s32 r0;  .reg .pred p;  shfl.sync.up.b32 r0|p, %r1002, %r1010, %r1017, %r1019;  @p add.s32 r0, r0, %r1002;  mov.s32 %r1008, r0;}
	// end inline asm
	mov.b32 	%r1016, 16;
	// begin inline asm
	{  .reg .s32 r0;  .reg .pred p;  shfl.sync.up.b32 r0|p, %r1008, %r1016, %r1017, %r1019;  @p add.s32 r0, r0, %r1008;  mov.s32 %r1014, r0;}
	// end inline asm
	setp.ne.s32 	%p344, %r989, 31;
	@%p344 bra 	$L__BB4_4;
	shl.b32 	%r1031, %r26, 2;
	mov.u32 	%r1032, _ZZN3cub18CUB_300001_SM_10006detail6select23DeviceSelectSweepKernelINS2_10policy_hubIlbiLb0ELNS0_10SelectImplE0EE10Policy1000EN6thrust24THRUST_300001_SM_1000_NS17counting_iteratorIlNS9_11use_defaultESB_SB_EENS9_18transform_iteratorI7NonZeroIiEPiSB_SB_EEPlSI_NS0_13ScanTileStateIiLb1EEENS0_8NullTypeESL_iNS2_19streaming_context_tIlLb1EEELS5_0EEEvT0_T1_T2_T3_T4_T5_T6_T7_iT8_NS1_7vsmem_tEE19static_temp_storage;
	add.s32 	%r1033, %r1032, %r1031;
	st.shared.u32 	[%r1033], %r1014;
$L__BB4_4:
	bar.sync 	0;
	ld.shared.v4.u32 	{%r29, %r30, %r31, %r32}, [_ZZN3cub18CUB_300001_SM_10006detail6select23DeviceSelectSweepKernelINS2_10policy_hubIlbiLb0ELNS0_10SelectImplE0EE10Policy1000EN6thrust24THRUST_300001_SM_1000_NS17counting_iteratorIlNS9_11use_defaultESB_SB_EENS9_18transform_iteratorI7NonZeroIiEPiSB_SB_EEPlSI_NS0_13ScanTileStateIiLb1EEENS0_8NullTypeESL_iNS2_19streaming_context_tIlLb1EEELS5_0EEEvT0_T1_T2_T3_T4_T5_T6_T7_iT8_NS1_7vsmem_tEE19static_temp_storage];
	shr.u32 	%r1034, %r1113, 5;
	add.s32 	%r1035, %r30, %r29;
	setp.eq.s32 	%p345, %r1034, 2;
	selp.b32 	%r1036, %r1035, %r29, %p345;
	add.s32 	%r1037, %r1035, %r31;
	setp.eq.s32 	%p346, %r1034, 3;
	selp.b32 	%r1038, %r1037, %r1036, %p346;
	add.s32 	%r1039, %r1037, %r32;
	setp.eq.s32 	%p347, %r1034, 4;
	selp.b32 	%r1040, %r1039, %r1038, %p347;
	ld.shared.v4.u32 	{%r33, %r34, %r35, %r36}, [_ZZN3cub18CUB_300001_SM_10006detail6select23DeviceSelectSweepKernelINS2_10policy_hubIlbiLb0ELNS0_10SelectImplE0EE10Policy1000EN6thrust24THRUST_300001_SM_1000_NS17counting_iteratorIlNS9_11use_defaultESB_SB_EENS9_18transform_iteratorI7NonZeroIiEPiSB_SB_EEPlSI_NS0_13ScanTileStateIiLb1EEENS0_8NullTypeESL_iNS2_19streaming_context_tIlLb1EEELS5_0EEEvT0_T1_T2_T3_T4_T5_T6_T7_iT8_NS1_7vsmem_tEE19static_temp_storage+16];
	add.s32 	%r1041, %r1039, %r33;
	setp.eq.s32 	%p348, %r1034, 5;
	selp.b32 	%r1042, %r1041, %r1040, %p348;
	add.s32 	%r1043, %r1041, %r34;
	setp.eq.s32 	%p349, %r1034, 6;
	selp.b32 	%r1044, %r1043, %r1042, %p349;
	add.s32 	%r1045, %r1043, %r35;
	setp.eq.s32 	%p350, %r1034, 7;
	selp.b32 	%r1046, %r1045, %r1044, %p350;
	add.s32 	%r1047, %r1045, %r36;
	setp.eq.s32 	%p351, %r1034, 8;
	selp.b32 	%r1048, %r1047, %r1046, %p351;
	ld.shared.v2.u32 	{%r37, %r38}, [_ZZN3cub18CUB_300001_SM_10006detail6select23DeviceSelectSweepKernelINS2_10policy_hubIlbiLb0ELNS0_10SelectImplE0EE10Policy1000EN6thrust24THRUST_300001_SM_1000_NS17counting_iteratorIlNS9_11use_defaultESB_SB_EENS9_18transform_iteratorI7NonZeroIiEPiSB_SB_EEPlSI_NS0_13ScanTileStateIiLb1EEENS0_8NullTypeESL_iNS2_19streaming_context_tIlLb1EEELS5_0EEEvT0_T1_T2_T3_T4_T5_T6_T7_iT8_NS1_7vsmem_tEE19static_temp_storage+32];
	add.s32 	%r1049, %r1047, %r37;
	setp.eq.s32 	%p352, %r1034, 9;
	selp.b32 	%r1050, %r1049, %r1048, %p352;
	add.s32 	%r39, %r1049, %r38;
	setp.lt.u32 	%p353, %r1113, 32;
	selp.b32 	%r1051, 0, %r1050, %p353;
	setp.eq.s32 	%p354, %r989, 0;
	sub.s32 	%r1052, %r1014, %r994;
	selp.b32 	%r1053, 0, %r1052, %p354;
	add.s32 	%r40, %r1051, %r1053;
	add.s32 	%r41, %r40, %r15;
	add.s32 	%r42, %r16, %r40;
	add.s32 	%r43, %r17, %r40;
	add.s32 	%r44, %r18, %r40;
	add.s32 	%r45, %r19, %r40;
	add.s32 	%r46, %r20, %r40;
	add.s32 	%r47, %r21, %r40;
	add.s32 	%r48, %r22, %r40;
	add.s32 	%r49, %r23, %r40;
	add.s32 	%r50, %r24, %r40;
	setp.ne.s32 	%p355, %r1113, 0;
	@%p355 bra 	$L__BB4_6;
	add.s64 	%rd551, %rd3, 256;
	mov.b32 	%r1054, 101;
	// begin inline asm
	st.relaxed.gpu.v2.u32 [%rd551], {%r1054, %r39};
	// end inline asm
$L__BB4_6:
	setp.gt.s32 	%p356, %r39, 320;
	@%p356 bra 	$L__BB4_51;
	setp.ne.s32 	%p357, %r4, 0;
	mov.u64 	%rd552, %rd238;
	ld.param.u8 	%rs1, [%rd552];
	ld.param.u64 	%rd553, [%rd552+24];
	cvta.to.global.u64 	%rd17, %rd553;
	@%p357 bra 	$L__BB4_8;
	bra.uni 	$L__BB4_11;
$L__BB4_8:
	setp.ne.s16 	%p358, %rs1, 0;
	mov.b64 	%rd641, 0;
	@%p358 bra 	$L__BB4_10;
	ld.global.u64 	%rd641, [%rd17];
$L__BB4_10:
	cvt.s64.s32 	%rd555, %r40;
	add.s64 	%rd556, %rd641, %rd555;
	shl.b64 	%rd557, %rd556, 3;
	add.s64 	%rd558, %rd2, %rd557;
	st.global.u64 	[%rd558], %rd6;
$L__BB4_11:
	setp.eq.s32 	%p359, %r5, 0;
	@%p359 bra 	$L__BB4_15;
	setp.ne.s16 	%p360, %rs1, 0;
	mov.b64 	%rd642, 0;
	@%p360 bra 	$L__BB4_14;
	ld.global.u64 	%rd642, [%rd17];
$L__BB4_14:
	cvt.s64.s32 	%rd560, %r41;
	add.s64 	%rd561, %rd642, %rd560;
	shl.b64 	%rd562, %rd561, 3;
	add.s64 	%rd563, %rd2, %rd562;
	st.global.u64 	[%rd563], %rd7;
$L__BB4_15:
	setp.eq.s32 	%p361, %r6, 0;
	@%p361 bra 	$L__BB4_19;
	setp.ne.s16 	%p362, %rs1, 0;
	mov.b64 	%rd643, 0;
	@%p362 bra 	$L__BB4_18;
	ld.global.u64 	%rd643, [%rd17];
$L__BB4_18:
	cvt.s64.s32 	%rd565, %r42;
	add.s64 	%rd566, %rd643, %rd565;
	shl.b64 	%rd567, %rd566, 3;
	add.s64 	%rd568, %rd2, %rd567;
	st.global.u64 	[%rd568], %rd8;
$L__BB4_19:
	setp.eq.s32 	%p363, %r7, 0;
	@%p363 bra 	$L__BB4_23;
	setp.ne.s16 	%p364, %rs1, 0;
	mov.b64 	%rd644, 0;
	@%p364 bra 	$L__BB4_22;
	ld.global.u64 	%rd644, [%rd17];
$L__BB4_22:
	cvt.s64.s32 	%rd570, %r43;
	add.s64 	%rd571, %rd644, %rd570;
	shl.b64 	%rd572, %rd571, 3;
	add.s64 	%rd573, %rd2, %rd572;
	st.global.u64 	[%rd573], %rd9;
$L__BB4_23:
	setp.eq.s32 	%p365, %r8, 0;
	@%p365 bra 	$L__BB4_27;
	setp.ne.s16 	%p366, %rs1, 0;
	mov.b64 	%rd645, 0;
	@%p366 bra 	$L__BB4_26;
	ld.global.u64 	%rd645, [%rd17];
$L__BB4_26:
	cvt.s64.s32 	%rd575, %r44;
	add.s64 	%rd576, %rd645, %rd575;
	shl.b64 	%rd577, %rd576, 3;
	add.s64 	%rd578, %rd2, %rd577;
	st.global.u64 	[%rd578], %rd10;
$L__BB4_27:
	setp.eq.s32 	%p367, %r9, 0;
	@%p367 bra 	$L__BB4_31;
	setp.ne.s16 	%p368, %rs1, 0;
	mov.b64 	%rd646, 0;
	@%p368 bra 	$L__BB4_30;
	ld.global.u64 	%rd646, [%rd17];
$L__BB4_30:
	cvt.s64.s32 	%rd580, %r45;
	add.s64 	%rd581, %rd646, %rd580;
	shl.b64 	%rd582, %rd581, 3;
	add.s64 	%rd583, %rd2, %rd582;
	st.global.u64 	[%rd583], %rd11;
$L__BB4_31:
	setp.eq.s32 	%p369, %r10, 0;
	@%p369 bra 	$L__BB4_35;
	setp.ne.s16 	%p370, %rs1, 0;
	mov.b64 	%rd647, 0;
	@%p370 bra 	$L__BB4_34;
	ld.global.u64 	%rd647, [%rd17];
$L__BB4_34:
	cvt.s64.s32 	%rd585, %r46;
	add.s64 	%rd586, %rd647, %rd585;
	shl.b64 	%rd587, %rd586, 3;
	add.s64 	%rd588, %rd2, %rd587;
	st.global.u64 	[%rd588], %rd12;
$L__BB4_35:
	setp.eq.s32 	%p371, %r11, 0;
	@%p371 bra 	$L__BB4_39;
	setp.ne.s16 	%p372, %rs1, 0;
	mov.b64 	%rd648, 0;
	@%p372 bra 	$L__BB4_38;
	ld.global.u64 	%rd648, [%rd17];
$L__BB4_38:
	cvt.s64.s32 	%rd590, %r47;
	add.s64 	%rd591, %rd648, %rd590;
	shl.b64 	%rd592, %rd591, 3;
	add.s64 	%rd593, %rd2, %rd592;
	st.global.u64 	[%rd593], %rd13;
$L__BB4_39:
	setp.eq.s32 	%p373, %r12, 0;
	@%p373 bra 	$L__BB4_43;
	setp.ne.s16 	%p374, %rs1, 0;
	mov.b64 	%rd649, 0;
	@%p374 bra 	$L__BB4_42;
	ld.global.u64 	%rd649, [%rd17];
$L__BB4_42:
	cvt.s64.s32 	%rd595, %r48;
	add.s64 	%rd596, %rd649, %rd595;
	shl.b64 	%rd597, %rd596, 3;
	add.s64 	%rd598, %rd2, %rd597;
	st.global.u64 	[%rd598], %rd14;
$L__BB4_43:
	setp.eq.s32 	%p375, %r13, 0;
	@%p375 bra 	$L__BB4_47;
	setp.ne.s16 	%p376, %rs1, 0;
	mov.b64 	%rd650, 0;
	@%p376 bra 	$L__BB4_46;
	ld.global.u64 	%rd650, [%rd17];
$L__BB4_46:
	cvt.s64.s32 	%rd600, %r49;
	add.s64 	%rd601, %rd650, %rd600;
	shl.b64 	%rd602, %rd601, 3;
	add.s64 	%rd603, %rd2, %rd602;
	st.global.u64 	[%rd603], %rd15;
$L__BB4_47:
	setp.eq.s32 	%p377, %r14, 0;
	@%p377 bra 	$L__BB4_433;
	setp.ne.s16 	%p378, %rs1, 0;
	mov.b64 	%rd651, 0;
	@%p378 bra 	$L__BB4_50;
	ld.global.u64 	%rd651, [%rd17];
$L__BB4_50:
	cvt.s64.s32 	%rd605, %r50;
	add.s64 	%rd606, %rd651, %rd605;
	shl.b64 	%rd607, %rd606, 3;
	add.s64 	%rd608, %rd2, %rd607;
	st.global.u64 	[%rd608], %rd16;
	bra.uni 	$L__BB4_433;
$L__BB4_51:
	setp.eq.s32 	%p379, %r4, 0;
	bar.sync 	0;
	@%p379 bra 	$L__BB4_53;
	shl.b32 	%r1056, %r40, 3;
	mov.u32 	%r1057, _ZZN3cub18CUB_300001_SM_10006detail6select23DeviceSelectSweepKernelINS2_10policy_hubIlbiLb0ELNS0_10SelectImplE0EE10Policy1000EN6thrust24THRUST_300001_SM_1000_NS17counting_iteratorIlNS9_11use_defaultESB_SB_EENS9_18transform_iteratorI7NonZeroIiEPiSB_SB_EEPlSI_NS0_13ScanTileStateIiLb1EEENS0_8NullTypeESL_iNS2_19streaming_context_tIlLb1EEELS5_0EEEvT0_T1_T2_T3_T4_T5_T6_T7_iT8_NS1_7vsmem_tEE19static_temp_storage;
	add.s32 	%r1058, %r1057, %r1056;
	st.shared.u64 	[%r1058], %rd6;
$L__BB4_53:
	setp.eq.s32 	%p380, %r5, 0;
	@%p380 bra 	$L__BB4_55;
	shl.b32 	%r1059, %r41, 3;
	mov.u32 	%r1060, _ZZN3cub18CUB_300001_SM_10006detail6select23DeviceSelectSweepKernelINS2_10policy_hubIlbiLb0ELNS0_10SelectImplE0EE10Policy1000EN6thrust24THRUST_300001_SM_1000_NS17counting_iteratorIlNS9_11use_defaultESB_SB_EENS9_18transform_iteratorI7NonZeroIiEPiSB_SB_EEPlSI_NS0_13ScanTileStateIiLb1EEENS0_8NullTypeESL_iNS2_19streaming_context_tIlLb1EEELS5_0EEEvT0_T1_T2_T3_T4_T5_T6_T7_iT8_NS1_7vsmem_tEE19static_temp_storage;
	add.s32 	%r1061, %r1060, %r1059;
	st.shared.u64 	[%r1061], %rd7;
$L__BB4_55:
	setp.eq.s32 	%p381, %r6, 0;
	@%p381 bra 	$L__BB4_57;
	shl.b32 	%r1062, %r42, 3;
	mov.u32 	%r1063, _ZZN3cub18CUB_300001_SM_10006detail6select23DeviceSelectSweepKernelINS2_10policy_hubIlbiLb0ELNS0_10SelectImplE0EE10Policy1000EN6thrust24THRUST_300001_SM_1000_NS17counting_iteratorIlNS9_11use_defaultESB_SB_EENS9_18transform_iteratorI7NonZeroIiEPiSB_SB_EEPlSI_NS0_13ScanTileStateIiLb1EEENS0_8NullTypeESL_iNS2_19streaming_context_tIlLb1EEELS5_0EEEvT0_T1_T2_T3_T4_T5_T6_T7_iT8_NS1_7vsmem_tEE19static_temp_storage;
	add.s32 	%r1064, %r1063, %r1062;
	st.shared.u64 	[%r1064], %rd8;
$L__BB4_57:
	setp.eq.s32 	%p382, %r7, 0;
	@%p382 bra 	$L__BB4_59;
	shl.b32 	%r1065, %r43, 3;
	mov.u32 	%r1066, _ZZN3cub18CUB_300001_SM_10006detail6select23DeviceSelectSweepKernelINS2_10policy_hubIlbiLb0ELNS0_10SelectImplE0EE10Policy1000EN6thrust24THRUST_300001_SM_1000_NS17counting_iteratorIlNS9_11use_defaultESB_SB_EENS9_18transform_iteratorI7NonZeroIiEPiSB_SB_EEPlSI_NS0_13ScanTileStateIiLb1EEENS0_8NullTypeESL_iNS2_19streaming_context_tIlLb1EEELS5_0EEEvT0_T1_T2_T3_T4_T5_T6_T7_iT8_NS1_7vsmem_tEE19static_temp_storage;
	add.s32 	%r1067, %r1066, %r1065;
	st.shared.u64 	[%r1067], %rd9;
$L__BB4_59:
	setp.eq.s32 	%p383, %r8, 0;
	@%p383 bra 	$L__BB4_61;
	shl.b32 	%r1068, %r44, 3;
	mov.u32 	%r1069, _ZZN3cub18CUB_300001_SM_10006detail6select23DeviceSelectSweepKernelINS2_10policy_hubIlbiLb0ELNS0_10SelectImplE0EE10Policy1000EN6thrust24THRUST_300001_SM_1000_NS17counting_iteratorIlNS9_11use_defaultESB_SB_EENS9_18transform_iteratorI7NonZeroIiEPiSB_SB_EEPlSI_NS0_13ScanTileStateIiLb1EEENS0_8NullTypeESL_iNS2_19streaming_context_tIlLb1EEELS5_0EEEvT0_T1_T2_T3_T4_T5_T6_T7_iT8_NS1_7vsmem_tEE19static_temp_storage;
	add.s32 	%r1070, %r1069, %r1068;
	st.shared.u64 	[%r1070], %rd10;
$L__BB4_61:
	setp.eq.s32 	%p384, %r9, 0;
	@%p384 bra 	$L__BB4_63;
	shl.b32 	%r1071, %r45, 3;
	mov.u32 	%r1072, _ZZN3cub18CUB_300001_SM_10006detail6select23DeviceSelectSweepKernelINS2_10policy_hubIlbiLb0ELNS0_10SelectImplE0EE10Policy1000EN6thrust24THRUST_300001_SM_1000_NS17counting_iteratorIlNS9_11use_defaultESB_SB_EENS9_18transform_iteratorI7NonZeroIiEPiSB_SB_EEPlSI_NS0_13ScanTileStateIiLb1EEENS0_8NullTypeESL_iNS2_19streaming_context_tIlLb1EEELS5_0EEEvT0_T1_T2_T3_T4_T5_T6_T7_iT8_NS1_7vsmem_tEE19static_temp_storage;
	add.s32 	%r1073, %r1072, %r1071;
	st.shared.u64 	[%r1073], %rd11;
$L__BB4_63:
	setp.eq.s32 	%p385, %r10, 0;
	@%p385 bra 	$L__BB4_65;
	shl.b32 	%r1074, %r46, 3;
	mov.u32 	%r1075, _ZZN3cub18CUB_300001_SM_10006detail6select23DeviceSelectSweepKernelINS2_10policy_hubIlbiLb0ELNS0_10SelectImplE0EE10Policy1000EN6thrust24THRUST_300001_SM_1000_NS17counting_iteratorIlNS9_11use_defaultESB_SB_EENS9_18transform_iteratorI7NonZeroIiEPiSB_SB_EEPlSI_NS0_13ScanTileStateIiLb1EEENS0_8NullTypeESL_iNS2_19streaming_context_tIlLb1EEELS5_0EEEvT0_T1_T2_T3_T4_T5_T6_T7_iT8_NS1_7vsmem_tEE19static_temp_storage;
	add.s32 	%r1076, %r1075, %r1074;
	st.shared.u64 	[%r1076], %rd12;
$L__BB4_65:
	setp.eq.s32 	%p386, %r11, 0;
	@%p386 bra 	$L__BB4_67;
	shl.b32 	%r1077, %r47, 3;
	mov.u32 	%r1078, _ZZN3cub18CUB_300001_SM_10006detail6select23DeviceSelectSweepKernelINS2_10policy_hubIlbiLb0ELNS0_10SelectImplE0EE10Policy1000EN6thrust24THRUST_300001_SM_1000_NS17counting_iteratorIlNS9_11use_defaultESB_SB_EENS9_18transform_iteratorI7NonZeroIiEPiSB_SB_EEPlSI_NS0_13ScanTileStateIiLb1EEENS0_8NullTypeESL_iNS2_19streaming_context_tIlLb1EEELS5_0EEEvT0_T1_T2_T3_T4_T5_T6_T7_iT8_NS1_7vsmem_tEE19static_temp_storage;
	add.s32 	%r1079, %r1078, %r1077;
	st.shared.u64 	[%r1079], %rd13;
$L__BB4_67:
	setp.eq.s32 	%p387, %r12, 0;
	@%p387 bra 	$L__BB4_69;
	shl.b32 	%r1080, %r48, 3;
	mov.u32 	%r1081, _ZZN3cub18CUB_300001_SM_10006detail6select23DeviceSelectSweepKernelINS2_10policy_hubIlbiLb0ELNS0_10SelectImplE0EE10Policy1000EN6thrust24THRUST_300001_SM_1000_NS17counting_iteratorIlNS9_11use_defaultESB_SB_EENS9_18transform_iteratorI7NonZeroIiEPiSB_SB_EEPlSI_NS0_13ScanTileStateIiLb1EEENS0_8NullTypeESL_iNS2_19streaming_context_tIlLb1EEELS5_0EEEvT0_T1_T2_T3_T4_T5_T6_T7_iT8_NS1_7vsmem_tEE19static_temp_storage;
	add.s32 	%r1082, %r1081, %r1080;
	st.shared.u64 	[%r1082], %rd14;
$L__BB4_69:
	setp.eq.s32 	%p388, %r13, 0;
	@%p388 bra 	$L__BB4_71;
	shl.b32 	%r1083, %r49, 3;
	mov.u32 	%r1084, _ZZN3cub18CUB_300001_SM_10006detail6select23DeviceSelectSweepKernelINS2_10policy_hubIlbiLb0ELNS0_10SelectImplE0EE10Policy1000EN6thrust24THRUST_300001_SM_1000_NS17counting_iteratorIlNS9_11use_defaultESB_SB_EENS9_18transform_iteratorI7NonZeroIiEPiSB_SB_EEPlSI_NS0_13ScanTileStateIiLb1EEENS0_8NullTypeESL_iNS2_19streaming_context_tIlLb1EEELS5_0EEEvT0_T1_T2_T3_T4_T5_T6_T7_iT8_NS1_7vsmem_tEE19static_temp_storage;
	add.s32 	%r1085, %r1084, %r1083;
	st.shared.u64 	[%r1085], %rd15;
$L__BB4_71:
	setp.eq.s32 	%p389, %r14, 0;
	@%p389 bra 	$L__BB4_73;
	shl.b32 	%r1086, %r50, 3;
	mov.u32 	%r1087, _ZZN3cub18CUB_300001_SM_10006detail6select23DeviceSelectSweepKernelINS2_10policy_hubIlbiLb0ELNS0_10SelectImplE0EE10Policy1000EN6thrust24THRUST_300001_SM_1000_NS17counting_iteratorIlNS9_11use_defaultESB_SB_EENS9_18transform_iteratorI7NonZeroIiEPiSB_SB_EEPlSI_NS0_13ScanTileStateIiLb1EEENS0_8NullTypeESL_iNS2_19streaming_context_tIlLb1EEELS5_0EEEvT0_T1_T2_T3_T4_T5_T6_T7_iT8_NS1_7vsmem_tEE19static_temp_storage;
	add.s32 	%r1088, %r1087, %r1086;
	st.shared.u64 	[%r1088], %rd16;
$L__BB4_73:
	bar.sync 	0;
	setp.ge.u32 	%p390, %r1113, %r39;
	@%p390 bra 	$L__BB4_433;
	mov.u64 	%rd609, %rd238;
	ld.param.u8 	%rs2, [%rd609];
	ld.param.u64 	%rd610, [%rd609+24];
	cvta.to.global.u64 	%rd18, %rd610;
	add.s32 	%r1089, %r30, %r31;
	add.s32 	%r1090, %r1089, %r32;
	add.s32 	%r1091, %r1090, %r33;
	add.s32 	%r1092, %r1091, %r34;
	add.s32 	%r1093, %r1092, %r35;
	add.s32 	%r1094, %r1093, %r36;
	add.s32 	%r1095, %r1094, %r37;
	add.s32 	%r1096, %r1095, %r38;
	add.s32 	%r1097, %r1096, %r29;
	not.b32 	%r1098, %r1113;
	add.s32 	%r51, %r1097, %r1098;
	mul.hi.u32 	%r1099, %r51, -858993459;
	shr.u32 	%r1100, %r1099, 8;
	add.s32 	%r52, %r1100, 1;
	and.b32  	%r1101, %r1100, 3;
	setp.eq.s32 	%p391, %r1101, 3;
	@%p391 bra 	$L__BB4_79;
	cvt.u64.u32 	%rd634, %r1113;
	shl.b32 	%r1102, %r1113, 3;
	mov.u32 	%r1103, _ZZN3cub18CUB_300001_SM_10006detail6select23DeviceSelectSweepKernelINS2_10policy_hubIlbiLb0ELNS0_10SelectImplE0EE10Policy1000EN6thrust24THRUST_300001_SM_1000_NS17counting_iteratorIlNS9_11use_defaultESB_SB_EENS9_18transform_iteratorI7NonZeroIiEPiSB_SB_EEPlSI_NS0_13ScanTileStateIiLb1EEENS0_8NullTypeESL_iNS2_19streaming_context_tIlLb1EEELS5_0EEEvT0_T1_T2_T3_T4_T5_T6_T7_iT8_NS1_7vsmem_tEE19static_temp_storage;
	add.s32 	%r1112, %r1103, %r1102;
	and.b32  	%r1104, %r52, 3;
	neg.s32 	%r1111, %r1104;
$L__BB4_76:
	.pragma "nounroll";
	setp.ne.s16 	%p392, %rs2, 0;
	ld.shared.u64 	%rd21, [%r1112];
	mov.b64 	%rd635, 0;
	@%p392 bra 	$L__BB4_78;
	ld.global.u64 	%rd635, [%rd18];
$L__BB4_78:
	add.s64 	%rd612, %rd635, %rd634;
	shl.b64 	%rd613, %rd612, 3;
	add.s64 	%rd614, %rd2, %rd613;
	st.global.u64 	[%rd614], %rd21;
	add.s64 	%rd634, %rd634, 320;
	cvt.u32.u64 	%r1113, %rd634;
	add.s32 	%r1112, %r1112, 2560;
	add.s32 	%r1111, %r1111, 1;
	setp.ne.s32 	%p393, %r1111, 0;
	@%p393 bra 	$L__BB4_76;
$L__BB4_79:
	setp.lt.u32 	%p394, %r51, 960;
	@%p394 bra 	$L__BB4_433;
	mul.wide.u32 	%rd616, %r1113, 8;
	add.s64 	%rd25, %rd2, %rd616;
	shl.b32 	%r1105, %r1113, 3;
	mov.u32 	%r1106, _ZZN3cub18CUB_300001_SM_10006detail6select23DeviceSelectSweepKernelINS2_10policy_hubIlbiLb0ELNS0_10SelectImplE0EE10Policy1000EN6thrust24THRUST_300001_SM_1000_NS17counting_iteratorIlNS9_11use_defaultESB_SB_EENS9_18transform_iteratorI7NonZeroIiEPiSB_SB_EEPlSI_NS0_13ScanTileStateIiLb1EEENS0_8NullTypeESL_iNS2_19streaming_context_tIlLb1EEELS5_0EEEvT0_T1_T2_T3_T4_T5_T6_T7_iT8_NS1_7vsmem_tEE19static_temp_storage;
	add.s32 	%r1107, %r1105, %r1106;
	add.s32 	%r1114, %r1107, 5120;
	mov.b64 	%rd636, 0;
$L__BB4_81:
	setp.ne.s16 	%p395, %rs2, 0;
	ld.shared.u64 	%rd27, [%r1114+-5120];
	mov.b64 	%rd637, 0;
	@%p395 bra 	$L__BB4_83;
	ld.global.u64 	%rd637, [%rd18];
$L__BB4_83:
	setp.ne.s16 	%p396, %rs2, 0;
	shl.b64 	%rd619, %rd637, 3;
	add.s64 	%rd620, %rd636, %rd619;
	add.s64 	%rd621, %rd25, %rd620;
	st.global.u64 	[%rd621], %rd27;
	ld.shared.u64 	%rd30, [%r1114+-2560];
	mov.b64 	%rd638, 0;
	@%p396 bra 	$L__BB4_85;
	ld.global.u64 	%rd638, [%rd18];
$L__BB4_85:
	setp.ne.s16 	%p397, %rs2, 0;
	shl.b64 	%rd623, %rd638, 3;
	add.s64 	%rd624, %rd636, %rd623;
	add.s64 	%rd625, %rd25, %rd624;
	st.global.u64 	[%rd625+2560], %rd30;
	ld.shared.u64 	%rd33, [%r1114];
	mov.b64 	%rd639, 0;
	@%p397 bra 	$L__BB4_87;
	ld.global.u64 	%rd639, [%rd18];
$L__BB4_87:
	setp.ne.s16 	%p398, %rs2, 0;
	shl.b64 	%rd627, %rd639, 3;
	add.s64 	%rd628, %rd636, %rd627;
	add.s64 	%rd629, %rd25, %rd628;
	st.global.u64 	[%rd629+5120], %rd33;
	ld.shared.u64 	%rd36, [%r1114+2560];
	mov.b64 	%rd640, 0;
	@%p398 bra 	$L__BB4_89;
	ld.global.u64 	%rd640, [%rd18];
$L__BB4_89:
	shl.b64 	%rd630, %rd640, 3;
	add.s64 	%rd631, %rd636, %rd630;
	add.s64 	%rd632, %rd25, %rd631;
	st.global.u64 	[%rd632+7680], %rd36;
	add.s32 	%r1113, %r1113, 1280;
	add.s64 	%rd636, %rd636, 10240;
	add.s32 	%r1114, %r1114, 10240;
	setp.lt.s32 	%p399, %r1113, %r39;
	@%p399 bra 	$L__BB4_81;
	bra.uni 	$L__BB4_433;
$L__BB4_90:
	ld.param.u8 	%rs46, [%rd1];
	setp.eq.s16 	%p236, %rs46, 0;
	ld.param.u64 	%rd442, [%rd1+16];
	selp.b64 	%rd443, %rd442, 0, %p236;
	cvt.s64.s32 	%rd444, %r2;
	mov.u32 	%r1130, %tid.x;
	add.s64 	%rd445, %rd4, %rd444;
	add.s64 	%rd446, %rd445, %rd443;
	mul.lo.s32 	%r784, %r1130, 11;
	cvt.u64.u32 	%rd447, %r784;
	add.s64 	%rd62, %rd446, %rd447;
	add.s64 	%rd63, %rd62, 1;
	add.s64 	%rd64, %rd62, 2;
	add.s64 	%rd65, %rd62, 3;
	add.s64 	%rd66, %rd62, 4;
	add.s64 	%rd67, %rd62, 5;
	add.s64 	%rd68, %rd62, 6;
	add.s64 	%rd69, %rd62, 7;
	add.s64 	%rd70, %rd62, 8;
	add.s64 	%rd71, %rd62, 9;
	add.s64 	%rd72, %rd62, 10;
	bar.sync 	0;
	add.s64 	%rd448, %rd443, %rd444;
	add.s64 	%rd449, %rd448, %rd447;
	shl.b64 	%rd450, %rd449, 2;
	add.s64 	%rd451, %rd5, %rd450;
	ld.global.u32 	%r67, [%rd451];
	setp.ne.s32 	%p237, %r67, 0;
	ld.global.u32 	%r68, [%rd451+4];
	setp.ne.s32 	%p238, %r68, 0;
	ld.global.u32 	%r69, [%rd451+8];
	setp.ne.s32 	%p239, %r69, 0;
	ld.global.u32 	%r70, [%rd451+12];
	setp.ne.s32 	%p240, %r70, 0;
	ld.global.u32 	%r71, [%rd451+16];
	setp.ne.s32 	%p241, %r71, 0;
	ld.global.u32 	%r72, [%rd451+20];
	setp.ne.s32 	%p242, %r72, 0;
	ld.global.u32 	%r73, [%rd451+24];
	setp.ne.s32 	%p243, %r73, 0;
	ld.global.u32 	%r74, [%rd451+28];
	setp.ne.s32 	%p244, %r74, 0;
	ld.global.u32 	%r75, [%rd451+32];
	setp.ne.s32 	%p245, %r75, 0;
	ld.global.u32 	%r76, [%rd451+36];
	setp.ne.s32 	%p246, %r76, 0;
	ld.global.u32 	%r77, [%rd451+40];
	setp.ne.s32 	%p247, %r77, 0;
	selp.u32 	%r785, 1, 0, %p237;
	selp.u32 	%r786, 1, 0, %p238;
	selp.u32 	%r787, 1, 0, %p239;
	selp.u32 	%r788, 1, 0, %p240;
	selp.u32 	%r789, 1, 0, %p241;
	selp.u32 	%r790, 1, 0, %p242;
	selp.u32 	%r791, 1, 0, %p243;
	selp.u32 	%r792, 1, 0, %p244;
	selp.u32 	%r793, 1, 0, %p245;
	selp.u32 	%r794, 1, 0, %p246;
	selp.u32 	%r795, 1, 0, %p247;
	bar.sync 	0;
	add.s32 	%r78, %r786, %r785;
	add.s32 	%r79, %r78, %r787;
	add.s32 	%r80, %r79, %r788;
	add.s32 	%r81, %r80, %r789;
	add.s32 	%r82, %r81, %r790;
	add.s32 	%r83, %r82, %r791;
	add.s32 	%r84, %r83, %r792;
	add.s32 	%r85, %r84, %r793;
	add.s32 	%r86, %r85, %r794;
	add.s32 	%r758, %r86, %r795;
	shr.u32 	%r88, %r1130, 5;
	// begin inline asm
	mov.u32 %r753, %laneid;
	// end inline asm
	mov.b32 	%r756, 1;
	mov.b32 	%r781, 0;
	mov.b32 	%r783, -1;
	// begin inline asm
	{  .reg .s32 r0;  .reg .pred p;  shfl.sync.up.b32 r0|p, %r758, %r756, %r781, %r783;  @p add.s32 r0, r0, %r758;  mov.s32 %r754, r0;}
	// end inline asm
	mov.b32 	%r762, 2;
	// begin inline asm
	{  .reg .s32 r0;  .reg .pred p;  shfl.sync.up.b32 r0|p, %r754, %r762, %r781, %r783;  @p add.s32 r0, r0, %r754;  mov.s32 %r760, r0;}
	// end inline asm
	mov.b32 	%r768, 4;
	// begin inline asm
	{  .reg .s32 r0;  .reg .pred p;  shfl.sync.up.b32 r0|p, %r760, %r768, %r781, %r783;  @p add.s32 r0, r0, %r760;  mov.s32 %r766, r0;}
	// end inline asm
	mov.b32 	%r774, 8;
	// begin inline asm
	{  .reg .s32 r0;  .reg .pred p;  shfl.sync.up.b32 r0|p, %r766, %r774, %r781, %r783;  @p add.s32 r0, r0, %r766;  mov.s32 %r772, r0;}
	// end inline asm
	mov.b32 	%r780, 16;
	// begin inline asm
	{  .reg .s32 r0;  .reg .pred p;  shfl.sync.up.b32 r0|p, %r772, %r780, %r781, %r783;  @p add.s32 r0, r0, %r772;  mov.s32 %r778, r0;}
	// end inline asm
	setp.ne.s32 	%p248, %r753, 31;
	@%p248 bra 	$L__BB4_92;
	shl.b32 	%r796, %r88, 2;
	mov.u32 	%r797, _ZZN3cub18CUB_300001_SM_10006detail6select23DeviceSelectSweepKernelINS2_10policy_hubIlbiLb0ELNS0_10SelectImplE0EE10Policy1000EN6thrust24THRUST_300001_SM_1000_NS17counting_iteratorIlNS9_11use_defaultESB_SB_EENS9_18transform_iteratorI7NonZeroIiEPiSB_SB_EEPlSI_NS0_13ScanTileStateIiLb1EEENS0_8NullTypeESL_iNS2_19streaming_context_tIlLb1EEELS5_0EEEvT0_T1_T2_T3_T4_T5_T6_T7_iT8_NS1_7vsmem_tEE19static_temp_storage;
	add.s32 	%r798, %r797, %r796;
	st.shared.u32 	[%r798], %r778;
$L__BB4_92:
	sub.s32 	%r799, %r778, %r758;
	bar.sync 	0;
	ld.shared.v4.u32 	{%r800, %r801, %r802, %r803}, [_ZZN3cub18CUB_300001_SM_10006detail6select23DeviceSelectSweepKernelINS2_10policy_hubIlbiLb0ELNS0_10SelectImplE0EE10Policy1000EN6thrust24THRUST_300001_SM_1000_NS17counting_iteratorIlNS9_11use_defaultESB_SB_EENS9_18transform_iteratorI7NonZeroIiEPiSB_SB_EEPlSI_NS0_13ScanTileStateIiLb1EEENS0_8NullTypeESL_iNS2_19streaming_context_tIlLb1EEELS5_0EEEvT0_T1_T2_T3_T4_T5_T6_T7_iT8_NS1_7vsmem_tEE19static_temp_storage];
	add.s32 	%r804, %r801, %r800;
	setp.eq.s32 	%p249, %r88, 2;
	selp.b32 	%r805, %r804, %r800, %p249;
	add.s32 	%r806, %r804, %r802;
	setp.eq.s32 	%p250, %r88, 3;
	selp.b32 	%r807, %r806, %r805, %p250;
	add.s32 	%r808, %r806, %r803;
	setp.eq.s32 	%p251, %r88, 4;
	selp.b32 	%r809, %r808, %r807, %p251;
	ld.shared.v4.u32 	{%r810, %r811, %r812, %r813}, [_ZZN3cub18CUB_300001_SM_10006detail6select23DeviceSelectSweepKernelINS2_10policy_hubIlbiLb0ELNS0_10SelectImplE0EE10Policy1000EN6thrust24THRUST_300001_SM_1000_NS17counting_iteratorIlNS9_11use_defaultESB_SB_EENS9_18transform_iteratorI7NonZeroIiEPiSB_SB_EEPlSI_NS0_13ScanTileStateIiLb1EEENS0_8NullTypeESL_iNS2_19streaming_context_tIlLb1EEELS5_0EEEvT0_T1_T2_T3_T4_T5_T6_T7_iT8_NS1_7vsmem_tEE19static_temp_storage+16];
	add.s32 	%r814, %r808, %r810;
	setp.eq.s32 	%p252, %r88, 5;
	selp.b32 	%r815, %r814, %r809, %p252;
	add.s32 	%r816, %r814, %r811;
	setp.eq.s32 	%p253, %r88, 6;
	selp.b32 	%r817, %r816, %r815, %p253;
	add.s32 	%r818, %r816, %r812;
	setp.eq.s32 	%p254, %r88, 7;
	selp.b32 	%r819, %r818, %r817, %p254;
	add.s32 	%r820, %r818, %r813;
	setp.eq.s32 	%p255, %r88, 8;
	selp.b32 	%r821, %r820, %r819, %p255;
	ld.shared.v2.u32 	{%r822, %r823}, [_ZZN3cub18CUB_300001_SM_10006detail6select23DeviceSelectSweepKernelINS2_10policy_hubIlbiLb0ELNS0_10SelectImplE0EE10Policy1000EN6thrust24THRUST_300001_SM_1000_NS17counting_iteratorIlNS9_11use_defaultESB_SB_EENS9_18transform_iteratorI7NonZeroIiEPiSB_SB_EEPlSI_NS0_13ScanTileStateIiLb1EEENS0_8NullTypeESL_iNS2_19streaming_context_tIlLb1EEELS5_0EEEvT0_T1_T2_T3_T4_T5_T6_T7_iT8_NS1_7vsmem_tEE19static_temp_storage+32];
	add.s32 	%r824, %r820, %r822;
	setp.eq.s32 	%p256, %r88, 9;
	selp.b32 	%r825, %r824, %r821, %p256;
	add.s32 	%r91, %r824, %r823;
	setp.gt.u32 	%p257, %r1130, 31;
	setp.lt.u32 	%p258, %r1130, 32;
	setp.eq.s32 	%p259, %r753, 0;
	selp.b32 	%r826, 0, %r799, %p259;
	add.s32 	%r1126, %r825, %r826;
	selp.b32 	%r93, %r799, %r1126, %p258;
	@%p257 bra 	$L__BB4_108;
	setp.ne.s32 	%p260, %r1130, 0;
	mul.wide.s32 	%rd452, %r1, 8;
	add.s64 	%rd73, %rd3, %rd452;
	@%p260 bra 	$L__BB4_95;
	st.shared.u32 	[_ZZN3cub18CUB_300001_SM_10006detail6select23DeviceSelectSweepKernelINS2_10policy_hubIlbiLb0ELNS0_10SelectImplE0EE10Policy1000EN6thrust24THRUST_300001_SM_1000_NS17counting_iteratorIlNS9_11use_defaultESB_SB_EENS9_18transform_iteratorI7NonZeroIiEPiSB_SB_EEPlSI_NS0_13ScanTileStateIiLb1EEENS0_8NullTypeESL_iNS2_19streaming_context_tIlLb1EEELS5_0EEEvT0_T1_T2_T3_T4_T5_T6_T7_iT8_NS1_7vsmem_tEE19static_temp_storage+76], %r91;
	add.s64 	%rd453, %rd73, 256;
	mov.b32 	%r827, 100;
	// begin inline asm
	st.relaxed.gpu.v2.u32 [%rd453], {%r827, %r91};
	// end inline asm
$L__BB4_95:
	not.b32 	%r833, %r1130;
	add.s32 	%r1122, %r1, %r833;
	mov.b32 	%r829, 1030;
	// begin inline asm
	nanosleep.u32 %r829;
	// end inline asm
	mul.wide.s32 	%rd455, %r1122, 8;
	add.s64 	%rd456, %rd3, %rd455;
	add.s64 	%rd454, %rd456, 256;
	// begin inline asm
	ld.relaxed.gpu.v2.u32 {%r1123, %r1117}, [%rd454];
	// end inline asm
	mov.b32 	%r1118, 330;
$L__BB4_96:
	setp.eq.s32 	%p261, %r1123, 99;
	mov.b32 	%r834, -1;
	vote.sync.any.pred 	%p262, %p261, %r834;
	not.pred 	%p263, %p262;
	@%p263 bra 	$L__BB4_98;
	// begin inline asm
	nanosleep.u32 %r1118;
	// end inline asm
	shr.u32 	%r1118, %r1118, 1;
	// begin inline asm
	ld.relaxed.gpu.v2.u32 {%r1123, %r1117}, [%rd454];
	// end inline asm
	bra.uni 	$L__BB4_96;
$L__BB4_98:
	setp.eq.s32 	%p264, %r1123, 101;
	mov.b32 	%r861, -1;
	vote.sync.ballot.b32 	%r863, %p264, %r861;
	// begin inline asm
	mov.u32 %r836, %lanemask_ge;
	// end inline asm
	and.b32  	%r864, %r863, %r836;
	or.b32  	%r865, %r864, -2147483648;
	add.s32 	%r866, %r865, -1;
	not.b32 	%r867, %r865;
	and.b32  	%r868, %r867, %r866;
	popc.b32 	%r840, %r868;
	mov.b32 	%r839, 1;
	// begin inline asm
	shfl.sync.down.b32 %r837, %r1117, %r839, %r840, %r861;
	// end inline asm
	setp.lt.s32 	%p266, %r753, %r840;
	selp.b32 	%r869, %r837, 0, %p266;
	add.s32 	%r843, %r869, %r1117;
	mov.b32 	%r844, 2;
	// begin inline asm
	shfl.sync.down.b32 %r842, %r843, %r844, %r840, %r861;
	// end inline asm
	add.s32 	%r106, %r753, 2;
	setp.gt.s32 	%p267, %r106, %r840;
	selp.b32 	%r870, 0, %r842, %p267;
	add.s32 	%r848, %r843, %r870;
	mov.b32 	%r849, 4;
	// begin inline asm
	shfl.sync.down.b32 %r847, %r848, %r849, %r840, %r861;
	// end inline asm
	add.s32 	%r871, %r753, 4;
	setp.gt.s32 	%p268, %r871, %r840;
	selp.b32 	%r872, 0, %r847, %p268;
	add.s32 	%r853, %r848, %r872;
	mov.b32 	%r854, 8;
	// begin inline asm
	shfl.sync.down.b32 %r852, %r853, %r854, %r840, %r861;
	// end inline asm
	add.s32 	%r873, %r753, 8;
	setp.gt.s32 	%p269, %r873, %r840;
	selp.b32 	%r874, 0, %r852, %p269;
	add.s32 	%r858, %r853, %r874;
	mov.b32 	%r859, 16;
	// begin inline asm
	shfl.sync.down.b32 %r857, %r858, %r859, %r840, %r861;
	// end inline asm
	add.s32 	%r875, %r753, 16;
	setp.gt.s32 	%p270, %r875, %r840;
	selp.b32 	%r876, 0, %r857, %p270;
	add.s32 	%r1119, %r858, %r876;
	add.s64 	%rd75, %rd3, 256;
	mov.b32 	%r1120, 330;
$L__BB4_99:
	setp.ne.s32 	%p271, %r1123, 101;
	mov.b32 	%r877, -1;
	vote.sync.all.pred 	%p272, %p271, %r877;
	not.pred 	%p273, %p272;
	@%p273 bra 	$L__BB4_104;
	shr.u32 	%r1120, %r1120, 1;
	mul.wide.s32 	%rd537, %r1122, 8;
	add.s64 	%rd538, %rd75, %rd537;
	add.s64 	%rd536, %rd538, -256;
	// begin inline asm
	ld.relaxed.gpu.v2.u32 {%r1123, %r1124}, [%rd536];
	// end inline asm
	mov.u32 	%r1125, %r1120;
$L__BB4_101:
	setp.eq.s32 	%p322, %r1123, 99;
	mov.b32 	%r941, -1;
	vote.sync.any.pred 	%p323, %p322, %r941;
	not.pred 	%p324, %p323;
	@%p324 bra 	$L__BB4_103;
	// begin inline asm
	nanosleep.u32 %r1125;
	// end inline asm
	shr.u32 	%r1125, %r1125, 1;
	// begin inline asm
	ld.relaxed.gpu.v2.u32 {%r1123, %r1124}, [%rd536];
	// end inline asm
	bra.uni 	$L__BB4_101;
$L__BB4_103:
	setp.eq.s32 	%p325, %r1123, 101;
	mov.b32 	%r967, -1;
	vote.sync.ballot.b32 	%r968, %p325, %r967;
	and.b32  	%r969, %r968, %r836;
	or.b32  	%r970, %r969, -2147483648;
	add.s32 	%r971, %r970, -1;
	not.b32 	%r972, %r970;
	and.b32  	%r973, %r972, %r971;
	popc.b32 	%r946, %r973;
	mov.b32 	%r945, 1;
	// begin inline asm
	shfl.sync.down.b32 %r943, %r1124, %r945, %r946, %r967;
	// end inline asm
	setp.lt.s32 	%p327, %r753, %r946;
	selp.b32 	%r974, %r943, 0, %p327;
	add.s32 	%r949, %r974, %r1124;
	mov.b32 	%r950, 2;
	// begin inline asm
	shfl.sync.down.b32 %r948, %r949, %r950, %r946, %r967;
	// end inline asm
	setp.gt.s32 	%p328, %r106, %r946;
	selp.b32 	%r975, 0, %r948, %p328;
	add.s32 	%r954, %r949, %r975;
	mov.b32 	%r955, 4;
	// begin inline asm
	shfl.sync.down.b32 %r953, %r954, %r955, %r946, %r967;
	// end inline asm
	add.s32 	%r976, %r753, 4;
	setp.gt.s32 	%p329, %r976, %r946;
	selp.b32 	%r977, 0, %r953, %p329;
	add.s32 	%r959, %r954, %r977;
	mov.b32 	%r960, 8;
	// begin inline asm
	shfl.sync.down.b32 %r958, %r959, %r960, %r946, %r967;
	// end inline asm
	add.s32 	%r978, %r753, 8;
	setp.gt.s32 	%p330, %r978, %r946;
	selp.b32 	%r979, 0, %r958, %p330;
	add.s32 	%r964, %r959, %r979;
	mov.b32 	%r965, 16;
	// begin inline asm
	shfl.sync.down.b32 %r963, %r964, %r965, %r946, %r967;
	// end inline asm
	add.s32 	%r980, %r753, 16;
	setp.gt.s32 	%p331, %r980, %r946;
	selp.b32 	%r981, 0, %r963, %p331;
	add.s32 	%r982, %r981, %r1119;
	add.s32 	%r1119, %r982, %r964;
	add.s32 	%r1122, %r1122, -32;
	bra.uni 	$L__BB4_99;
$L__BB4_104:
	@%p260 bra 	$L__BB4_106;
	add.s32 	%r880, %r1119, %r91;
	add.s64 	%rd457, %rd73, 256;
	mov.b32 	%r879, 101;
	// begin inline asm
	st.relaxed.gpu.v2.u32 [%rd457], {%r879, %r880};
	// end inline asm
	st.shared.u32 	[_ZZN3cub18CUB_300001_SM_10006detail6select23DeviceSelectSweepKernelINS2_10policy_hubIlbiLb0ELNS0_10SelectImplE0EE10Policy1000EN6thrust24THRUST_300001_SM_1000_NS17counting_iteratorIlNS9_11use_defaultESB_SB_EENS9_18transform_iteratorI7NonZeroIiEPiSB_SB_EEPlSI_NS0_13ScanTileStateIiLb1EEENS0_8NullTypeESL_iNS2_19streaming_context_tIlLb1EEELS5_0EEEvT0_T1_T2_T3_T4_T5_T6_T7_iT8_NS1_7vsmem_tEE19static_temp_storage+68], %r1119;
	st.shared.u32 	[_ZZN3cub18CUB_300001_SM_10006detail6select23DeviceSelectSweepKernelINS2_10policy_hubIlbiLb0ELNS0_10SelectImplE0EE10Policy1000EN6thrust24THRUST_300001_SM_1000_NS17counting_iteratorIlNS9_11use_defaultESB_SB_EENS9_18transform_iteratorI7NonZeroIiEPiSB_SB_EEPlSI_NS0_13ScanTileStateIiLb1EEENS0_8NullTypeESL_iNS2_19streaming_context_tIlLb1EEELS5_0EEEvT0_T1_T2_T3_T4_T5_T6_T7_iT8_NS1_7vsmem_tEE19static_temp_storage+72], %r880;
$L__BB4_106:
	setp.ne.s32 	%p275, %r753, 0;
	mov.u32 	%r1126, %r93;
	@%p275 bra 	$L__BB4_108;
	st.shared.u32 	[_ZZN3cub18CUB_300001_SM_10006detail6select23DeviceSelectSweepKernelINS2_10policy_hubIlbiLb0ELNS0_10SelectImplE0EE10Policy1000EN6thrust24THRUST_300001_SM_1000_NS17counting_iteratorIlNS9_11use_defaultESB_SB_EENS9_18transform_iteratorI7NonZeroIiEPiSB_SB_EEPlSI_NS0_13ScanTileStateIiLb1EEENS0_8NullTypeESL_iNS2_19streaming_context_tIlLb1EEELS5_0EEEvT0_T1_T2_T3_T4_T5_T6_T7_iT8_NS1_7vsmem_tEE19static_temp_storage+52], %r1119;
	mov.u32 	%r1126, %r1119;
$L__BB4_108:
	mov.u64 	%rd77, %rd238;
	bar.sync 	0;
	setp.eq.s32 	%p276, %r1130, 0;
	ld.shared.u32 	%r881, [_ZZN3cub18CUB_300001_SM_10006detail6select23DeviceSelectSweepKernelINS2_10policy_hubIlbiLb0ELNS0_10SelectImplE0EE10Policy1000EN6thrust24THRUST_300001_SM_1000_NS17counting_iteratorIlNS9_11use_defaultESB_SB_EENS9_18transform_iteratorI7NonZeroIiEPiSB_SB_EEPlSI_NS0_13ScanTileStateIiLb1EEENS0_8NullTypeESL_iNS2_19streaming_context_tIlLb1EEELS5_0EEEvT0_T1_T2_T3_T4_T5_T6_T7_iT8_NS1_7vsmem_tEE19static_temp_storage+52];
	selp.b32 	%r882, 0, %r881, %p276;
	add.s32 	%r126, %r882, %r1126;
	setp.ne.s32 	%p277, %r67, 0;
	selp.u32 	%r883, 1, 0, %p277;
	add.s32 	%r127, %r126, %r883;
	add.s32 	%r128, %r78, %r126;
	add.s32 	%r129, %r79, %r126;
	add.s32 	%r130, %r80, %r126;
	add.s32 	%r131, %r81, %r126;
	add.s32 	%r132, %r82, %r126;
	add.s32 	%r133, %r83, %r126;
	add.s32 	%r134, %r84, %r126;
	add.s32 	%r135, %r85, %r126;
	add.s32 	%r136, %r86, %r126;
	ld.shared.u32 	%r137, [_ZZN3cub18CUB_300001_SM_10006detail6select23DeviceSelectSweepKernelINS2_10policy_hubIlbiLb0ELNS0_10SelectImplE0EE10Policy1000EN6thrust24THRUST_300001_SM_1000_NS17counting_iteratorIlNS9_11use_defaultESB_SB_EENS9_18transform_iteratorI7NonZeroIiEPiSB_SB_EEPlSI_NS0_13ScanTileStateIiLb1EEENS0_8NullTypeESL_iNS2_19streaming_context_tIlLb1EEELS5_0EEEvT0_T1_T2_T3_T4_T5_T6_T7_iT8_NS1_7vsmem_tEE19static_temp_storage+76];
	ld.shared.u32 	%r138, [_ZZN3cub18CUB_300001_SM_10006detail6select23DeviceSelectSweepKernelINS2_10policy_hubIlbiLb0ELNS0_10SelectImplE0EE10Policy1000EN6thrust24THRUST_300001_SM_1000_NS17counting_iteratorIlNS9_11use_defaultESB_SB_EENS9_18transform_iteratorI7NonZeroIiEPiSB_SB_EEPlSI_NS0_13ScanTileStateIiLb1EEENS0_8NullTypeESL_iNS2_19streaming_context_tIlLb1EEELS5_0EEEvT0_T1_T2_T3_T4_T5_T6_T7_iT8_NS1_7vsmem_tEE19static_temp_storage+68];
	setp.gt.s32 	%p278, %r137, 320;
	@%p278 bra 	$L__BB4_153;
	setp.ne.s32 	%p279, %r67, 0;
	ld.param.u8 	%rs3, [%rd77];
	ld.param.u64 	%rd458, [%rd77+24];
	cvta.to.global.u64 	%rd78, %rd458;
	@%p279 bra 	$L__BB4_110;
	bra.uni 	$L__BB4_113;
$L__BB4_110:
	setp.ne.s16 	%p280, %rs3, 0;
	mov.b64 	%rd657, 0;
	@%p280 bra 	$L__BB4_112;
	ld.global.u64 	%rd657, [%rd78];
$L__BB4_112:
	cvt.s64.s32 	%rd460, %r126;
	add.s64 	%rd461, %rd657, %rd460;
	shl.b64 	%rd462, %rd461, 3;
	add.s64 	%rd463, %rd2, %rd462;
	st.global.u64 	[%rd463], %rd62;
$L__BB4_113:
	setp.eq.s32 	%p281, %r68, 0;
	@%p281 bra 	$L__BB4_117;
	setp.ne.s16 	%p282, %rs3, 0;
	mov.b64 	%rd658, 0;
	@%p282 bra 	$L__BB4_116;
	ld.global.u64 	%rd658, [%rd78];
$L__BB4_116:
	cvt.s64.s32 	%rd465, %r127;
	add.s64 	%rd466, %rd658, %rd465;
	shl.b64 	%rd467, %rd466, 3;
	add.s64 	%rd468, %rd2, %rd467;
	st.global.u64 	[%rd468], %rd63;
$L__BB4_117:
	setp.eq.s32 	%p283, %r69, 0;
	@%p283 bra 	$L__BB4_121;
	setp.ne.s16 	%p284, %rs3, 0;
	mov.b64 	%rd659, 0;
	@%p284 bra 	$L__BB4_120;
	ld.global.u64 	%rd659, [%rd78];
$L__BB4_120:
	cvt.s64.s32 	%rd470, %r128;
	add.s64 	%rd471, %rd659, %rd470;
	shl.b64 	%rd472, %rd471, 3;
	add.s64 	%rd473, %rd2, %rd472;
	st.global.u64 	[%rd473], %rd64;
$L__BB4_121:
	setp.eq.s32 	%p285, %r70, 0;
	@%p285 bra 	$L__BB4_125;
	setp.ne.s16 	%p286, %rs3, 0;
	mov.b64 	%rd660, 0;
	@%p286 bra 	$L__BB4_124;
	ld.global.u64 	%rd660, [%rd78];
$L__BB4_124:
	cvt.s64.s32 	%rd475, %r129;
	add.s64 	%rd476, %rd660, %rd475;
	shl.b64 	%rd477, %rd476, 3;
	add.s64 	%rd478, %rd2, %rd477;
	st.global.u64 	[%rd478], %rd65;
$L__BB4_125:
	setp.eq.s32 	%p287, %r71, 0;
	@%p287 bra 	$L__BB4_129;
	setp.ne.s16 	%p288, %rs3, 0;
	mov.b64 	%rd661, 0;
	@%p288 bra 	$L__BB4_128;
	ld.global.u64 	%rd661, [%rd78];
$L__BB4_128:
	cvt.s64.s32 	%rd480, %r130;
	add.s64 	%rd481, %rd661, %rd480;
	shl.b64 	%rd482, %rd481, 3;
	add.s64 	%rd483, %rd2, %rd482;
	st.global.u64 	[%rd483], %rd66;
$L__BB4_129:
	setp.eq.s32 	%p289, %r72, 0;
	@%p289 bra 	$L__BB4_133;
	setp.ne.s16 	%p290, %rs3, 0;
	mov.b64 	%rd662, 0;
	@%p290 bra 	$L__BB4_132;
	ld.global.u64 	%rd662, [%rd78];
$L__BB4_132:
	cvt.s64.s32 	%rd485, %r131;
	add.s64 	%rd486, %rd662, %rd485;
	shl.b64 	%rd487, %rd486, 3;
	add.s64 	%rd488, %rd2, %rd487;
	st.global.u64 	[%rd488], %rd67;
$L__BB4_133:
	setp.eq.s32 	%p291, %r73, 0;
	@%p291 bra 	$L__BB4_137;
	setp.ne.s16 	%p292, %rs3, 0;
	mov.b64 	%rd663, 0;
	@%p292 bra 	$L__BB4_136;
	ld.global.u64 	%rd663, [%rd78];
$L__BB4_136:
	cvt.s64.s32 	%rd490, %r132;
	add.s64 	%rd491, %rd663, %rd490;
	shl.b64 	%rd492, %rd491, 3;
	add.s64 	%rd493, %rd2, %rd492;
	st.global.u64 	[%rd493], %rd68;
$L__BB4_137:
	setp.eq.s32 	%p293, %r74, 0;
	@%p293 bra 	$L__BB4_141;
	setp.ne.s16 	%p294, %rs3, 0;
	mov.b64 	%rd664, 0;
	@%p294 bra 	$L__BB4_140;
	ld.global.u64 	%rd664, [%rd78];
$L__BB4_140:
	cvt.s64.s32 	%rd495, %r133;
	add.s64 	%rd496, %rd664, %rd495;
	shl.b64 	%rd497, %rd496, 3;
	add.s64 	%rd498, %rd2, %rd497;
	st.global.u64 	[%rd498], %rd69;
$L__BB4_141:
	setp.eq.s32 	%p295, %r75, 0;
	@%p295 bra 	$L__BB4_145;
	setp.ne.s16 	%p296, %rs3, 0;
	mov.b64 	%rd665, 0;
	@%p296 bra 	$L__BB4_144;
	ld.global.u64 	%rd665, [%rd78];
$L__BB4_144:
	cvt.s64.s32 	%rd500, %r134;
	add.s64 	%rd501, %rd665, %rd500;
	shl.b64 	%rd502, %rd501, 3;
	add.s64 	%rd503, %rd2, %rd502;
	st.global.u64 	[%rd503], %rd70;
$L__BB4_145:
	setp.eq.s32 	%p297, %r76, 0;
	@%p297 bra 	$L__BB4_149;
	setp.ne.s16 	%p298, %rs3, 0;
	mov.b64 	%rd666, 0;
	@%p298 bra 	$L__BB4_148;
	ld.global.u64 	%rd666, [%rd78];
$L__BB4_148:
	cvt.s64.s32 	%rd505, %r135;
	add.s64 	%rd506, %rd666, %rd505;
	shl.b64 	%rd507, %rd506, 3;
	add.s64 	%rd508, %rd2, %rd507;
	st.global.u64 	[%rd508], %rd71;
$L__BB4_149:
	setp.eq.s32 	%p299, %r77, 0;
	@%p299 bra 	$L__BB4_433;
	setp.ne.s16 	%p300, %rs3, 0;
	mov.b64 	%rd667, 0;
	@%p300 bra 	$L__BB4_152;
	ld.global.u64 	%rd667, [%rd78];
$L__BB4_152:
	cvt.s64.s32 	%rd510, %r136;
	add.s64 	%rd511, %rd667, %rd510;
	shl.b64 	%rd512, %rd511, 3;
	add.s64 	%rd513, %rd2, %rd512;
	st.global.u64 	[%rd513], %rd72;
	bra.uni 	$L__BB4_433;
$L__BB4_153:
	setp.eq.s32 	%p301, %r67, 0;
	bar.sync 	0;
	@%p301 bra 	$L__BB4_155;
	sub.s32 	%r884, %r126, %r138;
	shl.b32 	%r885, %r884, 3;
	mov.u32 	%r886, _ZZN3cub18CUB_300001_SM_10006detail6select23DeviceSelectSweepKernelINS2_10policy_hubIlbiLb0ELNS0_10SelectImplE0EE10Policy1000EN6thrust24THRUST_300001_SM_1000_NS17counting_iteratorIlNS9_11use_defaultESB_SB_EENS9_18transform_iteratorI7NonZeroIiEPiSB_SB_EEPlSI_NS0_13ScanTileStateIiLb1EEENS0_8NullTypeESL_iNS2_19streaming_context_tIlLb1EEELS5_0EEEvT0_T1_T2_T3_T4_T5_T6_T7_iT8_NS1_7vsmem_tEE19static_temp_storage;
	add.s32 	%r887, %r886, %r885;
	st.shared.u64 	[%r887], %rd62;
$L__BB4_155:
	setp.eq.s32 	%p302, %r68, 0;
	@%p302 bra 	$L__BB4_157;
	sub.s32 	%r888, %r127, %r138;
	shl.b32 	%r889, %r888, 3;
	mov.u32 	%r890, _ZZN3cub18CUB_300001_SM_10006detail6select23DeviceSelectSweepKernelINS2_10policy_hubIlbiLb0ELNS0_10SelectImplE0EE10Policy1000EN6thrust24THRUST_300001_SM_1000_NS17counting_iteratorIlNS9_11use_defaultESB_SB_EENS9_18transform_iteratorI7NonZeroIiEPiSB_SB_EEPlSI_NS0_13ScanTileStateIiLb1EEENS0_8NullTypeESL_iNS2_19streaming_context_tIlLb1EEELS5_0EEEvT0_T1_T2_T3_T4_T5_T6_T7_iT8_NS1_7vsmem_tEE19static_temp_storage;
	add.s32 	%r891, %r890, %r889;
	st.shared.u64 	[%r891], %rd63;
$L__BB4_157:
	setp.eq.s32 	%p303, %r69, 0;
	@%p303 bra 	$L__BB4_159;
	sub.s32 	%r892, %r128, %r138;
	shl.b32 	%r893, %r892, 3;
	mov.u32 	%r894, _ZZN3cub18CUB_300001_SM_10006detail6select23DeviceSelectSweepKernelINS2_10policy_hubIlbiLb0ELNS0_10SelectImplE0EE10Policy1000EN6thrust24THRUST_300001_SM_1000_NS17counting_iteratorIlNS9_11use_defaultESB_SB_EENS9_18transform_iteratorI7NonZeroIiEPiSB_SB_EEPlSI_NS0_13ScanTileStateIiLb1EEENS0_8NullTypeESL_iNS2_19streaming_context_tIlLb1EEELS5_0EEEvT0_T1_T2_T3_T4_T5_T6_T7_iT8_NS1_7vsmem_tEE19static_temp_storage;
	add.s32 	%r895, %r894, %r893;
	st.shared.u64 	[%r895], %rd64;
$L__BB4_159:
	setp.eq.s32 	%p304, %r70, 0;
	@%p304 bra 	$L__BB4_161;
	sub.s32 	%r896, %r129, %r138;
	shl.b32 	%r897, %r896, 3;
	mov.u32 	%r898, _ZZN3cub18CUB_300001_SM_10006detail6select23DeviceSelectSweepKernelINS2_10policy_hubIlbiLb0ELNS0_10SelectImplE0EE10Policy1000EN6thrust24THRUST_300001_SM_1000_NS17counting_iteratorIlNS9_11use_defaultESB_SB_EENS9_18transform_iteratorI7NonZeroIiEPiSB_SB_EEPlSI_NS0_13ScanTileStateIiLb1EEENS0_8NullTypeESL_iNS2_19streaming_context_tIlLb1EEELS5_0EEEvT0_T1_T2_T3_T4_T5_T6_T7_iT8_NS1_7vsmem_tEE19static_temp_storage;
	add.s32 	%r899, %r898, %r897;
	st.shared.u64 	[%r899], %rd65;
$L__BB4_161:
	setp.eq.s32 	%p305, %r71, 0;
	@%p305 bra 	$L__BB4_163;
	sub.s32 	%r900, %r130, %r138;
	shl.b32 	%r901, %r900, 3;
	mov.u32 	%r902, _ZZN3cub18CUB_300001_SM_10006detail6select23DeviceSelectSweepKernelINS2_10policy_hubIlbiLb0ELNS0_10SelectImplE0EE10Policy1000EN6thrust24THRUST_300001_SM_1000_NS17counting_iteratorIlNS9_11use_defaultESB_SB_EENS9_18transform_iteratorI7NonZeroIiEPiSB_SB_EEPlSI_NS0_13ScanTileStateIiLb1EEENS0_8NullTypeESL_iNS2_19streaming_context_tIlLb1EEELS5_0EEEvT0_T1_T2_T3_T4_T5_T6_T7_iT8_NS1_7vsmem_tEE19static_temp_storage;
	add.s32 	%r903, %r902, %r901;
	st.shared.u64 	[%r903], %rd66;
$L__BB4_163:
	setp.eq.s32 	%p306, %r72, 0;
	@%p306 bra 	$L__BB4_165;
	sub.s32 	%r904, %r131, %r138;
	shl.b32 	%r905, %r904, 3;
	mov.u32 	%r906, _ZZN3cub18CUB_300001_SM_10006detail6select23DeviceSelectSweepKernelINS2_10policy_hubIlbiLb0ELNS0_10SelectImplE0EE10Policy1000EN6thrust24THRUST_300001_SM_1000_NS17counting_iteratorIlNS9_11use_defaultESB_SB_EENS9_18transform_iteratorI7NonZeroIiEPiSB_SB_EEPlSI_NS0_13ScanTileStateIiLb1EEENS0_8NullTypeESL_iNS2_19streaming_context_tIlLb1EEELS5_0EEEvT0_T1_T2_T3_T4_T5_T6_T7_iT8_NS1_7vsmem_tEE19static_temp_storage;
	add.s32 	%r907, %r906, %r905;
	st.shared.u64 	[%r907], %rd67;
$L__BB4_165:
	setp.eq.s32 	%p307, %r73, 0;
	@%p307 bra 	$L__BB4_167;
	sub.s32 	%r908, %r132, %r138;
	shl.b32 	%r909, %r908, 3;
	mov.u32 	%r910, _ZZN3cub18CUB_300001_SM_10006detail6select23DeviceSelectSweepKernelINS2_10policy_hubIlbiLb0ELNS0_10SelectImplE0EE10Policy1000EN6thrust24THRUST_300001_SM_1000_NS17counting_iteratorIlNS9_11use_defaultESB_SB_EENS9_18transform_iteratorI7NonZeroIiEPiSB_SB_EEPlSI_NS0_13ScanTileStateIiLb1EEENS0_8NullTypeESL_iNS2_19streaming_context_tIlLb1EEELS5_0EEEvT0_T1_T2_T3_T4_T5_T6_T7_iT8_NS1_7vsmem_tEE19static_temp_storage;
	add.s32 	%r911, %r910, %r909;
	st.shared.u64 	[%r911], %rd68;
$L__BB4_167:
	setp.eq.s32 	%p308, %r74, 0;
	@%p308 bra 	$L__BB4_169;
	sub.s32 	%r912, %r133, %r138;
	shl.b32 	%r913, %r912, 3;
	mov.u32 	%r914, _ZZN3cub18CUB_300001_SM_10006detail6select23DeviceSelectSweepKernelINS2_10policy_hubIlbiLb0ELNS0_10SelectImplE0EE10Policy1000EN6thrust24THRUST_300001_SM_1000_NS17counting_iteratorIlNS9_11use_defaultESB_SB_EENS9_18transform_iteratorI7NonZeroIiEPiSB_SB_EEPlSI_NS0_13ScanTileStateIiLb1EEENS0_8NullTypeESL_iNS2_19streaming_context_tIlLb1EEELS5_0EEEvT0_T1_T2_T3_T4_T5_T6_T7_iT8_NS1_7vsmem_tEE19static_temp_storage;
	add.s32 	%r915, %r914, %r913;
	st.shared.u64 	[%r915], %rd69;
$L__BB4_169:
	setp.eq.s32 	%p309, %r75, 0;
	@%p309 bra 	$L__BB4_171;
	sub.s32 	%r916, %r134, %r138;
	shl.b32 	%r917, %r916, 3;
	mov.u32 	%r918, _ZZN3cub18CUB_300001_SM_10006detail6select23DeviceSelectSweepKernelINS2_10policy_hubIlbiLb0ELNS0_10SelectImplE0EE10Policy1000EN6thrust24THRUST_300001_SM_1000_NS17counting_iteratorIlNS9_11use_defaultESB_SB_EENS9_18transform_iteratorI7NonZeroIiEPiSB_SB_EEPlSI_NS0_13ScanTileStateIiLb1EEENS0_8NullTypeESL_iNS2_19streaming_context_tIlLb1EEELS5_0EEEvT0_T1_T2_T3_T4_T5_T6_T7_iT8_NS1_7vsmem_tEE19static_temp_storage;
	add.s32 	%r919, %r918, %r917;
	st.shared.u64 	[%r919], %rd70;
$L__BB4_171:
	setp.eq.s32 	%p310, %r76, 0;
	@%p310 bra 	$L__BB4_173;
	sub.s32 	%r920, %r135, %r138;
	shl.b32 	%r921, %r920, 3;
	mov.u32 	%r922, _ZZN3cub18CUB_300001_SM_10006detail6select23DeviceSelectSweepKernelINS2_10policy_hubIlbiLb0ELNS0_10SelectImplE0EE10Policy1000EN6thrust24THRUST_300001_SM_1000_NS17counting_iteratorIlNS9_11use_defaultESB_SB_EENS9_18transform_iteratorI7NonZeroIiEPiSB_SB_EEPlSI_NS0_13ScanTileStateIiLb1EEENS0_8NullTypeESL_iNS2_19streaming_context_tIlLb1EEELS5_0EEEvT0_T1_T2_T3_T4_T5_T6_T7_iT8_NS1_7vsmem_tEE19static_temp_storage;
	add.s32 	%r923, %r922, %r921;
	st.shared.u64 	[%r923], %rd71;
$L__BB4_173:
	setp.eq.s32 	%p311, %r77, 0;
	@%p311 bra 	$L__BB4_175;
	sub.s32 	%r924, %r136, %r138;
	shl.b32 	%r925, %r924, 3;
	mov.u32 	%r926, _ZZN3cub18CUB_300001_SM_10006detail6select23DeviceSelectSweepKernelINS2_10policy_hubIlbiLb0ELNS0_10SelectImplE0EE10Policy1000EN6thrust24THRUST_300001_SM_1000_NS17counting_iteratorIlNS9_11use_defaultESB_SB_EENS9_18transform_iteratorI7NonZeroIiEPiSB_SB_EEPlSI_NS0_13ScanTileStateIiLb1EEENS0_8NullTypeESL_iNS2_19streaming_context_tIlLb1EEELS5_0EEEvT0_T1_T2_T3_T4_T5_T6_T7_iT8_NS1_7vsmem_tEE19static_temp_storage;
	add.s32 	%r927, %r926, %r925;
	st.shared.u64 	[%r927], %rd72;
$L__BB4_175:
	bar.sync 	0;
	setp.ge.s32 	%p312, %r1130, %r137;
	@%p312 bra 	$L__BB4_433;
	ld.param.u8 	%rs4, [%rd77];
	ld.param.u64 	%rd514, [%rd77+24];
	cvta.to.global.u64 	%rd79, %rd514;
	not.b32 	%r928, %r1130;
	add.s32 	%r139, %r137, %r928;
	mul.hi.u32 	%r929, %r139, -858993459;
	shr.u32 	%r930, %r929, 8;
	add.s32 	%r140, %r930, 1;
	and.b32  	%r931, %r930, 3;
	setp.eq.s32 	%p313, %r931, 3;
	@%p313 bra 	$L__BB4_181;
	and.b32  	%r932, %r140, 3;
	add.s32 	%r1129, %r1130, %r138;
	shl.b32 	%r933, %r1130, 3;
	mov.u32 	%r934, _ZZN3cub18CUB_300001_SM_10006detail6select23DeviceSelectSweepKernelINS2_10policy_hubIlbiLb0ELNS0_10SelectImplE0EE10Policy1000EN6thrust24THRUST_300001_SM_1000_NS17counting_iteratorIlNS9_11use_defaultESB_SB_EENS9_18transform_iteratorI7NonZeroIiEPiSB_SB_EEPlSI_NS0_13ScanTileStateIiLb1EEENS0_8NullTypeESL_iNS2_19streaming_context_tIlLb1EEELS5_0EEEvT0_T1_T2_T3_T4_T5_T6_T7_iT8_NS1_7vsmem_tEE19static_temp_storage;
	add.s32 	%r1128, %r934, %r933;
	neg.s32 	%r1127, %r932;
	mad.lo.s32 	%r1130, %r932, 320, %r1130;
$L__BB4_178:
	.pragma "nounroll";
	setp.ne.s16 	%p314, %rs4, 0;
	ld.shared.u64 	%rd80, [%r1128];
	mov.b64 	%rd652, 0;
	@%p314 bra 	$L__BB4_180;
	ld.global.u64 	%rd652, [%rd79];
$L__BB4_180:
	cvt.s64.s32 	%rd516, %r1129;
	add.s64 	%rd517, %rd652, %rd516;
	shl.b64 	%rd518, %rd517, 3;
	add.s64 	%rd519, %rd2, %rd518;
	st.global.u64 	[%rd519], %rd80;
	add.s32 	%r1129, %r1129, 320;
	add.s32 	%r1128, %r1128, 2560;
	add.s32 	%r1127, %r1127, 1;
	setp.ne.s32 	%p315, %r1127, 0;
	@%p315 bra 	$L__BB4_178;
$L__BB4_181:
	setp.lt.u32 	%p316, %r139, 960;
	@%p316 bra 	$L__BB4_433;
	add.s32 	%r1132, %r1130, %r138;
	shl.b32 	%r935, %r1130, 3;
	mov.u32 	%r936, _ZZN3cub18CUB_300001_SM_10006detail6select23DeviceSelectSweepKernelINS2_10policy_hubIlbiLb0ELNS0_10SelectImplE0EE10Policy1000EN6thrust24THRUST_300001_SM_1000_NS17counting_iteratorIlNS9_11use_defaultESB_SB_EENS9_18transform_iteratorI7NonZeroIiEPiSB_SB_EEPlSI_NS0_13ScanTileStateIiLb1EEENS0_8NullTypeESL_iNS2_19streaming_context_tIlLb1EEELS5_0EEEvT0_T1_T2_T3_T4_T5_T6_T7_iT8_NS1_7vsmem_tEE19static_temp_storage;
	add.s32 	%r937, %r935, %r936;
	add.s32 	%r1131, %r937, 5120;
$L__BB4_183:
	setp.ne.s16 	%p317, %rs4, 0;
	cvt.s64.s32 	%rd83, %r1132;
	ld.shared.u64 	%rd84, [%r1131+-5120];
	mov.b64 	%rd653, 0;
	@%p317 bra 	$L__BB4_185;
	ld.global.u64 	%rd653, [%rd79];
$L__BB4_185:
	setp.ne.s16 	%p318, %rs4, 0;
	add.s64 	%rd522, %rd653, %rd83;
	shl.b64 	%rd523, %rd522, 3;
	add.s64 	%rd524, %rd2, %rd523;
	st.global.u64 	[%rd524], %rd84;
	ld.shared.u64 	%rd87, [%r1131+-2560];
	mov.b64 	%rd654, 0;
	@%p318 bra 	$L__BB4_187;
	ld.global.u64 	%rd654, [%rd79];
$L__BB4_187:
	setp.ne.s16 	%p319, %rs4, 0;
	add.s64 	%rd526, %rd654, %rd83;
	shl.b64 	%rd527, %rd526, 3;
	add.s64 	%rd528, %rd2, %rd527;
	st.global.u64 	[%rd528+2560], %rd87;
	ld.shared.u64 	%rd90, [%r1131];
	mov.b64 	%rd655, 0;
	@%p319 bra 	$L__BB4_189;
	ld.global.u64 	%rd655, [%rd79];
$L__BB4_189:
	setp.ne.s16 	%p320, %rs4, 0;
	add.s64 	%rd530, %rd655, %rd83;
	shl.b64 	%rd531, %rd530, 3;
	add.s64 	%rd532, %rd2, %rd531;
	st.global.u64 	[%rd532+5120], %rd90;
	ld.shared.u64 	%rd93, [%r1131+2560];
	mov.b64 	%rd656, 0;
	@%p320 bra 	$L__BB4_191;
	ld.global.u64 	%rd656, [%rd79];
$L__BB4_191:
	cvt.u32.u64 	%r938, %rd83;
	add.s64 	%rd533, %rd656, %rd83;
	shl.b64 	%rd534, %rd533, 3;
	add.s64 	%rd535, %rd2, %rd534;
	st.global.u64 	[%rd535+7680], %rd93;
	add.s32 	%r1130, %r1130, 1280;
	add.s32 	%r1132, %r938, 1280;
	add.s32 	%r1131, %r1131, 10240;
	setp.lt.s32 	%p321, %r1130, %r137;
	@%p321 bra 	$L__BB4_183;
	bra.uni 	$L__BB4_433;
$L__BB4_192:
	ld.param.u32 	%r1108, [_ZN3cub18CUB_300001_SM_10006detail6select23DeviceSelectSweepKernelINS2_10policy_hubIlbiLb0ELNS0_10SelectImplE0EE10Policy1000EN6thrust24THRUST_300001_SM_1000_NS17counting_iteratorIlNS9_11use_defaultESB_SB_EENS9_18transform_iteratorI7NonZeroIiEPiSB_SB_EEPlSI_NS0_13ScanTileStateIiLb1EEENS0_8NullTypeESL_iNS2_19streaming_context_tIlLb1EEELS5_0EEEvT0_T1_T2_T3_T4_T5_T6_T7_iT8_NS1_7vsmem_tE_param_7];
	sub.s32 	%r160, %r1108, %r2;
	setp.ne.s32 	%p2, %r1, 0;
	@%p2 bra 	$L__BB4_301;
	ld.param.u8 	%rs26, [%rd1];
	setp.eq.s16 	%p131, %rs26, 0;
	ld.param.u64 	%rd339, [%rd1+16];
	selp.b64 	%rd340, %rd339, 0, %p131;
	cvt.u64.u32 	%rd341, %r2;
	mov.u32 	%r1147, %tid.x;
	mul.lo.s32 	%r621, %r1147, 11;
	add.s64 	%rd342, %rd4, %rd341;
	add.s64 	%rd343, %rd342, %rd340;
	setp.ge.s32 	%p132, %r621, %r160;
	cvt.u64.u32 	%rd344, %r621;
	add.s64 	%rd118, %rd343, %rd344;
	add.s32 	%r162, %r621, 1;
	add.s64 	%rd119, %rd118, 1;
	add.s32 	%r163, %r621, 2;
	add.s64 	%rd120, %rd118, 2;
	add.s32 	%r164, %r621, 3;
	add.s64 	%rd121, %rd118, 3;
	add.s32 	%r165, %r621, 4;
	add.s64 	%rd122, %rd118, 4;
	add.s32 	%r166, %r621, 5;
	add.s64 	%rd123, %rd118, 5;
	add.s32 	%r167, %r621, 6;
	add.s64 	%rd124, %rd118, 6;
	add.s32 	%r168, %r621, 7;
	add.s64 	%rd125, %rd118, 7;
	add.s32 	%r169, %r621, 8;
	add.s64 	%rd126, %rd118, 8;
	add.s32 	%r170, %r621, 9;
	add.s64 	%rd127, %rd118, 9;
	add.s32 	%r171, %r621, 10;
	add.s64 	%rd128, %rd118, 10;
	bar.sync 	0;
	add.s64 	%rd345, %rd340, %rd341;
	add.s64 	%rd346, %rd345, %rd344;
	shl.b64 	%rd347, %rd346, 2;
	add.s64 	%rd129, %rd5, %rd347;
	mov.b32 	%r1134, 1;
	@%p132 bra 	$L__BB4_195;
	ld.global.u32 	%r622, [%rd129];
	setp.ne.s32 	%p133, %r622, 0;
	selp.u32 	%r1134, 1, 0, %p133;
$L__BB4_195:
	setp.ge.s32 	%p134, %r162, %r160;
	mov.b32 	%r1135, 1;
	@%p134 bra 	$L__BB4_197;
	ld.global.u32 	%r624, [%rd129+4];
	setp.ne.s32 	%p135, %r624, 0;
	selp.u32 	%r1135, 1, 0, %p135;
$L__BB4_197:
	setp.ge.s32 	%p136, %r163, %r160;
	mov.b32 	%r1136, 1;
	@%p136 bra 	$L__BB4_199;
	ld.global.u32 	%r626, [%rd129+8];
	setp.ne.s32 	%p137, %r626, 0;
	selp.u32 	%r1136, 1, 0, %p137;
$L__BB4_199:
	setp.ge.s32 	%p138, %r164, %r160;
	mov.b32 	%r1137, 1;
	@%p138 bra 	$L__BB4_201;
	ld.global.u32 	%r628, [%rd129+12];
	setp.ne.s32 	%p139, %r628, 0;
	selp.u32 	%r1137, 1, 0, %p139;
$L__BB4_201:
	setp.ge.s32 	%p140, %r165, %r160;
	mov.b32 	%r1138, 1;
	@%p140 bra 	$L__BB4_203;
	ld.global.u32 	%r630, [%rd129+16];
	setp.ne.s32 	%p141, %r630, 0;
	selp.u32 	%r1138, 1, 0, %p141;
$L__BB4_203:
	setp.ge.s32 	%p142, %r166, %r160;
	mov.b32 	%r1139, 1;
	@%p142 bra 	$L__BB4_205;
	ld.global.u32 	%r632, [%rd129+20];
	setp.ne.s32 	%p143, %r632, 0;
	selp.u32 	%r1139, 1, 0, %p143;
$L__BB4_205:
	setp.ge.s32 	%p144, %r167, %r160;
	mov.b32 	%r1140, 1;
	@%p144 bra 	$L__BB4_207;
	ld.global.u32 	%r634, [%rd129+24];
	setp.ne.s32 	%p145, %r634, 0;
	selp.u32 	%r1140, 1, 0, %p145;
$L__BB4_207:
	setp.ge.s32 	%p146, %r168, %r160;
	mov.b32 	%r1141, 1;
	@%p146 bra 	$L__BB4_209;
	ld.global.u32 	%r636, [%rd129+28];
	setp.ne.s32 	%p147, %r636, 0;
	selp.u32 	%r1141, 1, 0, %p147;
$L__BB4_209:
	setp.ge.s32 	%p148, %r169, %r160;
	mov.b32 	%r1142, 1;
	@%p148 bra 	$L__BB4_211;
	ld.global.u32 	%r638, [%rd129+32];
	setp.ne.s32 	%p149, %r638, 0;
	selp.u32 	%r1142, 1, 0, %p149;
$L__BB4_211:
	setp.ge.s32 	%p150, %r170, %r160;
	mov.b32 	%r1143, 1;
	@%p150 bra 	$L__BB4_213;
	ld.global.u32 	%r640, [%rd129+36];
	setp.ne.s32 	%p151, %r640, 0;
	selp.u32 	%r1143, 1, 0, %p151;
$L__BB4_213:
	setp.ge.s32 	%p152, %r171, %r160;
	mov.b32 	%r1144, 1;
	@%p152 bra 	$L__BB4_215;
	ld.global.u32 	%r642, [%rd129+40];
	setp.ne.s32 	%p153, %r642, 0;
	selp.u32 	%r1144, 1, 0, %p153;
$L__BB4_215:
	bar.sync 	0;
	add.s32 	%r194, %r1135, %r1134;
	add.s32 	%r195, %r1136, %r194;
	add.s32 	%r196, %r1137, %r195;
	add.s32 	%r197, %r1138, %r196;
	add.s32 	%r198, %r1139, %r197;
	add.s32 	%r199, %r1140, %r198;
	add.s32 	%r200, %r1141, %r199;
	add.s32 	%r201, %r1142, %r200;
	add.s32 	%r202, %r1143, %r201;
	add.s32 	%r648, %r1144, %r202;
	shr.u32 	%r204, %r1147, 5;
	// begin inline asm
	mov.u32 %r643, %laneid;
	// end inline asm
	mov.b32 	%r646, 1;
	mov.b32 	%r671, 0;
	mov.b32 	%r673, -1;
	// begin inline asm
	{  .reg .s32 r0;  .reg .pred p;  shfl.sync.up.b32 r0|p, %r648, %r646, %r671, %r673;  @p add.s32 r0, r0, %r648;  mov.s32 %r644, r0;}
	// end inline asm
	mov.b32 	%r652, 2;
	// begin inline asm
	{  .reg .s32 r0;  .reg .pred p;  shfl.sync.up.b32 r0|p, %r644, %r652, %r671, %r673;  @p add.s32 r0, r0, %r644;  mov.s32 %r650, r0;}
	// end inline asm
	mov.b32 	%r658, 4;
	// begin inline asm
	{  .reg .s32 r0;  .reg .pred p;  shfl.sync.up.b32 r0|p, %r650, %r658, %r671, %r673;  @p add.s32 r0, r0, %r650;  mov.s32 %r656, r0;}
	// end inline asm
	mov.b32 	%r664, 8;
	// begin inline asm
	{  .reg .s32 r0;  .reg .pred p;  shfl.sync.up.b32 r0|p, %r656, %r664, %r671, %r673;  @p add.s32 r0, r0, %r656;  mov.s32 %r662, r0;}
	// end inline asm
	mov.b32 	%r670, 16;
	// begin inline asm
	{  .reg .s32 r0;  .reg .pred p;  shfl.sync.up.b32 r0|p, %r662, %r670, %r671, %r673;  @p add.s32 r0, r0, %r662;  mov.s32 %r668, r0;}
	// end inline asm
	setp.ne.s32 	%p154, %r643, 31;
	@%p154 bra 	$L__BB4_217;
	shl.b32 	%r674, %r204, 2;
	mov.u32 	%r675, _ZZN3cub18CUB_300001_SM_10006detail6select23DeviceSelectSweepKernelINS2_10policy_hubIlbiLb0ELNS0_10SelectImplE0EE10Policy1000EN6thrust24THRUST_300001_SM_1000_NS17counting_iteratorIlNS9_11use_defaultESB_SB_EENS9_18transform_iteratorI7NonZeroIiEPiSB_SB_EEPlSI_NS0_13ScanTileStateIiLb1EEENS0_8NullTypeESL_iNS2_19streaming_context_tIlLb1EEELS5_0EEEvT0_T1_T2_T3_T4_T5_T6_T7_iT8_NS1_7vsmem_tEE19static_temp_storage;
	add.s32 	%r676, %r675, %r674;
	st.shared.u32 	[%r676], %r668;
$L__BB4_217:
	bar.sync 	0;
	ld.shared.v4.u32 	{%r207, %r208, %r209, %r210}, [_ZZN3cub18CUB_300001_SM_10006detail6select23DeviceSelectSweepKernelINS2_10policy_hubIlbiLb0ELNS0_10SelectImplE0EE10Policy1000EN6thrust24THRUST_300001_SM_1000_NS17counting_iteratorIlNS9_11use_defaultESB_SB_EENS9_18transform_iteratorI7NonZeroIiEPiSB_SB_EEPlSI_NS0_13ScanTileStateIiLb1EEENS0_8NullTypeESL_iNS2_19streaming_context_tIlLb1EEELS5_0EEEvT0_T1_T2_T3_T4_T5_T6_T7_iT8_NS1_7vsmem_tEE19static_temp_storage];
	shr.u32 	%r677, %r1147, 5;
	add.s32 	%r678, %r208, %r207;
	setp.eq.s32 	%p155, %r677, 2;
	selp.b32 	%r679, %r678, %r207, %p155;
	add.s32 	%r680, %r678, %r209;
	setp.eq.s32 	%p156, %r677, 3;
	selp.b32 	%r681, %r680, %r679, %p156;
	add.s32 	%r682, %r680, %r210;
	setp.eq.s32 	%p157, %r677, 4;
	selp.b32 	%r683, %r682, %r681, %p157;
	ld.shared.v4.u32 	{%r211, %r212, %r213, %r214}, [_ZZN3cub18CUB_300001_SM_10006detail6select23DeviceSelectSweepKernelINS2_10policy_hubIlbiLb0ELNS0_10SelectImplE0EE10Policy1000EN6thrust24THRUST_300001_SM_1000_NS17counting_iteratorIlNS9_11use_defaultESB_SB_EENS9_18transform_iteratorI7NonZeroIiEPiSB_SB_EEPlSI_NS0_13ScanTileStateIiLb1EEENS0_8NullTypeESL_iNS2_19streaming_context_tIlLb1EEELS5_0EEEvT0_T1_T2_T3_T4_T5_T6_T7_iT8_NS1_7vsmem_tEE19static_temp_storage+16];
	add.s32 	%r684, %r682, %r211;
	setp.eq.s32 	%p158, %r677, 5;
	selp.b32 	%r685, %r684, %r683, %p158;
	add.s32 	%r686, %r684, %r212;
	setp.eq.s32 	%p159, %r677, 6;
	selp.b32 	%r687, %r686, %r685, %p159;
	add.s32 	%r688, %r686, %r213;
	setp.eq.s32 	%p160, %r677, 7;
	selp.b32 	%r689, %r688, %r687, %p160;
	add.s32 	%r690, %r688, %r214;
	setp.eq.s32 	%p161, %r677, 8;
	selp.b32 	%r691, %r690, %r689, %p161;
	ld.shared.v2.u32 	{%r215, %r216}, [_ZZN3cub18CUB_300001_SM_10006detail6select23DeviceSelectSweepKernelINS2_10policy_hubIlbiLb0ELNS0_10SelectImplE0EE10Policy1000EN6thrust24THRUST_300001_SM_1000_NS17counting_iteratorIlNS9_11use_defaultESB_SB_EENS9_18transform_iteratorI7NonZeroIiEPiSB_SB_EEPlSI_NS0_13ScanTileStateIiLb1EEENS0_8NullTypeESL_iNS2_19streaming_context_tIlLb1EEELS5_0EEEvT0_T1_T2_T3_T4_T5_T6_T7_iT8_NS1_7vsmem_tEE19static_temp_storage+32];
	add.s32 	%r692, %r690, %r215;
	setp.eq.s32 	%p162, %r677, 9;
	selp.b32 	%r693, %r692, %r691, %p162;
	setp.lt.u32 	%p163, %r1147, 32;
	selp.b32 	%r694, 0, %r693, %p163;
	setp.eq.s32 	%p164, %r643, 0;
	sub.s32 	%r695, %r668, %r648;
	selp.b32 	%r696, 0, %r695, %p164;
	add.s32 	%r217, %r694, %r696;
	add.s32 	%r218, %r217, %r1134;
	add.s32 	%r219, %r194, %r217;
	add.s32 	%r220, %r195, %r217;
	add.s32 	%r221, %r196, %r217;
	add.s32 	%r222, %r197, %r217;
	add.s32 	%r223, %r198, %r217;
	add.s32 	%r224, %r199, %r217;
	add.s32 	%r225, %r200, %r217;
	add.s32 	%r226, %r201, %r217;
	add.s32 	%r227, %r202, %r217;
	add.s32 	%r697, %r160, %r216;
	add.s32 	%r698, %r697, %r692;
	add.s32 	%r1179, %r698, -3520;
	setp.gt.s32 	%p165, %r1179, 320;
	@%p165 bra 	$L__BB4_262;
	mov.u64 	%rd348, %rd238;
	ld.param.u8 	%rs5, [%rd348];
	ld.param.u64 	%rd349, [%rd348+24];
	cvta.to.global.u64 	%rd130, %rd349;
	setp.ne.s32 	%p166, %r1134, 0;
	setp.lt.s32 	%p167, %r217, %r1179;
	and.pred  	%p168, %p166, %p167;
	@%p168 bra 	$L__BB4_219;
	bra.uni 	$L__BB4_222;
$L__BB4_219:
	setp.ne.s16 	%p169, %rs5, 0;
	mov.b64 	%rd675, 0;
	@%p169 bra 	$L__BB4_221;
	ld.global.u64 	%rd675, [%rd130];
$L__BB4_221:
	cvt.s64.s32 	%rd351, %r217;
	add.s64 	%rd352, %rd675, %rd351;
	shl.b64 	%rd353, %rd352, 3;
	add.s64 	%rd354, %rd2, %rd353;
	st.global.u64 	[%rd354], %rd118;
$L__BB4_222:
	setp.eq.s32 	%p170, %r1135, 0;
	setp.ge.s32 	%p171, %r218, %r1179;
	or.pred  	%p172, %p170, %p171;
	@%p172 bra 	$L__BB4_226;
	setp.ne.s16 	%p173, %rs5, 0;
	mov.b64 	%rd676, 0;
	@%p173 bra 	$L__BB4_225;
	ld.global.u64 	%rd676, [%rd130];
$L__BB4_225:
	cvt.s64.s32 	%rd356, %r218;
	add.s64 	%rd357, %rd676, %rd356;
	shl.b64 	%rd358, %rd357, 3;
	add.s64 	%rd359, %rd2, %rd358;
	st.global.u64 	[%rd359], %rd119;
$L__BB4_226:
	setp.eq.s32 	%p174, %r1136, 0;
	setp.ge.s32 	%p175, %r219, %r1179;
	or.pred  	%p176, %p174, %p175;
	@%p176 bra 	$L__BB4_230;
	setp.ne.s16 	%p177, %rs5, 0;
	mov.b64 	%rd677, 0;
	@%p177 bra 	$L__BB4_229;
	ld.global.u64 	%rd677, [%rd130];
$L__BB4_229:
	cvt.s64.s32 	%rd361, %r219;
	add.s64 	%rd362, %rd677, %rd361;
	shl.b64 	%rd363, %rd362, 3;
	add.s64 	%rd364, %rd2, %rd363;
	st.global.u64 	[%rd364], %rd120;
$L__BB4_230:
	setp.eq.s32 	%p178, %r1137, 0;
	setp.ge.s32 	%p179, %r220, %r1179;
	or.pred  	%p180, %p178, %p179;
	@%p180 bra 	$L__BB4_234;
	setp.ne.s16 	%p181, %rs5, 0;
	mov.b64 	%rd678, 0;
	@%p181 bra 	$L__BB4_233;
	ld.global.u64 	%rd678, [%rd130];
$L__BB4_233:
	cvt.s64.s32 	%rd366, %r220;
	add.s64 	%rd367, %rd678, %rd366;
	shl.b64 	%rd368, %rd367, 3;
	add.s64 	%rd369, %rd2, %rd368;
	st.global.u64 	[%rd369], %rd121;
$L__BB4_234:
	setp.eq.s32 	%p182, %r1138, 0;
	setp.ge.s32 	%p183, %r221, %r1179;
	or.pred  	%p184, %p182, %p183;
	@%p184 bra 	$L__BB4_238;
	setp.ne.s16 	%p185, %rs5, 0;
	mov.b64 	%rd679, 0;
	@%p185 bra 	$L__BB4_237;
	ld.global.u64 	%rd679, [%rd130];
$L__BB4_237:
	cvt.s64.s32 	%rd371, %r221;
	add.s64 	%rd372, %rd679, %rd371;
	shl.b64 	%rd373, %rd372, 3;
	add.s64 	%rd374, %rd2, %rd373;
	st.global.u64 	[%rd374], %rd122;
$L__BB4_238:
	setp.eq.s32 	%p186, %r1139, 0;
	setp.ge.s32 	%p187, %r222, %r1179;
	or.pred  	%p188, %p186, %p187;
	@%p188 bra 	$L__BB4_242;
	setp.ne.s16 	%p189, %rs5, 0;
	mov.b64 	%rd680, 0;
	@%p189 bra 	$L__BB4_241;
	ld.global.u64 	%rd680, [%rd130];
$L__BB4_241:
	cvt.s64.s32 	%rd376, %r222;
	add.s64 	%rd377, %rd680, %rd376;
	shl.b64 	%rd378, %rd377, 3;
	add.s64 	%rd379, %rd2, %rd378;
	st.global.u64 	[%rd379], %rd123;
$L__BB4_242:
	setp.eq.s32 	%p190, %r1140, 0;
	setp.ge.s32 	%p191, %r223, %r1179;
	or.pred  	%p192, %p190, %p191;
	@%p192 bra 	$L__BB4_246;
	setp.ne.s16 	%p193, %rs5, 0;
	mov.b64 	%rd681, 0;
	@%p193 bra 	$L__BB4_245;
	ld.global.u64 	%rd681, [%rd130];
$L__BB4_245:
	cvt.s64.s32 	%rd381, %r223;
	add.s64 	%rd382, %rd681, %rd381;
	shl.b64 	%rd383, %rd382, 3;
	add.s64 	%rd384, %rd2, %rd383;
	st.global.u64 	[%rd384], %rd124;
$L__BB4_246:
	setp.eq.s32 	%p194, %r1141, 0;
	setp.ge.s32 	%p195, %r224, %r1179;
	or.pred  	%p196, %p194, %p195;
	@%p196 bra 	$L__BB4_250;
	setp.ne.s16 	%p197, %rs5, 0;
	mov.b64 	%rd682, 0;
	@%p197 bra 	$L__BB4_249;
	ld.global.u64 	%rd682, [%rd130];
$L__BB4_249:
	cvt.s64.s32 	%rd386, %r224;
	add.s64 	%rd387, %rd682, %rd386;
	shl.b64 	%rd388, %rd387, 3;
	add.s64 	%rd389, %rd2, %rd388;
	st.global.u64 	[%rd389], %rd125;
$L__BB4_250:
	setp.eq.s32 	%p198, %r1142, 0;
	setp.ge.s32 	%p199, %r225, %r1179;
	or.pred  	%p200, %p198, %p199;
	@%p200 bra 	$L__BB4_254;
	setp.ne.s16 	%p201, %rs5, 0;
	mov.b64 	%rd683, 0;
	@%p201 bra 	$L__BB4_253;
	ld.global.u64 	%rd683, [%rd130];
$L__BB4_253:
	cvt.s64.s32 	%rd391, %r225;
	add.s64 	%rd392, %rd683, %rd391;
	shl.b64 	%rd393, %rd392, 3;
	add.s64 	%rd394, %rd2, %rd393;
	st.global.u64 	[%rd394], %rd126;
$L__BB4_254:
	setp.eq.s32 	%p202, %r1143, 0;
	setp.ge.s32 	%p203, %r226, %r1179;
	or.pred  	%p204, %p202, %p203;
	@%p204 bra 	$L__BB4_258;
	setp.ne.s16 	%p205, %rs5, 0;
	mov.b64 	%rd684, 0;
	@%p205 bra 	$L__BB4_257;
	ld.global.u64 	%rd684, [%rd130];
$L__BB4_257:
	cvt.s64.s32 	%rd396, %r226;
	add.s64 	%rd397, %rd684, %rd396;
	shl.b64 	%rd398, %rd397, 3;
	add.s64 	%rd399, %rd2, %rd398;
	st.global.u64 	[%rd399], %rd127;
$L__BB4_258:
	setp.eq.s32 	%p206, %r1144, 0;
	setp.ge.s32 	%p207, %r227, %r1179;
	or.pred  	%p208, %p206, %p207;
	@%p208 bra 	$L__BB4_425;
	setp.ne.s16 	%p209, %rs5, 0;
	mov.b64 	%rd685, 0;
	@%p209 bra 	$L__BB4_261;
	ld.global.u64 	%rd685, [%rd130];
$L__BB4_261:
	cvt.s64.s32 	%rd401, %r227;
	add.s64 	%rd402, %rd685, %rd401;
	shl.b64 	%rd403, %rd402, 3;
	add.s64 	%rd404, %rd2, %rd403;
	st.global.u64 	[%rd404], %rd128;
	bra.uni 	$L__BB4_425;
$L__BB4_262:
	bar.sync 	0;
	setp.eq.s32 	%p210, %r1134, 0;
	@%p210 bra 	$L__BB4_264;
	shl.b32 	%r699, %r217, 3;
	mov.u32 	%r700, _ZZN3cub18CUB_300001_SM_10006detail6select23DeviceSelectSweepKernelINS2_10policy_hubIlbiLb0ELNS0_10SelectImplE0EE10Policy1000EN6thrust24THRUST_300001_SM_1000_NS17counting_iteratorIlNS9_11use_defaultESB_SB_EENS9_18transform_iteratorI7NonZeroIiEPiSB_SB_EEPlSI_NS0_13ScanTileStateIiLb1EEENS0_8NullTypeESL_iNS2_19streaming_context_tIlLb1EEELS5_0EEEvT0_T1_T2_T3_T4_T5_T6_T7_iT8_NS1_7vsmem_tEE19static_temp_storage;
	add.s32 	%r701, %r700, %r699;
	st.shared.u64 	[%r701], %rd118;
$L__BB4_264:
	setp.eq.s32 	%p211, %r1135, 0;
	@%p211 bra 	$L__BB4_266;
	shl.b32 	%r702, %r218, 3;
	mov.u32 	%r703, _ZZN3cub18CUB_300001_SM_10006detail6select23DeviceSelectSweepKernelINS2_10policy_hubIlbiLb0ELNS0_10SelectImplE0EE10Policy1000EN6thrust24THRUST_300001_SM_1000_NS17counting_iteratorIlNS9_11use_defaultESB_SB_EENS9_18transform_iteratorI7NonZeroIiEPiSB_SB_EEPlSI_NS0_13ScanTileStateIiLb1EEENS0_8NullTypeESL_iNS2_19streaming_context_tIlLb1EEELS5_0EEEvT0_T1_T2_T3_T4_T5_T6_T7_iT8_NS1_7vsmem_tEE19static_temp_storage;
	add.s32 	%r704, %r703, %r702;
	st.shared.u64 	[%r704], %rd119;
$L__BB4_266:
	setp.eq.s32 	%p212, %r1136, 0;
	@%p212 bra 	$L__BB4_268;
	shl.b32 	%r705, %r219, 3;
	mov.u32 	%r706, _ZZN3cub18CUB_300001_SM_10006detail6select23DeviceSelectSweepKernelINS2_10policy_hubIlbiLb0ELNS0_10SelectImplE0EE10Policy1000EN6thrust24THRUST_300001_SM_1000_NS17counting_iteratorIlNS9_11use_defaultESB_SB_EENS9_18transform_iteratorI7NonZeroIiEPiSB_SB_EEPlSI_NS0_13ScanTileStateIiLb1EEENS0_8NullTypeESL_iNS2_19streaming_context_tIlLb1EEELS5_0EEEvT0_T1_T2_T3_T4_T5_T6_T7_iT8_NS1_7vsmem_tEE19static_temp_storage;
	add.s32 	%r707, %r706, %r705;
	st.shared.u64 	[%r707], %rd120;
$L__BB4_268:
	setp.eq.s32 	%p213, %r1137, 0;
	@%p213 bra 	$L__BB4_270;
	shl.b32 	%r708, %r220, 3;
	mov.u32 	%r709, _ZZN3cub18CUB_300001_SM_10006detail6select23DeviceSelectSweepKernelINS2_10policy_hubIlbiLb0ELNS0_10SelectImplE0EE10Policy1000EN6thrust24THRUST_300001_SM_1000_NS17counting_iteratorIlNS9_11use_defaultESB_SB_EENS9_18transform_iteratorI7NonZeroIiEPiSB_SB_EEPlSI_NS0_13ScanTileStateIiLb1EEENS0_8NullTypeESL_iNS2_19streaming_context_tIlLb1EEELS5_0EEEvT0_T1_T2_T3_T4_T5_T6_T7_iT8_NS1_7vsmem_tEE19static_temp_storage;
	add.s32 	%r710, %r709, %r708;
	st.shared.u64 	[%r710], %rd121;
$L__BB4_270:
	setp.eq.s32 	%p214, %r1138, 0;
	@%p214 bra 	$L__BB4_272;
	shl.b32 	%r711, %r221, 3;
	mov.u32 	%r712, _ZZN3cub18CUB_300001_SM_10006detail6select23DeviceSelectSweepKernelINS2_10policy_hubIlbiLb0ELNS0_10SelectImplE0EE10Policy1000EN6thrust24THRUST_300001_SM_1000_NS17counting_iteratorIlNS9_11use_defaultESB_SB_EENS9_18transform_iteratorI7NonZeroIiEPiSB_SB_EEPlSI_NS0_13ScanTileStateIiLb1EEENS0_8NullTypeESL_iNS2_19streaming_context_tIlLb1EEELS5_0EEEvT0_T1_T2_T3_T4_T5_T6_T7_iT8_NS1_7vsmem_tEE19static_temp_storage;
	add.s32 	%r713, %r712, %r711;
	st.shared.u64 	[%r713], %rd122;
$L__BB4_272:
	setp.eq.s32 	%p215, %r1139, 0;
	@%p215 bra 	$L__BB4_274;
	shl.b32 	%r714, %r222, 3;
	mov.u32 	%r715, _ZZN3cub18CUB_300001_SM_10006detail6select23DeviceSelectSweepKernelINS2_10policy_hubIlbiLb0ELNS0_10SelectImplE0EE10Policy1000EN6thrust24THRUST_300001_SM_1000_NS17counting_iteratorIlNS9_11use_defaultESB_SB_EENS9_18transform_iteratorI7NonZeroIiEPiSB_SB_EEPlSI_NS0_13ScanTileStateIiLb1EEENS0_8NullTypeESL_iNS2_19streaming_context_tIlLb1EEELS5_0EEEvT0_T1_T2_T3_T4_T5_T6_T7_iT8_NS1_7vsmem_tEE19static_temp_storage;
	add.s32 	%r716, %r715, %r714;
	st.shared.u64 	[%r716], %rd123;
$L__BB4_274:
	setp.eq.s32 	%p216, %r1140, 0;
	@%p216 bra 	$L__BB4_276;
	shl.b32 	%r717, %r223, 3;
	mov.u32 	%r718, _ZZN3cub18CUB_300001_SM_10006detail6select23DeviceSelectSweepKernelINS2_10policy_hubIlbiLb0ELNS0_10SelectImplE0EE10Policy1000EN6thrust24THRUST_300001_SM_1000_NS17counting_iteratorIlNS9_11use_defaultESB_SB_EENS9_18transform_iteratorI7NonZeroIiEPiSB_SB_EEPlSI_NS0_13ScanTileStateIiLb1EEENS0_8NullTypeESL_iNS2_19streaming_context_tIlLb1EEELS5_0EEEvT0_T1_T2_T3_T4_T5_T6_T7_iT8_NS1_7vsmem_tEE19static_temp_storage;
	add.s32 	%r719, %r718, %r717;
	st.shared.u64 	[%r719], %rd124;
$L__BB4_276:
	setp.eq.s32 	%p217, %r1141, 0;
	@%p217 bra 	$L__BB4_278;
	shl.b32 	%r720, %r224, 3;
	mov.u32 	%r721, _ZZN3cub18CUB_300001_SM_10006detail6select23DeviceSelectSweepKernelINS2_10policy_hubIlbiLb0ELNS0_10SelectImplE0EE10Policy1000EN6thrust24THRUST_300001_SM_1000_NS17counting_iteratorIlNS9_11use_defaultESB_SB_EENS9_18transform_iteratorI7NonZeroIiEPiSB_SB_EEPlSI_NS0_13ScanTileStateIiLb1EEENS0_8NullTypeESL_iNS2_19streaming_context_tIlLb1EEELS5_0EEEvT0_T1_T2_T3_T4_T5_T6_T7_iT8_NS1_7vsmem_tEE19static_temp_storage;
	add.s32 	%r722, %r721, %r720;
	st.shared.u64 	[%r722], %rd125;
$L__BB4_278:
	setp.eq.s32 	%p218, %r1142, 0;
	@%p218 bra 	$L__BB4_280;
	shl.b32 	%r723, %r225, 3;
	mov.u32 	%r724, _ZZN3cub18CUB_300001_SM_10006detail6select23DeviceSelectSweepKernelINS2_10policy_hubIlbiLb0ELNS0_10SelectImplE0EE10Policy1000EN6thrust24THRUST_300001_SM_1000_NS17counting_iteratorIlNS9_11use_defaultESB_SB_EENS9_18transform_iteratorI7NonZeroIiEPiSB_SB_EEPlSI_NS0_13ScanTileStateIiLb1EEENS0_8NullTypeESL_iNS2_19streaming_context_tIlLb1EEELS5_0EEEvT0_T1_T2_T3_T4_T5_T6_T7_iT8_NS1_7vsmem_tEE19static_temp_storage;
	add.s32 	%r725, %r724, %r723;
	st.shared.u64 	[%r725], %rd126;
$L__BB4_280:
	setp.eq.s32 	%p219, %r1143, 0;
	@%p219 bra 	$L__BB4_282;
	shl.b32 	%r726, %r226, 3;
	mov.u32 	%r727, _ZZN3cub18CUB_300001_SM_10006detail6select23DeviceSelectSweepKernelINS2_10policy_hubIlbiLb0ELNS0_10SelectImplE0EE10Policy1000EN6thrust24THRUST_300001_SM_1000_NS17counting_iteratorIlNS9_11use_defaultESB_SB_EENS9_18transform_iteratorI7NonZeroIiEPiSB_SB_EEPlSI_NS0_13ScanTileStateIiLb1EEENS0_8NullTypeESL_iNS2_19streaming_context_tIlLb1EEELS5_0EEEvT0_T1_T2_T3_T4_T5_T6_T7_iT8_NS1_7vsmem_tEE19static_temp_storage;
	add.s32 	%r728, %r727, %r726;
	st.shared.u64 	[%r728], %rd127;
$L__BB4_282:
	setp.eq.s32 	%p220, %r1144, 0;
	@%p220 bra 	$L__BB4_284;
	shl.b32 	%r729, %r227, 3;
	mov.u32 	%r730, _ZZN3cub18CUB_300001_SM_10006detail6select23DeviceSelectSweepKernelINS2_10policy_hubIlbiLb0ELNS0_10SelectImplE0EE10Policy1000EN6thrust24THRUST_300001_SM_1000_NS17counting_iteratorIlNS9_11use_defaultESB_SB_EENS9_18transform_iteratorI7NonZeroIiEPiSB_SB_EEPlSI_NS0_13ScanTileStateIiLb1EEENS0_8NullTypeESL_iNS2_19streaming_context_tIlLb1EEELS5_0EEEvT0_T1_T2_T3_T4_T5_T6_T7_iT8_NS1_7vsmem_tEE19static_temp_storage;
	add.s32 	%r731, %r730, %r729;
	st.shared.u64 	[%r731], %rd128;
$L__BB4_284:
	bar.sync 	0;
	setp.ge.u32 	%p221, %r1147, %r1179;
	@%p221 bra 	$L__BB4_425;
	ld.param.u32 	%r1110, [_ZN3cub18CUB_300001_SM_10006detail6select23DeviceSelectSweepKernelINS2_10policy_hubIlbiLb0ELNS0_10SelectImplE0EE10Policy1000EN6thrust24THRUST_300001_SM_1000_NS17counting_iteratorIlNS9_11use_defaultESB_SB_EENS9_18transform_iteratorI7NonZeroIiEPiSB_SB_EEPlSI_NS0_13ScanTileStateIiLb1EEENS0_8NullTypeESL_iNS2_19streaming_context_tIlLb1EEELS5_0EEEvT0_T1_T2_T3_T4_T5_T6_T7_iT8_NS1_7vsmem_tE_param_7];
	mov.u64 	%rd405, %rd238;
	ld.param.u8 	%rs6, [%rd405];
	ld.param.u64 	%rd406, [%rd405+24];
	cvta.to.global.u64 	%rd131, %rd406;
	add.s32 	%r732, %r208, %r209;
	add.s32 	%r733, %r732, %r210;
	add.s32 	%r734, %r733, %r211;
	add.s32 	%r735, %r734, %r212;
	add.s32 	%r736, %r735, %r213;
	add.s32 	%r737, %r736, %r214;
	add.s32 	%r738, %r737, %r215;
	add.s32 	%r739, %r738, %r216;
	add.s32 	%r740, %r739, %r207;
	add.s32 	%r741, %r740, %r1110;
	sub.s32 	%r742, %r741, %r1147;
	add.s32 	%r229, %r742, -3521;
	mul.hi.u32 	%r743, %r229, -858993459;
	shr.u32 	%r744, %r743, 8;
	add.s32 	%r230, %r744, 1;
	and.b32  	%r745, %r744, 3;
	setp.eq.s32 	%p222, %r745, 3;
	@%p222 bra 	$L__BB4_290;
	cvt.u64.u32 	%rd668, %r1147;
	shl.b32 	%r746, %r1147, 3;
	mov.u32 	%r747, _ZZN3cub18CUB_300001_SM_10006detail6select23DeviceSelectSweepKernelINS2_10policy_hubIlbiLb0ELNS0_10SelectImplE0EE10Policy1000EN6thrust24THRUST_300001_SM_1000_NS17counting_iteratorIlNS9_11use_defaultESB_SB_EENS9_18transform_iteratorI7NonZeroIiEPiSB_SB_EEPlSI_NS0_13ScanTileStateIiLb1EEENS0_8NullTypeESL_iNS2_19streaming_context_tIlLb1EEELS5_0EEEvT0_T1_T2_T3_T4_T5_T6_T7_iT8_NS1_7vsmem_tEE19static_temp_storage;
	add.s32 	%r1146, %r747, %r746;
	and.b32  	%r748, %r230, 3;
	neg.s32 	%r1145, %r748;
$L__BB4_287:
	.pragma "nounroll";
	setp.ne.s16 	%p223, %rs6, 0;
	ld.shared.u64 	%rd134, [%r1146];
	mov.b64 	%rd669, 0;
	@%p223 bra 	$L__BB4_289;
	ld.global.u64 	%rd669, [%rd131];
$L__BB4_289:
	add.s64 	%rd408, %rd669, %rd668;
	shl.b64 	%rd409, %rd408, 3;
	add.s64 	%rd410, %rd2, %rd409;
	st.global.u64 	[%rd410], %rd134;
	add.s64 	%rd668, %rd668, 320;
	cvt.u32.u64 	%r1147, %rd668;
	add.s32 	%r1146, %r1146, 2560;
	add.s32 	%r1145, %r1145, 1;
	setp.ne.s32 	%p224, %r1145, 0;
	@%p224 bra 	$L__BB4_287;
$L__BB4_290:
	setp.lt.u32 	%p225, %r229, 960;
	@%p225 bra 	$L__BB4_425;
	mul.wide.u32 	%rd412, %r1147, 8;
	add.s64 	%rd138, %rd2, %rd412;
	shl.b32 	%r749, %r1147, 3;
	mov.u32 	%r750, _ZZN3cub18CUB_300001_SM_10006detail6select23DeviceSelectSweepKernelINS2_10policy_hubIlbiLb0ELNS0_10SelectImplE0EE10Policy1000EN6thrust24THRUST_300001_SM_1000_NS17counting_iteratorIlNS9_11use_defaultESB_SB_EENS9_18transform_iteratorI7NonZeroIiEPiSB_SB_EEPlSI_NS0_13ScanTileStateIiLb1EEENS0_8NullTypeESL_iNS2_19streaming_context_tIlLb1EEELS5_0EEEvT0_T1_T2_T3_T4_T5_T6_T7_iT8_NS1_7vsmem_tEE19static_temp_storage;
	add.s32 	%r751, %r749, %r750;
	add.s32 	%r1148, %r751, 5120;
	mov.b64 	%rd670, 0;
$L__BB4_292:
	setp.ne.s16 	%p226, %rs6, 0;
	ld.shared.u64 	%rd140, [%r1148+-5120];
	mov.b64 	%rd671, 0;
	@%p226 bra 	$L__BB4_294;
	ld.global.u64 	%rd671, [%rd131];
$L__BB4_294:
	setp.ne.s16 	%p227, %rs6, 0;
	shl.b64 	%rd415, %rd671, 3;
	add.s64 	%rd416, %rd670, %rd415;
	add.s64 	%rd417, %rd138, %rd416;
	st.global.u64 	[%rd417], %rd140;
	ld.shared.u64 	%rd143, [%r1148+-2560];
	mov.b64 	%rd672, 0;
	@%p227 bra 	$L__BB4_296;
	ld.global.u64 	%rd672, [%rd131];
$L__BB4_296:
	setp.ne.s16 	%p228, %rs6, 0;
	shl.b64 	%rd419, %rd672, 3;
	add.s64 	%rd420, %rd670, %rd419;
	add.s64 	%rd421, %rd138, %rd420;
	st.global.u64 	[%rd421+2560], %rd143;
	ld.shared.u64 	%rd146, [%r1148];
	mov.b64 	%rd673, 0;
	@%p228 bra 	$L__BB4_298;
	ld.global.u64 	%rd673, [%rd131];
$L__BB4_298:
	setp.ne.s16 	%p229, %rs6, 0;
	shl.b64 	%rd423, %rd673, 3;
	add.s64 	%rd424, %rd670, %rd423;
	add.s64 	%rd425, %rd138, %rd424;
	st.global.u64 	[%rd425+5120], %rd146;
	ld.shared.u64 	%rd149, [%r1148+2560];
	mov.b64 	%rd674, 0;
	@%p229 bra 	$L__BB4_300;
	ld.global.u64 	%rd674, [%rd131];
$L__BB4_300:
	shl.b64 	%rd426, %rd674, 3;
	add.s64 	%rd427, %rd670, %rd426;
	add.s64 	%rd428, %rd138, %rd427;
	st.global.u64 	[%rd428+7680], %rd149;
	add.s32 	%r1147, %r1147, 1280;
	add.s64 	%rd670, %rd670, 10240;
	add.s32 	%r1148, %r1148, 10240;
	setp.lt.s32 	%p230, %r1147, %r1179;
	@%p230 bra 	$L__BB4_292;
	bra.uni 	$L__BB4_425;
$L__BB4_301:
	ld.param.u8 	%rs9, [%rd1];
	setp.eq.s16 	%p3, %rs9, 0;
	ld.param.u64 	%rd241, [%rd1+16];
	selp.b64 	%rd242, %rd241, 0, %p3;
	cvt.s64.s32 	%rd243, %r2;
	mov.u32 	%r1175, %tid.x;
	mul.lo.s32 	%r359, %r1175, 11;
	add.s64 	%rd244, %rd4, %rd243;
	add.s64 	%rd245, %rd244, %rd242;
	setp.ge.s32 	%p4, %r359, %r160;
	cvt.u64.u32 	%rd246, %r359;
	add.s64 	%rd175, %rd245, %rd246;
	add.s32 	%r245, %r359, 1;
	add.s64 	%rd176, %rd175, 1;
	add.s32 	%r246, %r359, 2;
	add.s64 	%rd177, %rd175, 2;
	add.s32 	%r247, %r359, 3;
	add.s64 	%rd178, %rd175, 3;
	add.s32 	%r248, %r359, 4;
	add.s64 	%rd179, %rd175, 4;
	add.s32 	%r249, %r359, 5;
	add.s64 	%rd180, %rd175, 5;
	add.s32 	%r250, %r359, 6;
	add.s64 	%rd181, %rd175, 6;
	add.s32 	%r251, %r359, 7;
	add.s64 	%rd182, %rd175, 7;
	add.s32 	%r252, %r359, 8;
	add.s64 	%rd183, %rd175, 8;
	add.s32 	%r253, %r359, 9;
	add.s64 	%rd184, %rd175, 9;
	add.s32 	%r254, %r359, 10;
	add.s64 	%rd185, %rd175, 10;
	bar.sync 	0;
	add.s64 	%rd247, %rd242, %rd243;
	add.s64 	%rd248, %rd247, %rd246;
	shl.b64 	%rd249, %rd248, 2;
	add.s64 	%rd186, %rd5, %rd249;
	mov.b32 	%r1150, 1;
	@%p4 bra 	$L__BB4_303;
	ld.global.u32 	%r360, [%rd186];
	setp.ne.s32 	%p5, %r360, 0;
	selp.u32 	%r1150, 1, 0, %p5;
$L__BB4_303:
	setp.ge.s32 	%p6, %r245, %r160;
	mov.b32 	%r1151, 1;
	@%p6 bra 	$L__BB4_305;
	ld.global.u32 	%r362, [%rd186+4];
	setp.ne.s32 	%p7, %r362, 0;
	selp.u32 	%r1151, 1, 0, %p7;
$L__BB4_305:
	setp.ge.s32 	%p8, %r246, %r160;
	mov.b32 	%r1152, 1;
	@%p8 bra 	$L__BB4_307;
	ld.global.u32 	%r364, [%rd186+8];
	setp.ne.s32 	%p9, %r364, 0;
	selp.u32 	%r1152, 1, 0, %p9;
$L__BB4_307:
	setp.ge.s32 	%p10, %r247, %r160;
	mov.b32 	%r1153, 1;
	@%p10 bra 	$L__BB4_309;
	ld.global.u32 	%r366, [%rd186+12];
	setp.ne.s32 	%p11, %r366, 0;
	selp.u32 	%r1153, 1, 0, %p11;
$L__BB4_309:
	setp.ge.s32 	%p12, %r248, %r160;
	mov.b32 	%r1154, 1;
	@%p12 bra 	$L__BB4_311;
	ld.global.u32 	%r368, [%rd186+16];
	setp.ne.s32 	%p13, %r368, 0;
	selp.u32 	%r1154, 1, 0, %p13;
$L__BB4_311:
	setp.ge.s32 	%p14, %r249, %r160;
	mov.b32 	%r1155, 1;
	@%p14 bra 	$L__BB4_313;
	ld.global.u32 	%r370, [%rd186+20];
	setp.ne.s32 	%p15, %r370, 0;
	selp.u32 	%r1155, 1, 0, %p15;
$L__BB4_313:
	setp.ge.s32 	%p16, %r250, %r160;
	mov.b32 	%r1156, 1;
	@%p16 bra 	$L__BB4_315;
	ld.global.u32 	%r372, [%rd186+24];
	setp.ne.s32 	%p17, %r372, 0;
	selp.u32 	%r1156, 1, 0, %p17;
$L__BB4_315:
	setp.ge.s32 	%p18, %r251, %r160;
	mov.b32 	%r1157, 1;
	@%p18 bra 	$L__BB4_317;
	ld.global.u32 	%r374, [%rd186+28];
	setp.ne.s32 	%p19, %r374, 0;
	selp.u32 	%r1157, 1, 0, %p19;
$L__BB4_317:
	setp.ge.s32 	%p20, %r252, %r160;
	mov.b32 	%r1158, 1;
	@%p20 bra 	$L__BB4_319;
	ld.global.u32 	%r376, [%rd186+32];
	setp.ne.s32 	%p21, %r376, 0;
	selp.u32 	%r1158, 1, 0, %p21;
$L__BB4_319:
	setp.ge.s32 	%p22, %r253, %r160;
	mov.b32 	%r1159, 1;
	@%p22 bra 	$L__BB4_321;
	ld.global.u32 	%r378, [%rd186+36];
	setp.ne.s32 	%p23, %r378, 0;
	selp.u32 	%r1159, 1, 0, %p23;
$L__BB4_321:
	setp.ge.s32 	%p24, %r254, %r160;
	mov.b32 	%r1160, 1;
	@%p24 bra 	$L__BB4_323;
	ld.global.u32 	%r380, [%rd186+40];
	setp.ne.s32 	%p25, %r380, 0;
	selp.u32 	%r1160, 1, 0, %p25;
$L__BB4_323:
	bar.sync 	0;
	add.s32 	%r412, %r1151, %r1150;
	add.s32 	%r413, %r1152, %r412;
	add.s32 	%r414, %r1153, %r413;
	add.s32 	%r415, %r1154, %r414;
	add.s32 	%r416, %r1155, %r415;
	add.s32 	%r417, %r1156, %r416;
	add.s32 	%r418, %r1157, %r417;
	add.s32 	%r419, %r1158, %r418;
	add.s32 	%r420, %r1159, %r419;
	add.s32 	%r386, %r1160, %r420;
	// begin inline asm
	mov.u32 %r381, %laneid;
	// end inline asm
	mov.b32 	%r384, 1;
	mov.b32 	%r409, 0;
	mov.b32 	%r411, -1;
	// begin inline asm
	{  .reg .s32 r0;  .reg .pred p;  shfl.sync.up.b32 r0|p, %r386, %r384, %r409, %r411;  @p add.s32 r0, r0, %r386;  mov.s32 %r382, r0;}
	// end inline asm
	mov.b32 	%r390, 2;
	// begin inline asm
	{  .reg .s32 r0;  .reg .pred p;  shfl.sync.up.b32 r0|p, %r382, %r390, %r409, %r411;  @p add.s32 r0, r0, %r382;  mov.s32 %r388, r0;}
	// end inline asm
	mov.b32 	%r396, 4;
	// begin inline asm
	{  .reg .s32 r0;  .reg .pred p;  shfl.sync.up.b32 r0|p, %r388, %r396, %r409, %r411;  @p add.s32 r0, r0, %r388;  mov.s32 %r394, r0;}
	// end inline asm
	mov.b32 	%r402, 8;
	// begin inline asm
	{  .reg .s32 r0;  .reg .pred p;  shfl.sync.up.b32 r0|p, %r394, %r402, %r409, %r411;  @p add.s32 r0, r0, %r394;  mov.s32 %r400, r0;}
	// end inline asm
	mov.b32 	%r408, 16;
	// begin inline asm
	{  .reg .s32 r0;  .reg .pred p;  shfl.sync.up.b32 r0|p, %r400, %r408, %r409, %r411;  @p add.s32 r0, r0, %r400;  mov.s32 %r406, r0;}
	// end inline asm
	setp.ne.s32 	%p26, %r381, 31;
	@%p26 bra 	$L__BB4_325;
	shr.u32 	%r421, %r1175, 3;
	and.b32  	%r422, %r421, 124;
	mov.u32 	%r423, _ZZN3cub18CUB_300001_SM_10006detail6select23DeviceSelectSweepKernelINS2_10policy_hubIlbiLb0ELNS0_10SelectImplE0EE10Policy1000EN6thrust24THRUST_300001_SM_1000_NS17counting_iteratorIlNS9_11use_defaultESB_SB_EENS9_18transform_iteratorI7NonZeroIiEPiSB_SB_EEPlSI_NS0_13ScanTileStateIiLb1EEENS0_8NullTypeESL_iNS2_19streaming_context_tIlLb1EEELS5_0EEEvT0_T1_T2_T3_T4_T5_T6_T7_iT8_NS1_7vsmem_tEE19static_temp_storage;
	add.s32 	%r424, %r423, %r422;
	st.shared.u32 	[%r424], %r406;
$L__BB4_325:
	sub.s32 	%r425, %r406, %r386;
	bar.sync 	0;
	ld.shared.v4.u32 	{%r426, %r427, %r428, %r429}, [_ZZN3cub18CUB_300001_SM_10006detail6select23DeviceSelectSweepKernelINS2_10policy_hubIlbiLb0ELNS0_10SelectImplE0EE10Policy1000EN6thrust24THRUST_300001_SM_1000_NS17counting_iteratorIlNS9_11use_defaultESB_SB_EENS9_18transform_iteratorI7NonZeroIiEPiSB_SB_EEPlSI_NS0_13ScanTileStateIiLb1EEENS0_8NullTypeESL_iNS2_19streaming_context_tIlLb1EEELS5_0EEEvT0_T1_T2_T3_T4_T5_T6_T7_iT8_NS1_7vsmem_tEE19static_temp_storage];
	shr.u32 	%r430, %r1175, 5;
	add.s32 	%r431, %r427, %r426;
	setp.eq.s32 	%p27, %r430, 2;
	selp.b32 	%r432, %r431, %r426, %p27;
	add.s32 	%r433, %r431, %r428;
	setp.eq.s32 	%p28, %r430, 3;
	selp.b32 	%r434, %r433, %r432, %p28;
	add.s32 	%r435, %r433, %r429;
	setp.eq.s32 	%p29, %r430, 4;
	selp.b32 	%r436, %r435, %r434, %p29;
	ld.shared.v4.u32 	{%r437, %r438, %r439, %r440}, [_ZZN3cub18CUB_300001_SM_10006detail6select23DeviceSelectSweepKernelINS2_10policy_hubIlbiLb0ELNS0_10SelectImplE0EE10Policy1000EN6thrust24THRUST_300001_SM_1000_NS17counting_iteratorIlNS9_11use_defaultESB_SB_EENS9_18transform_iteratorI7NonZeroIiEPiSB_SB_EEPlSI_NS0_13ScanTileStateIiLb1EEENS0_8NullTypeESL_iNS2_19streaming_context_tIlLb1EEELS5_0EEEvT0_T1_T2_T3_T4_T5_T6_T7_iT8_NS1_7vsmem_tEE19static_temp_storage+16];
	add.s32 	%r441, %r435, %r437;
	setp.eq.s32 	%p30, %r430, 5;
	selp.b32 	%r442, %r441, %r436, %p30;
	add.s32 	%r443, %r441, %r438;
	setp.eq.s32 	%p31, %r430, 6;
	selp.b32 	%r444, %r443, %r442, %p31;
	add.s32 	%r445, %r443, %r439;
	setp.eq.s32 	%p32, %r430, 7;
	selp.b32 	%r446, %r445, %r444, %p32;
	add.s32 	%r447, %r445, %r440;
	setp.eq.s32 	%p33, %r430, 8;
	selp.b32 	%r448, %r447, %r446, %p33;
	ld.shared.v2.u32 	{%r449, %r450}, [_ZZN3cub18CUB_300001_SM_10006detail6select23DeviceSelectSweepKernelINS2_10policy_hubIlbiLb0ELNS0_10SelectImplE0EE10Policy1000EN6thrust24THRUST_300001_SM_1000_NS17counting_iteratorIlNS9_11use_defaultESB_SB_EENS9_18transform_iteratorI7NonZeroIiEPiSB_SB_EEPlSI_NS0_13ScanTileStateIiLb1EEENS0_8NullTypeESL_iNS2_19streaming_context_tIlLb1EEELS5_0EEEvT0_T1_T2_T3_T4_T5_T6_T7_iT8_NS1_7vsmem_tEE19static_temp_storage+32];
	add.s32 	%r451, %r447, %r449;
	setp.eq.s32 	%p34, %r430, 9;
	selp.b32 	%r452, %r451, %r448, %p34;
	add.s32 	%r280, %r451, %r450;
	setp.gt.u32 	%p35, %r1175, 31;
	setp.lt.u32 	%p36, %r1175, 32;
	setp.eq.s32 	%p37, %r381, 0;
	selp.b32 	%r453, 0, %r425, %p37;
	add.s32 	%r1171, %r452, %r453;
	selp.b32 	%r282, %r425, %r1171, %p36;
	@%p35 bra 	$L__BB4_341;
	setp.ne.s32 	%p38, %r1175, 0;
	mul.wide.s32 	%rd250, %r1, 8;
	add.s64 	%rd187, %rd3, %rd250;
	@%p38 bra 	$L__BB4_328;
	st.shared.u32 	[_ZZN3cub18CUB_300001_SM_10006detail6select23DeviceSelectSweepKernelINS2_10policy_hubIlbiLb0ELNS0_10SelectImplE0EE10Policy1000EN6thrust24THRUST_300001_SM_1000_NS17counting_iteratorIlNS9_11use_defaultESB_SB_EENS9_18transform_iteratorI7NonZeroIiEPiSB_SB_EEPlSI_NS0_13ScanTileStateIiLb1EEENS0_8NullTypeESL_iNS2_19streaming_context_tIlLb1EEELS5_0EEEvT0_T1_T2_T3_T4_T5_T6_T7_iT8_NS1_7vsmem_tEE19static_temp_storage+76], %r280;
	add.s64 	%rd251, %rd187, 256;
	mov.b32 	%r454, 100;
	// begin inline asm
	st.relaxed.gpu.v2.u32 [%rd251], {%r454, %r280};
	// end inline asm
$L__BB4_328:
	not.b32 	%r460, %r1175;
	add.s32 	%r1167, %r1, %r460;
	mov.b32 	%r456, 1030;
	// begin inline asm
	nanosleep.u32 %r456;
	// end inline asm
	mul.wide.s32 	%rd253, %r1167, 8;
	add.s64 	%rd254, %rd3, %rd253;
	add.s64 	%rd252, %rd254, 256;
	// begin inline asm
	ld.relaxed.gpu.v2.u32 {%r1168, %r1162}, [%rd252];
	// end inline asm
	mov.b32 	%r1163, 330;
$L__BB4_329:
	setp.eq.s32 	%p39, %r1168, 99;
	mov.b32 	%r461, -1;
	vote.sync.any.pred 	%p40, %p39, %r461;
	not.pred 	%p41, %p40;
	@%p41 bra 	$L__BB4_331;
	// begin inline asm
	nanosleep.u32 %r1163;
	// end inline asm
	shr.u32 	%r1163, %r1163, 1;
	// begin inline asm
	ld.relaxed.gpu.v2.u32 {%r1168, %r1162}, [%rd252];
	// end inline asm
	bra.uni 	$L__BB4_329;
$L__BB4_331:
	setp.eq.s32 	%p42, %r1168, 101;
	mov.b32 	%r488, -1;
	vote.sync.ballot.b32 	%r490, %p42, %r488;
	// begin inline asm
	mov.u32 %r463, %lanemask_ge;
	// end inline asm
	and.b32  	%r491, %r490, %r463;
	or.b32  	%r492, %r491, -2147483648;
	add.s32 	%r493, %r492, -1;
	not.b32 	%r494, %r492;
	and.b32  	%r495, %r494, %r493;
	popc.b32 	%r467, %r495;
	mov.b32 	%r466, 1;
	// begin inline asm
	shfl.sync.down.b32 %r464, %r1162, %r466, %r467, %r488;
	// end inline asm
	setp.lt.s32 	%p44, %r381, %r467;
	selp.b32 	%r496, %r464, 0, %p44;
	add.s32 	%r470, %r496, %r1162;
	mov.b32 	%r471, 2;
	// begin inline asm
	shfl.sync.down.b32 %r469, %r470, %r471, %r467, %r488;
	// end inline asm
	add.s32 	%r497, %r381, 2;
	setp.gt.s32 	%p45, %r497, %r467;
	selp.b32 	%r498, 0, %r469, %p45;
	add.s32 	%r475, %r470, %r498;
	mov.b32 	%r476, 4;
	// begin inline asm
	shfl.sync.down.b32 %r474, %r475, %r476, %r467, %r488;
	// end inline asm
	add.s32 	%r499, %r381, 4;
	setp.gt.s32 	%p46, %r499, %r467;
	selp.b32 	%r500, 0, %r474, %p46;
	add.s32 	%r480, %r475, %r500;
	mov.b32 	%r481, 8;
	// begin inline asm
	shfl.sync.down.b32 %r479, %r480, %r481, %r467, %r488;
	// end inline asm
	add.s32 	%r501, %r381, 8;
	setp.gt.s32 	%p47, %r501, %r467;
	selp.b32 	%r502, 0, %r479, %p47;
	add.s32 	%r485, %r480, %r502;
	mov.b32 	%r486, 16;
	// begin inline asm
	shfl.sync.down.b32 %r484, %r485, %r486, %r467, %r488;
	// end inline asm
	add.s32 	%r295, %r381, 16;
	setp.gt.s32 	%p48, %r295, %r467;
	selp.b32 	%r503, 0, %r484, %p48;
	add.s32 	%r1164, %r485, %r503;
	add.s64 	%rd189, %rd3, 256;
	mov.b32 	%r1165, 330;
$L__BB4_332:
	setp.ne.s32 	%p49, %r1168, 101;
	mov.b32 	%r504, -1;
	vote.sync.all.pred 	%p50, %p49, %r504;
	not.pred 	%p51, %p50;
	@%p51 bra 	$L__BB4_337;
	shr.u32 	%r1165, %r1165, 1;
	mul.wide.s32 	%rd335, %r1167, 8;
	add.s64 	%rd336, %rd189, %rd335;
	add.s64 	%rd334, %rd336, -256;
	// begin inline asm
	ld.relaxed.gpu.v2.u32 {%r1168, %r1169}, [%rd334];
	// end inline asm
	mov.u32 	%r1170, %r1165;
$L__BB4_334:
	setp.eq.s32 	%p121, %r1168, 99;
	mov.b32 	%r572, -1;
	vote.sync.any.pred 	%p122, %p121, %r572;
	not.pred 	%p123, %p122;
	@%p123 bra 	$L__BB4_336;
	// begin inline asm
	nanosleep.u32 %r1170;
	// end inline asm
	shr.u32 	%r1170, %r1170, 1;
	// begin inline asm
	ld.relaxed.gpu.v2.u32 {%r1168, %r1169}, [%rd334];
	// end inline asm
	bra.uni 	$L__BB4_334;
$L__BB4_336:
	setp.eq.s32 	%p124, %r1168, 101;
	mov.b32 	%r598, -1;
	vote.sync.ballot.b32 	%r599, %p124, %r598;
	and.b32  	%r600, %r599, %r463;
	or.b32  	%r601, %r600, -2147483648;
	add.s32 	%r602, %r601, -1;
	not.b32 	%r603, %r601;
	and.b32  	%r604, %r603, %r602;
	popc.b32 	%r577, %r604;
	mov.b32 	%r576, 1;
	// begin inline asm
	shfl.sync.down.b32 %r574, %r1169, %r576, %r577, %r598;
	// end inline asm
	setp.lt.s32 	%p126, %r381, %r577;
	selp.b32 	%r605, %r574, 0, %p126;
	add.s32 	%r580, %r605, %r1169;
	mov.b32 	%r581, 2;
	// begin inline asm
	shfl.sync.down.b32 %r579, %r580, %r581, %r577, %r598;
	// end inline asm
	setp.gt.s32 	%p127, %r497, %r577;
	selp.b32 	%r607, 0, %r579, %p127;
	add.s32 	%r585, %r580, %r607;
	mov.b32 	%r586, 4;
	// begin inline asm
	shfl.sync.down.b32 %r584, %r585, %r586, %r577, %r598;
	// end inline asm
	setp.gt.s32 	%p128, %r499, %r577;
	selp.b32 	%r609, 0, %r584, %p128;
	add.s32 	%r590, %r585, %r609;
	mov.b32 	%r591, 8;
	// begin inline asm
	shfl.sync.down.b32 %r589, %r590, %r591, %r577, %r598;
	// end inline asm
	setp.gt.s32 	%p129, %r501, %r577;
	selp.b32 	%r611, 0, %r589, %p129;
	add.s32 	%r595, %r590, %r611;
	mov.b32 	%r596, 16;
	// begin inline asm
	shfl.sync.down.b32 %r594, %r595, %r596, %r577, %r598;
	// end inline asm
	setp.gt.s32 	%p130, %r295, %r577;
	selp.b32 	%r612, 0, %r594, %p130;
	add.s32 	%r613, %r612, %r1164;
	add.s32 	%r1164, %r613, %r595;
	add.s32 	%r1167, %r1167, -32;
	bra.uni 	$L__BB4_332;
$L__BB4_337:
	setp.ne.s32 	%p52, %r1175, 0;
	@%p52 bra 	$L__BB4_339;
	add.s32 	%r507, %r1164, %r280;
	add.s64 	%rd255, %rd187, 256;
	mov.b32 	%r506, 101;
	// begin inline asm
	st.relaxed.gpu.v2.u32 [%rd255], {%r506, %r507};
	// end inline asm
	st.shared.u32 	[_ZZN3cub18CUB_300001_SM_10006detail6select23DeviceSelectSweepKernelINS2_10policy_hubIlbiLb0ELNS0_10SelectImplE0EE10Policy1000EN6thrust24THRUST_300001_SM_1000_NS17counting_iteratorIlNS9_11use_defaultESB_SB_EENS9_18transform_iteratorI7NonZeroIiEPiSB_SB_EEPlSI_NS0_13ScanTileStateIiLb1EEENS0_8NullTypeESL_iNS2_19streaming_context_tIlLb1EEELS5_0EEEvT0_T1_T2_T3_T4_T5_T6_T7_iT8_NS1_7vsmem_tEE19static_temp_storage+68], %r1164;
	st.shared.u32 	[_ZZN3cub18CUB_300001_SM_10006detail6select23DeviceSelectSweepKernelINS2_10policy_hubIlbiLb0ELNS0_10SelectImplE0EE10Policy1000EN6thrust24THRUST_300001_SM_1000_NS17counting_iteratorIlNS9_11use_defaultESB_SB_EENS9_18transform_iteratorI7NonZeroIiEPiSB_SB_EEPlSI_NS0_13ScanTileStateIiLb1EEENS0_8NullTypeESL_iNS2_19streaming_context_tIlLb1EEELS5_0EEEvT0_T1_T2_T3_T4_T5_T6_T7_iT8_NS1_7vsmem_tEE19static_temp_storage+72], %r507;
$L__BB4_339:
	setp.ne.s32 	%p53, %r381, 0;
	mov.u32 	%r1171, %r282;
	@%p53 bra 	$L__BB4_341;
	st.shared.u32 	[_ZZN3cub18CUB_300001_SM_10006detail6select23DeviceSelectSweepKernelINS2_10policy_hubIlbiLb0ELNS0_10SelectImplE0EE10Policy1000EN6thrust24THRUST_300001_SM_1000_NS17counting_iteratorIlNS9_11use_defaultESB_SB_EENS9_18transform_iteratorI7NonZeroIiEPiSB_SB_EEPlSI_NS0_13ScanTileStateIiLb1EEENS0_8NullTypeESL_iNS2_19streaming_context_tIlLb1EEELS5_0EEEvT0_T1_T2_T3_T4_T5_T6_T7_iT8_NS1_7vsmem_tEE19static_temp_storage+52], %r1164;
	mov.u32 	%r1171, %r1164;
$L__BB4_341:
	mov.u64 	%rd191, %rd238;
	bar.sync 	0;
	setp.eq.s32 	%p54, %r1175, 0;
	ld.shared.u32 	%r508, [_ZZN3cub18CUB_300001_SM_10006detail6select23DeviceSelectSweepKernelINS2_10policy_hubIlbiLb0ELNS0_10SelectImplE0EE10Policy1000EN6thrust24THRUST_300001_SM_1000_NS17counting_iteratorIlNS9_11use_defaultESB_SB_EENS9_18transform_iteratorI7NonZeroIiEPiSB_SB_EEPlSI_NS0_13ScanTileStateIiLb1EEENS0_8NullTypeESL_iNS2_19streaming_context_tIlLb1EEELS5_0EEEvT0_T1_T2_T3_T4_T5_T6_T7_iT8_NS1_7vsmem_tEE19static_temp_storage+52];
	selp.b32 	%r509, 0, %r508, %p54;
	add.s32 	%r315, %r509, %r1171;
	add.s32 	%r316, %r315, %r1150;
	add.s32 	%r317, %r412, %r315;
	add.s32 	%r318, %r317, %r1152;
	add.s32 	%r319, %r318, %r1153;
	add.s32 	%r320, %r319, %r1154;
	add.s32 	%r321, %r320, %r1155;
	add.s32 	%r322, %r321, %r1156;
	add.s32 	%r323, %r322, %r1157;
	add.s32 	%r324, %r323, %r1158;
	add.s32 	%r325, %r324, %r1159;
	ld.shared.v2.u32 	{%r511, %r326}, [_ZZN3cub18CUB_300001_SM_10006detail6select23DeviceSelectSweepKernelINS2_10policy_hubIlbiLb0ELNS0_10SelectImplE0EE10Policy1000EN6thrust24THRUST_300001_SM_1000_NS17counting_iteratorIlNS9_11use_defaultESB_SB_EENS9_18transform_iteratorI7NonZeroIiEPiSB_SB_EEPlSI_NS0_13ScanTileStateIiLb1EEENS0_8NullTypeESL_iNS2_19streaming_context_tIlLb1EEELS5_0EEEvT0_T1_T2_T3_T4_T5_T6_T7_iT8_NS1_7vsmem_tEE19static_temp_storage+72];
	ld.shared.u32 	%r327, [_ZZN3cub18CUB_300001_SM_10006detail6select23DeviceSelectSweepKernelINS2_10policy_hubIlbiLb0ELNS0_10SelectImplE0EE10Policy1000EN6thrust24THRUST_300001_SM_1000_NS17counting_iteratorIlNS9_11use_defaultESB_SB_EENS9_18transform_iteratorI7NonZeroIiEPiSB_SB_EEPlSI_NS0_13ScanTileStateIiLb1EEENS0_8NullTypeESL_iNS2_19streaming_context_tIlLb1EEELS5_0EEEvT0_T1_T2_T3_T4_T5_T6_T7_iT8_NS1_7vsmem_tEE19static_temp_storage+68];
	sub.s32 	%r512, 3520, %r160;
	sub.s32 	%r1179, %r511, %r512;
	sub.s32 	%r329, %r326, %r512;
	setp.gt.s32 	%p55, %r329, 320;
	@%p55 bra 	$L__BB4_386;
	ld.param.u8 	%rs7, [%rd191];
	ld.param.u64 	%rd256, [%rd191+24];
	cvta.to.global.u64 	%rd192, %rd256;
	setp.ne.s32 	%p56, %r1150, 0;
	setp.lt.s32 	%p57, %r315, %r1179;
	and.pred  	%p58, %p56, %p57;
	@%p58 bra 	$L__BB4_343;
	bra.uni 	$L__BB4_346;
$L__BB4_343:
	setp.ne.s16 	%p59, %rs7, 0;
	mov.b64 	%rd691, 0;
	@%p59 bra 	$L__BB4_345;
	ld.global.u64 	%rd691, [%rd192];
$L__BB4_345:
	cvt.s64.s32 	%rd258, %r315;
	add.s64 	%rd259, %rd691, %rd258;
	shl.b64 	%rd260, %rd259, 3;
	add.s64 	%rd261, %rd2, %rd260;
	st.global.u64 	[%rd261], %rd175;
$L__BB4_346:
	setp.eq.s32 	%p60, %r1151, 0;
	setp.ge.s32 	%p61, %r316, %r1179;
	or.pred  	%p62, %p60, %p61;
	@%p62 bra 	$L__BB4_350;
	setp.ne.s16 	%p63, %rs7, 0;
	mov.b64 	%rd692, 0;
	@%p63 bra 	$L__BB4_349;
	ld.global.u64 	%rd692, [%rd192];
$L__BB4_349:
	cvt.s64.s32 	%rd263, %r316;
	add.s64 	%rd264, %rd692, %rd263;
	shl.b64 	%rd265, %rd264, 3;
	add.s64 	%rd266, %rd2, %rd265;
	st.global.u64 	[%rd266], %rd176;
$L__BB4_350:
	setp.eq.s32 	%p64, %r1152, 0;
	setp.ge.s32 	%p65, %r317, %r1179;
	or.pred  	%p66, %p64, %p65;
	@%p66 bra 	$L__BB4_354;
	setp.ne.s16 	%p67, %rs7, 0;
	mov.b64 	%rd693, 0;
	@%p67 bra 	$L__BB4_353;
	ld.global.u64 	%rd693, [%rd192];
$L__BB4_353:
	cvt.s64.s32 	%rd268, %r317;
	add.s64 	%rd269, %rd693, %rd268;
	shl.b64 	%rd270, %rd269, 3;
	add.s64 	%rd271, %rd2, %rd270;
	st.global.u64 	[%rd271], %rd177;
$L__BB4_354:
	setp.eq.s32 	%p68, %r1153, 0;
	setp.ge.s32 	%p69, %r318, %r1179;
	or.pred  	%p70, %p68, %p69;
	@%p70 bra 	$L__BB4_358;
	setp.ne.s16 	%p71, %rs7, 0;
	mov.b64 	%rd694, 0;
	@%p71 bra 	$L__BB4_357;
	ld.global.u64 	%rd694, [%rd192];
$L__BB4_357:
	cvt.s64.s32 	%rd273, %r318;
	add.s64 	%rd274, %rd694, %rd273;
	shl.b64 	%rd275, %rd274, 3;
	add.s64 	%rd276, %rd2, %rd275;
	st.global.u64 	[%rd276], %rd178;
$L__BB4_358:
	setp.eq.s32 	%p72, %r1154, 0;
	setp.ge.s32 	%p73, %r319, %r1179;
	or.pred  	%p74, %p72, %p73;
	@%p74 bra 	$L__BB4_362;
	setp.ne.s16 	%p75, %rs7, 0;
	mov.b64 	%rd695, 0;
	@%p75 bra 	$L__BB4_361;
	ld.global.u64 	%rd695, [%rd192];
$L__BB4_361:
	cvt.s64.s32 	%rd278, %r319;
	add.s64 	%rd279, %rd695, %rd278;
	shl.b64 	%rd280, %rd279, 3;
	add.s64 	%rd281, %rd2, %rd280;
	st.global.u64 	[%rd281], %rd179;
$L__BB4_362:
	setp.eq.s32 	%p76, %r1155, 0;
	setp.ge.s32 	%p77, %r320, %r1179;
	or.pred  	%p78, %p76, %p77;
	@%p78 bra 	$L__BB4_366;
	setp.ne.s16 	%p79, %rs7, 0;
	mov.b64 	%rd696, 0;
	@%p79 bra 	$L__BB4_365;
	ld.global.u64 	%rd696, [%rd192];
$L__BB4_365:
	cvt.s64.s32 	%rd283, %r320;
	add.s64 	%rd284, %rd696, %rd283;
	shl.b64 	%rd285, %rd284, 3;
	add.s64 	%rd286, %rd2, %rd285;
	st.global.u64 	[%rd286], %rd180;
$L__BB4_366:
	setp.eq.s32 	%p80, %r1156, 0;
	setp.ge.s32 	%p81, %r321, %r1179;
	or.pred  	%p82, %p80, %p81;
	@%p82 bra 	$L__BB4_370;
	setp.ne.s16 	%p83, %rs7, 0;
	mov.b64 	%rd697, 0;
	@%p83 bra 	$L__BB4_369;
	ld.global.u64 	%rd697, [%rd192];
$L__BB4_369:
	cvt.s64.s32 	%rd288, %r321;
	add.s64 	%rd289, %rd697, %rd288;
	shl.b64 	%rd290, %rd289, 3;
	add.s64 	%rd291, %rd2, %rd290;
	st.global.u64 	[%rd291], %rd181;
$L__BB4_370:
	setp.eq.s32 	%p84, %r1157, 0;
	setp.ge.s32 	%p85, %r322, %r1179;
	or.pred  	%p86, %p84, %p85;
	@%p86 bra 	$L__BB4_374;
	setp.ne.s16 	%p87, %rs7, 0;
	mov.b64 	%rd698, 0;
	@%p87 bra 	$L__BB4_373;
	ld.global.u64 	%rd698, [%rd192];
$L__BB4_373:
	cvt.s64.s32 	%rd293, %r322;
	add.s64 	%rd294, %rd698, %rd293;
	shl.b64 	%rd295, %rd294, 3;
	add.s64 	%rd296, %rd2, %rd295;
	st.global.u64 	[%rd296], %rd182;
$L__BB4_374:
	setp.eq.s32 	%p88, %r1158, 0;
	setp.ge.s32 	%p89, %r323, %r1179;
	or.pred  	%p90, %p88, %p89;
	@%p90 bra 	$L__BB4_378;
	setp.ne.s16 	%p91, %rs7, 0;
	mov.b64 	%rd699, 0;
	@%p91 bra 	$L__BB4_377;
	ld.global.u64 	%rd699, [%rd192];
$L__BB4_377:
	cvt.s64.s32 	%rd298, %r323;
	add.s64 	%rd299, %rd699, %rd298;
	shl.b64 	%rd300, %rd299, 3;
	add.s64 	%rd301, %rd2, %rd300;
	st.global.u64 	[%rd301], %rd183;
$L__BB4_378:
	setp.eq.s32 	%p92, %r1159, 0;
	setp.ge.s32 	%p93, %r324, %r1179;
	or.pred  	%p94, %p92, %p93;
	@%p94 bra 	$L__BB4_382;
	setp.ne.s16 	%p95, %rs7, 0;
	mov.b64 	%rd700, 0;
	@%p95 bra 	$L__BB4_381;
	ld.global.u64 	%rd700, [%rd192];
$L__BB4_381:
	cvt.s64.s32 	%rd303, %r324;
	add.s64 	%rd304, %rd700, %rd303;
	shl.b64 	%rd305, %rd304, 3;
	add.s64 	%rd306, %rd2, %rd305;
	st.global.u64 	[%rd306], %rd184;
$L__BB4_382:
	setp.eq.s32 	%p96, %r1160, 0;
	setp.ge.s32 	%p97, %r325, %r1179;
	or.pred  	%p98, %p96, %p97;
	@%p98 bra 	$L__BB4_425;
	setp.ne.s16 	%p99, %rs7, 0;
	mov.b64 	%rd701, 0;
	@%p99 bra 	$L__BB4_385;
	ld.global.u64 	%rd701, [%rd192];
$L__BB4_385:
	cvt.s64.s32 	%rd308, %r325;
	add.s64 	%rd309, %rd701, %rd308;
	shl.b64 	%rd310, %rd309, 3;
	add.s64 	%rd311, %rd2, %rd310;
	st.global.u64 	[%rd311], %rd185;
	bra.uni 	$L__BB4_425;
$L__BB4_386:
	bar.sync 	0;
	setp.eq.s32 	%p100, %r1150, 0;
	@%p100 bra 	$L__BB4_388;
	sub.s32 	%r513, %r315, %r327;
	shl.b32 	%r514, %r513, 3;
	mov.u32 	%r515, _ZZN3cub18CUB_300001_SM_10006detail6select23DeviceSelectSweepKernelINS2_10policy_hubIlbiLb0ELNS0_10SelectImplE0EE10Policy1000EN6thrust24THRUST_300001_SM_1000_NS17counting_iteratorIlNS9_11use_defaultESB_SB_EENS9_18transform_iteratorI7NonZeroIiEPiSB_SB_EEPlSI_NS0_13ScanTileStateIiLb1EEENS0_8NullTypeESL_iNS2_19streaming_context_tIlLb1EEELS5_0EEEvT0_T1_T2_T3_T4_T5_T6_T7_iT8_NS1_7vsmem_tEE19static_temp_storage;
	add.s32 	%r516, %r515, %r514;
	st.shared.u64 	[%r516], %rd175;
$L__BB4_388:
	setp.eq.s32 	%p101, %r1151, 0;
	@%p101 bra 	$L__BB4_390;
	sub.s32 	%r517, %r316, %r327;
	shl.b32 	%r518, %r517, 3;
	mov.u32 	%r519, _ZZN3cub18CUB_300001_SM_10006detail6select23DeviceSelectSweepKernelINS2_10policy_hubIlbiLb0ELNS0_10SelectImplE0EE10Policy1000EN6thrust24THRUST_300001_SM_1000_NS17counting_iteratorIlNS9_11use_defaultESB_SB_EENS9_18transform_iteratorI7NonZeroIiEPiSB_SB_EEPlSI_NS0_13ScanTileStateIiLb1EEENS0_8NullTypeESL_iNS2_19streaming_context_tIlLb1EEELS5_0EEEvT0_T1_T2_T3_T4_T5_T6_T7_iT8_NS1_7vsmem_tEE19static_temp_storage;
	add.s32 	%r520, %r519, %r518;
	st.shared.u64 	[%r520], %rd176;
$L__BB4_390:
	setp.eq.s32 	%p102, %r1152, 0;
	@%p102 bra 	$L__BB4_392;
	sub.s32 	%r521, %r317, %r327;
	shl.b32 	%r522, %r521, 3;
	mov.u32 	%r523, _ZZN3cub18CUB_300001_SM_10006detail6select23DeviceSelectSweepKernelINS2_10policy_hubIlbiLb0ELNS0_10SelectImplE0EE10Policy1000EN6thrust24THRUST_300001_SM_1000_NS17counting_iteratorIlNS9_11use_defaultESB_SB_EENS9_18transform_iteratorI7NonZeroIiEPiSB_SB_EEPlSI_NS0_13ScanTileStateIiLb1EEENS0_8NullTypeESL_iNS2_19streaming_context_tIlLb1EEELS5_0EEEvT0_T1_T2_T3_T4_T5_T6_T7_iT8_NS1_7vsmem_tEE19static_temp_storage;
	add.s32 	%r524, %r523, %r522;
	st.shared.u64 	[%r524], %rd177;
$L__BB4_392:
	setp.eq.s32 	%p103, %r1153, 0;
	@%p103 bra 	$L__BB4_394;
	sub.s32 	%r525, %r318, %r327;
	shl.b32 	%r526, %r525, 3;
	mov.u32 	%r527, _ZZN3cub18CUB_300001_SM_10006detail6select23DeviceSelectSweepKernelINS2_10policy_hubIlbiLb0ELNS0_10SelectImplE0EE10Policy1000EN6thrust24THRUST_300001_SM_1000_NS17counting_iteratorIlNS9_11use_defaultESB_SB_EENS9_18transform_iteratorI7NonZeroIiEPiSB_SB_EEPlSI_NS0_13ScanTileStateIiLb1EEENS0_8NullTypeESL_iNS2_19streaming_context_tIlLb1EEELS5_0EEEvT0_T1_T2_T3_T4_T5_T6_T7_iT8_NS1_7vsmem_tEE19static_temp_storage;
	add.s32 	%r528, %r527, %r526;
	st.shared.u64 	[%r528], %rd178;
$L__BB4_394:
	setp.eq.s32 	%p104, %r1154, 0;
	@%p104 bra 	$L__BB4_396;
	sub.s32 	%r529, %r319, %r327;
	shl.b32 	%r530, %r529, 3;
	mov.u32 	%r531, _ZZN3cub18CUB_300001_SM_10006detail6select23DeviceSelectSweepKernelINS2_10policy_hubIlbiLb0ELNS0_10SelectImplE0EE10Policy1000EN6thrust24THRUST_300001_SM_1000_NS17counting_iteratorIlNS9_11use_defaultESB_SB_EENS9_18transform_iteratorI7NonZeroIiEPiSB_SB_EEPlSI_NS0_13ScanTileStateIiLb1EEENS0_8NullTypeESL_iNS2_19streaming_context_tIlLb1EEELS5_0EEEvT0_T1_T2_T3_T4_T5_T6_T7_iT8_NS1_7vsmem_tEE19static_temp_storage;
	add.s32 	%r532, %r531, %r530;
	st.shared.u64 	[%r532], %rd179;
$L__BB4_396:
	setp.eq.s32 	%p105, %r1155, 0;
	@%p105 bra 	$L__BB4_398;
	sub.s32 	%r533, %r320, %r327;
	shl.b32 	%r534, %r533, 3;
	mov.u32 	%r535, _ZZN3cub18CUB_300001_SM_10006detail6select23DeviceSelectSweepKernelINS2_10policy_hubIlbiLb0ELNS0_10SelectImplE0EE10Policy1000EN6thrust24THRUST_300001_SM_1000_NS17counting_iteratorIlNS9_11use_defaultESB_SB_EENS9_18transform_iteratorI7NonZeroIiEPiSB_SB_EEPlSI_NS0_13ScanTileStateIiLb1EEENS0_8NullTypeESL_iNS2_19streaming_context_tIlLb1EEELS5_0EEEvT0_T1_T2_T3_T4_T5_T6_T7_iT8_NS1_7vsmem_tEE19static_temp_storage;
	add.s32 	%r536, %r535, %r534;
	st.shared.u64 	[%r536], %rd180;
$L__BB4_398:
	setp.eq.s32 	%p106, %r1156, 0;
	@%p106 bra 	$L__BB4_400;
	sub.s32 	%r537, %r321, %r327;
	shl.b32 	%r538, %r537, 3;
	mov.u32 	%r539, _ZZN3cub18CUB_300001_SM_10006detail6select23DeviceSelectSweepKernelINS2_10policy_hubIlbiLb0ELNS0_10SelectImplE0EE10Policy1000EN6thrust24THRUST_300001_SM_1000_NS17counting_iteratorIlNS9_11use_defaultESB_SB_EENS9_18transform_iteratorI7NonZeroIiEPiSB_SB_EEPlSI_NS0_13ScanTileStateIiLb1EEENS0_8NullTypeESL_iNS2_19streaming_context_tIlLb1EEELS5_0EEEvT0_T1_T2_T3_T4_T5_T6_T7_iT8_NS1_7vsmem_tEE19static_temp_storage;
	add.s32 	%r540, %r539, %r538;
	st.shared.u64 	[%r540], %rd181;
$L__BB4_400:
	setp.eq.s32 	%p107, %r1157, 0;
	@%p107 bra 	$L__BB4_402;
	sub.s32 	%r541, %r322, %r327;
	shl.b32 	%r542, %r541, 3;
	mov.u32 	%r543, _ZZN3cub18CUB_300001_SM_10006detail6select23DeviceSelectSweepKernelINS2_10policy_hubIlbiLb0ELNS0_10SelectImplE0EE10Policy1000EN6thrust24THRUST_300001_SM_1000_NS17counting_iteratorIlNS9_11use_defaultESB_SB_EENS9_18transform_iteratorI7NonZeroIiEPiSB_SB_EEPlSI_NS0_13ScanTileStateIiLb1EEENS0_8NullTypeESL_iNS2_19streaming_context_tIlLb1EEELS5_0EEEvT0_T1_T2_T3_T4_T5_T6_T7_iT8_NS1_7vsmem_tEE19static_temp_storage;
	add.s32 	%r544, %r543, %r542;
	st.shared.u64 	[%r544], %rd182;
$L__BB4_402:
	setp.eq.s32 	%p108, %r1158, 0;
	@%p108 bra 	$L__BB4_404;
	sub.s32 	%r545, %r323, %r327;
	shl.b32 	%r546, %r545, 3;
	mov.u32 	%r547, _ZZN3cub18CUB_300001_SM_10006detail6select23DeviceSelectSweepKernelINS2_10policy_hubIlbiLb0ELNS0_10SelectImplE0EE10Policy1000EN6thrust24THRUST_300001_SM_1000_NS17counting_iteratorIlNS9_11use_defaultESB_SB_EENS9_18transform_iteratorI7NonZeroIiEPiSB_SB_EEPlSI_NS0_13ScanTileStateIiLb1EEENS0_8NullTypeESL_iNS2_19streaming_context_tIlLb1EEELS5_0EEEvT0_T1_T2_T3_T4_T5_T6_T7_iT8_NS1_7vsmem_tEE19static_temp_storage;
	add.s32 	%r548, %r547, %r546;
	st.shared.u64 	[%r548], %rd183;
$L__BB4_404:
	setp.eq.s32 	%p109, %r1159, 0;
	@%p109 bra 	$L__BB4_406;
	sub.s32 	%r549, %r324, %r327;
	shl.b32 	%r550, %r549, 3;
	mov.u32 	%r551, _ZZN3cub18CUB_300001_SM_10006detail6select23DeviceSelectSweepKernelINS2_10policy_hubIlbiLb0ELNS0_10SelectImplE0EE10Policy1000EN6thrust24THRUST_300001_SM_1000_NS17counting_iteratorIlNS9_11use_defaultESB_SB_EENS9_18transform_iteratorI7NonZeroIiEPiSB_SB_EEPlSI_NS0_13ScanTileStateIiLb1EEENS0_8NullTypeESL_iNS2_19streaming_context_tIlLb1EEELS5_0EEEvT0_T1_T2_T3_T4_T5_T6_T7_iT8_NS1_7vsmem_tEE19static_temp_storage;
	add.s32 	%r552, %r551, %r550;
	st.shared.u64 	[%r552], %rd184;
$L__BB4_406:
	setp.eq.s32 	%p110, %r1160, 0;
	@%p110 bra 	$L__BB4_408;
	sub.s32 	%r553, %r325, %r327;
	shl.b32 	%r554, %r553, 3;
	mov.u32 	%r555, _ZZN3cub18CUB_300001_SM_10006detail6select23DeviceSelectSweepKernelINS2_10policy_hubIlbiLb0ELNS0_10SelectImplE0EE10Policy1000EN6thrust24THRUST_300001_SM_1000_NS17counting_iteratorIlNS9_11use_defaultESB_SB_EENS9_18transform_iteratorI7NonZeroIiEPiSB_SB_EEPlSI_NS0_13ScanTileStateIiLb1EEENS0_8NullTypeESL_iNS2_19streaming_context_tIlLb1EEELS5_0EEEvT0_T1_T2_T3_T4_T5_T6_T7_iT8_NS1_7vsmem_tEE19static_temp_storage;
	add.s32 	%r556, %r555, %r554;
	st.shared.u64 	[%r556], %rd185;
$L__BB4_408:
	bar.sync 	0;
	setp.ge.s32 	%p111, %r1175, %r329;
	@%p111 bra 	$L__BB4_425;
	ld.param.u32 	%r1109, [_ZN3cub18CUB_300001_SM_10006detail6select23DeviceSelectSweepKernelINS2_10policy_hubIlbiLb0ELNS0_10SelectImplE0EE10Policy1000EN6thrust24THRUST_300001_SM_1000_NS17counting_iteratorIlNS9_11use_defaultESB_SB_EENS9_18transform_iteratorI7NonZeroIiEPiSB_SB_EEPlSI_NS0_13ScanTileStateIiLb1EEENS0_8NullTypeESL_iNS2_19streaming_context_tIlLb1EEELS5_0EEEvT0_T1_T2_T3_T4_T5_T6_T7_iT8_NS1_7vsmem_tE_param_7];
	ld.param.u8 	%rs8, [%rd191];
	ld.param.u64 	%rd312, [%rd191+24];
	cvta.to.global.u64 	%rd193, %rd312;
	add.s32 	%r557, %r326, %r1109;
	add.s32 	%r558, %r1175, %r2;
	sub.s32 	%r559, %r557, %r558;
	add.s32 	%r330, %r559, -3521;
	mul.hi.u32 	%r560, %r330, -858993459;
	shr.u32 	%r561, %r560, 8;
	add.s32 	%r331, %r561, 1;
	and.b32  	%r562, %r561, 3;
	setp.eq.s32 	%p112, %r562, 3;
	@%p112 bra 	$L__BB4_414;
	and.b32  	%r563, %r331, 3;
	add.s32 	%r1174, %r1175, %r327;
	shl.b32 	%r564, %r1175, 3;
	mov.u32 	%r565, _ZZN3cub18CUB_300001_SM_10006detail6select23DeviceSelectSweepKernelINS2_10policy_hubIlbiLb0ELNS0_10SelectImplE0EE10Policy1000EN6thrust24THRUST_300001_SM_1000_NS17counting_iteratorIlNS9_11use_defaultESB_SB_EENS9_18transform_iteratorI7NonZeroIiEPiSB_SB_EEPlSI_NS0_13ScanTileStateIiLb1EEENS0_8NullTypeESL_iNS2_19streaming_context_tIlLb1EEELS5_0EEEvT0_T1_T2_T3_T4_T5_T6_T7_iT8_NS1_7vsmem_tEE19static_temp_storage;
	add.s32 	%r1173, %r565, %r564;
	neg.s32 	%r1172, %r563;
	mad.lo.s32 	%r1175, %r563, 320, %r1175;
$L__BB4_411:
	.pragma "nounroll";
	setp.ne.s16 	%p113, %rs8, 0;
	ld.shared.u64 	%rd194, [%r1173];
	mov.b64 	%rd686, 0;
	@%p113 bra 	$L__BB4_413;
	ld.global.u64 	%rd686, [%rd193];
$L__BB4_413:
	cvt.s64.s32 	%rd314, %r1174;
	add.s64 	%rd315, %rd686, %rd314;
	shl.b64 	%rd316, %rd315, 3;
	add.s64 	%rd317, %rd2, %rd316;
	st.global.u64 	[%rd317], %rd194;
	add.s32 	%r1174, %r1174, 320;
	add.s32 	%r1173, %r1173, 2560;
	add.s32 	%r1172, %r1172, 1;
	setp.ne.s32 	%p114, %r1172, 0;
	@%p114 bra 	$L__BB4_411;
$L__BB4_414:
	setp.lt.u32 	%p115, %r330, 960;
	@%p115 bra 	$L__BB4_425;
	add.s32 	%r1177, %r1175, %r327;
	shl.b32 	%r566, %r1175, 3;
	mov.u32 	%r567, _ZZN3cub18CUB_300001_SM_10006detail6select23DeviceSelectSweepKernelINS2_10policy_hubIlbiLb0ELNS0_10SelectImplE0EE10Policy1000EN6thrust24THRUST_300001_SM_1000_NS17counting_iteratorIlNS9_11use_defaultESB_SB_EENS9_18transform_iteratorI7NonZeroIiEPiSB_SB_EEPlSI_NS0_13ScanTileStateIiLb1EEENS0_8NullTypeESL_iNS2_19streaming_context_tIlLb1EEELS5_0EEEvT0_T1_T2_T3_T4_T5_T6_T7_iT8_NS1_7vsmem_tEE19static_temp_storage;
	add.s32 	%r568, %r566, %r567;
	add.s32 	%r1176, %r568, 5120;
$L__BB4_416:
	setp.ne.s16 	%p116, %rs8, 0;
	cvt.s64.s32 	%rd197, %r1177;
	ld.shared.u64 	%rd198, [%r1176+-5120];
	mov.b64 	%rd687, 0;
	@%p116 bra 	$L__BB4_418;
	ld.global.u64 	%rd687, [%rd193];
$L__BB4_418:
	setp.ne.s16 	%p117, %rs8, 0;
	add.s64 	%rd320, %rd687, %rd197;
	shl.b64 	%rd321, %rd320, 3;
	add.s64 	%rd322, %rd2, %rd321;
	st.global.u64 	[%rd322], %rd198;
	ld.shared.u64 	%rd201, [%r1176+-2560];
	mov.b64 	%rd688, 0;
	@%p117 bra 	$L__BB4_420;
	ld.global.u64 	%rd688, [%rd193];
$L__BB4_420:
	setp.ne.s16 	%p118, %rs8, 0;
	add.s64 	%rd324, %rd688, %rd197;
	shl.b64 	%rd325, %rd324, 3;
	add.s64 	%rd326, %rd2, %rd325;
	st.global.u64 	[%rd326+2560], %rd201;
	ld.shared.u64 	%rd204, [%r1176];
	mov.b64 	%rd689, 0;
	@%p118 bra 	$L__BB4_422;
	ld.global.u64 	%rd689, [%rd193];
$L__BB4_422:
	setp.ne.s16 	%p119, %rs8, 0;
	add.s64 	%rd328, %rd689, %rd197;
	shl.b64 	%rd329, %rd328, 3;
	add.s64 	%rd330, %rd2, %rd329;
	st.global.u64 	[%rd330+5120], %rd204;
	ld.shared.u64 	%rd207, [%r1176+2560];
	mov.b64 	%rd690, 0;
	@%p119 bra 	$L__BB4_424;
	ld.global.u64 	%rd690, [%rd193];
$L__BB4_424:
	cvt.u32.u64 	%r569, %rd197;
	add.s64 	%rd331, %rd690, %rd197;
	shl.b64 	%rd332, %rd331, 3;
	add.s64 	%rd333, %rd2, %rd332;
	st.global.u64 	[%rd333+7680], %rd207;
	add.s32 	%r1175, %r1175, 1280;
	add.s32 	%r1177, %r569, 1280;
	add.s32 	%r1176, %r1176, 10240;
	setp.lt.s32 	%p120, %r1175, %r329;
	@%p120 bra 	$L__BB4_416;
$L__BB4_425:
	mov.u32 	%r752, %tid.x;
	setp.ne.s32 	%p231, %r752, 0;
	@%p231 bra 	$L__BB4_433;
	mov.u64 	%rd232, %rd238;
	ld.param.u8 	%rs43, [%rd232+1];
	setp.eq.s16 	%p232, %rs43, 0;
	@%p232 bra 	$L__BB4_430;
	ld.param.u8 	%rs44, [%rd232];
	setp.ne.s16 	%p233, %rs44, 0;
	mov.b64 	%rd702, 0;
	@%p233 bra 	$L__BB4_429;
	ld.param.u64 	%rd430, [%rd232+24];
	cvta.to.global.u64 	%rd431, %rd430;
	ld.global.u64 	%rd702, [%rd431];
$L__BB4_429:
	ld.param.u64 	%rd633, [_ZN3cub18CUB_300001_SM_10006detail6select23DeviceSelectSweepKernelINS2_10policy_hubIlbiLb0ELNS0_10SelectImplE0EE10Policy1000EN6thrust24THRUST_300001_SM_1000_NS17counting_iteratorIlNS9_11use_defaultESB_SB_EENS9_18transform_iteratorI7NonZeroIiEPiSB_SB_EEPlSI_NS0_13ScanTileStateIiLb1EEENS0_8NullTypeESL_iNS2_19streaming_context_tIlLb1EEELS5_0EEEvT0_T1_T2_T3_T4_T5_T6_T7_iT8_NS1_7vsmem_tE_param_3];
	cvt.s64.s32 	%rd432, %r1179;
	add.s64 	%rd433, %rd702, %rd432;
	cvta.to.global.u64 	%rd434, %rd633;
	st.global.u64 	[%rd434], %rd433;
	bra.uni 	$L__BB4_433;
$L__BB4_430:
	ld.param.u8 	%rs45, [%rd232];
	setp.ne.s16 	%p234, %rs45, 0;
	mov.b64 	%rd703, 0;
	@%p234 bra 	$L__BB4_432;
	ld.param.u64 	%rd436, [%rd232+24];
	cvta.to.global.u64 	%rd437, %rd436;
	ld.global.u64 	%rd703, [%rd437];
$L__BB4_432:
	cvt.s64.s32 	%rd438, %r1179;
	add.s64 	%rd439, %rd703, %rd438;
	ld.param.u64 	%rd440, [%rd232+32];
	cvta.to.global.u64 	%rd441, %rd440;
	st.global.u64 	[%rd441], %rd439;
$L__BB4_433:
	ret;

}
	// .globl	_ZN3cub18CUB_300001_SM_10006detail6select23DeviceSelectSweepKernelINS2_10policy_hubIlbiLb0ELNS0_10SelectImplE0EE10Policy1000EN6thrust24THRUST_300001_SM_1000_NS17counting_iteratorIlNS9_11use_defaultESB_SB_EENS9_18transform_iteratorI7NonZeroIfEPfSB_SB_EEPlSI_NS0_13ScanTileStateIiLb1EEENS0_8NullTypeESL_iNS2_19streaming_context_tIlLb1EEELS5_0EEEvT0_T1_T2_T3_T4_T5_T6_T7_iT8_NS1_7vsmem_tE
.visible .entry _ZN3cub18CUB_300001_SM_10006detail6select23DeviceSelectSweepKernelINS2_10policy_hubIlbiLb0ELNS0_10SelectImplE0EE10Policy1000EN6thrust24THRUST_300001_SM_1000_NS17counting_iteratorIlNS9_11use_defaultESB_SB_EENS9_18transform_iteratorI7NonZeroIfEPfSB_SB_EEPlSI_NS0_13ScanTileStateIiLb1EEENS0_8NullTypeESL_iNS2_19streaming_context_tIlLb1EEELS5_0EEEvT0_T1_T2_T3_T4_T5_T6_T7_iT8_NS1_7vsmem_tE(
	.param .align 8 .b8 _ZN3cub18CUB_300001_SM_10006detail6select23DeviceSelectSweepKernelINS2_10policy_hubIlbiLb0ELNS0_10SelectImplE0EE10Policy1000EN6thrust24THRUST_300001_SM_1000_NS17counting_iteratorIlNS9_11use_defaultESB_SB_EENS9_18transform_iteratorI7NonZeroIfEPfSB_SB_EEPlSI_NS0_13ScanTileStateIiLb1EEENS0_8NullTypeESL_iNS2_19streaming_context_tIlLb1EEELS5_0EEEvT0_T1_T2_T3_T4_T5_T6_T7_iT8_NS1_7vsmem_tE_param_0[8],
	.param .align 8 .b8 _ZN3cub18CUB_300001_SM_10006detail6select23DeviceSelectSweepKernelINS2_10policy_hubIlbiLb0ELNS0_10SelectImplE0EE10Policy1000EN6thrust24THRUST_300001_SM_1000_NS17counting_iteratorIlNS9_11use_defaultESB_SB_EENS9_18transform_iteratorI7NonZeroIfEPfSB_SB_EEPlSI_NS0_13ScanTileStateIiLb1EEENS0_8NullTypeESL_iNS2_19streaming_context_tIlLb1EEELS5_0EEEvT0_T1_T2_T3_T4_T5_T6_T7_iT8_NS1_7vsmem_tE_param_1[16],
	.param .u64 .ptr .align 1 _ZN3cub18CUB_300001_SM_10006detail6select23DeviceSelectSweepKernelINS2_10policy_hubIlbiLb0ELNS0_10SelectImplE0EE10Policy1000EN6thrust24THRUST_300001_SM_1000_NS17counting_iteratorIlNS9_11use_defaultESB_SB_EENS9_18transform_iteratorI7NonZeroIfEPfSB_SB_EEPlSI_NS0_13ScanTileStateIiLb1EEENS0_8NullTypeESL_iNS2_19streaming_context_tIlLb1EEELS5_0EEEvT0_T1_T2_T3_T4_T5_T6_T7_iT8_NS1_7vsmem_tE_param_2,
	.param .u64 .ptr .align 1 _ZN3cub18CUB_300001_SM_10006detail6select23DeviceSelectSweepKernelINS2_10policy_hubIlbiLb0ELNS0_10SelectImplE0EE10Policy1000EN6thrust24THRUST_300001_SM_1000_NS17counting_iteratorIlNS9_11use_defaultESB_SB_EENS9_18transform_iteratorI7NonZeroIfEPfSB_SB_EEPlSI_NS0_13ScanTileStateIiLb1EEENS0_8NullTypeESL_iNS2_19streaming_context_tIlLb1EEELS5_0EEEvT0_T1_T2_T3_T4_T5_T6_T7_iT8_NS1_7vsmem_tE_param_3,
	.param .align 8 .b8 _ZN3cub18CUB_300001_SM_10006detail6select23DeviceSelectSweepKernelINS2_10policy_hubIlbiLb0ELNS0_10SelectImplE0EE10Policy1000EN6thrust24THRUST_300001_SM_1000_NS17counting_iteratorIlNS9_11use_defaultESB_SB_EENS9_18transform_iteratorI7NonZeroIfEPfSB_SB_EEPlSI_NS0_13ScanTileStateIiLb1EEENS0_8NullTypeESL_iNS2_19streaming_context_tIlLb1EEELS5_0EEEvT0_T1_T2_T3_T4_T5_T6_T7_iT8_NS1_7vsmem_tE_param_4[8],
	.param .align 1 .b8 _ZN3cub18CUB_300001_SM_10006detail6select23DeviceSelectSweepKernelINS2_10policy_hubIlbiLb0ELNS0_10SelectImplE0EE10Policy1000EN6thrust24THRUST_300001_SM_1000_NS17counting_iteratorIlNS9_11use_defaultESB_SB_EENS9_18transform_iteratorI7NonZeroIfEPfSB_SB_EEPlSI_NS0_13ScanTileStateIiLb1EEENS0_8NullTypeESL_iNS2_19streaming_context_tIlLb1EEELS5_0EEEvT0_T1_T2_T3_T4_T5_T6_T7_iT8_NS1_7vsmem_tE_param_5[1],
	.param .align 1 .b8 _ZN3cub18CUB_300001_SM_10006detail6select23DeviceSelectSweepKernelINS2_10policy_hubIlbiLb0ELNS0_10SelectImplE0EE10Policy1000EN6thrust24THRUST_300001_SM_1000_NS17counting_iteratorIlNS9_11use_defaultESB_SB_EENS9_18transform_iteratorI7NonZeroIfEPfSB_SB_EEPlSI_NS0_13ScanTileStateIiLb1EEENS0_8NullTypeESL_iNS2_19streaming_context_tIlLb1EEELS5_0EEEvT0_T1_T2_T3_T4_T5_T6_T7_iT8_NS1_7vsmem_tE_param_6[1],
	.param .u32 _ZN3cub18CUB_300001_SM_10006detail6select23DeviceSelectSweepKernelINS2_10policy_hubIlbiLb0ELNS0_10SelectImplE0EE10Policy1000EN6thrust24THRUST_300001_SM_1000_NS17counting_iteratorIlNS9_11use_defaultESB_SB_EENS9_18transform_iteratorI7NonZeroIfEPfSB_SB_EEPlSI_NS0_13ScanTileStateIiLb1EEENS0_8NullTypeESL_iNS2_19streaming_context_tIlLb1EEELS5_0EEEvT0_T1_T2_T3_T4_T5_T6_T7_iT8_NS1_7vsmem_tE_param_7,
	.param .u32 _ZN3cub18CUB_300001_SM_10006detail6select23DeviceSelectSweepKernelINS2_10policy_hubIlbiLb0ELNS0_10SelectImplE0EE10Policy1000EN6thrust24THRUST_300001_SM_1000_NS17counting_iteratorIlNS9_11use_defaultESB_SB_EENS9_18transform_iteratorI7NonZeroIfEPfSB_SB_EEPlSI_NS0_13ScanTileStateIiLb1EEENS0_8NullTypeESL_iNS2_19streaming_context_tIlLb1EEELS5_0EEEvT0_T1_T2_T3_T4_T5_T6_T7_iT8_NS1_7vsmem_tE_param_8,
	.param .align 8 .b8 _ZN3cub18CUB_300001_SM_10006detail6select23DeviceSelectSweepKernelINS2_10policy_hubIlbiLb0ELNS0_10SelectImplE0EE10Policy1000EN6thrust24THRUST_300001_SM_1000_NS17counting_iteratorIlNS9_11use_defaultESB_SB_EENS9_18transform_iteratorI7NonZeroIfEPfSB_SB_EEPlSI_NS0_13ScanTileStateIiLb1EEENS0_8NullTypeESL_iNS2_19streaming_context_tIlLb1EEELS5_0EEEvT0_T1_T2_T3_T4_T5_T6_T7_iT8_NS1_7vsmem_tE_param_9[40],
	.param .align 8 .b8 _ZN3cub18CUB_300001_SM_10006detail6select23DeviceSelectSweepKernelINS2_10policy_hubIlbiLb0ELNS0_10SelectImplE0EE10Policy1000EN6thrust24THRUST_300001_SM_1000_NS17counting_iteratorIlNS9_11use_defaultESB_SB_EENS9_18transform_iteratorI7NonZeroIfEPfSB_SB_EEPlSI_NS0_13ScanTileStateIiLb1EEENS0_8NullTypeESL_iNS2_19streaming_context_tIlLb1EEELS5_0EEEvT0_T1_T2_T3_T4_T5_T6_T7_iT8_NS1_7vsmem_tE_param_10[8]
)
.maxntid 320
{
	.reg .pred 	%p<400>;
	.reg .b16 	%rs<80>;
	.reg .b32 	%r<1136>;
	.reg .b32 	%f<45>;
	.reg .b64 	%rd<704>;
	// demoted variable
	.shared .align 16 .b8 _ZZN3cub18CUB_300001_SM_10006detail6select23DeviceSelectSweepKernelINS2_10policy_hubIlbiLb0ELNS0_10SelectImplE0EE10Policy1000EN6thrust24THRUST_300001_SM_1000_NS17counting_iteratorIlNS9_11use_defaultESB_SB_EENS9_18transform_iteratorI7NonZeroIfEPfSB_SB_EEPlSI_NS0_13ScanTileStateIiLb1EEENS0_8NullTypeESL_iNS2_19streaming_context_tIlLb1EEELS5_0EEEvT0_T1_T2_T3_T4_T5_T6_T7_iT8_NS1_7vsmem_tEE19static_temp_storage[28160];
	ld.param.u64 	%rd3, [_ZN3cub18CUB_300001_SM_10006detail6select23DeviceSelectSweepKernelINS2_10policy_hubIlbiLb0ELNS0_10SelectImplE0EE10Policy1000EN6thrust24THRUST_300001_SM_1000_NS17counting_iteratorIlNS9_11use_defaultESB_SB_EENS9_18transform_iteratorI7NonZeroIfEPfSB_SB_EEPlSI_NS0_13ScanTileStateIiLb1EEENS0_8NullTypeESL_iNS2_19streaming_context_tIlLb1EEELS5_0EEEvT0_T1_T2_T3_T4_T5_T6_T7_iT8_NS1_7vsmem_tE_param_4];
	ld.param.u64 	%rd4, [_ZN3cub18CUB_300001_SM_10006detail6select23DeviceSelectSweepKernelINS2_10policy_hubIlbiLb0ELNS0_10SelectImplE0EE10Policy1000EN6thrust24THRUST_300001_SM_1000_NS17counting_iteratorIlNS9_11use_defaultESB_SB_EENS9_18transform_iteratorI7NonZeroIfEPfSB_SB_EEPlSI_NS0_13ScanTileStateIiLb1EEENS0_8NullTypeESL_iNS2_19streaming_context_tIlLb1EEELS5_0EEEvT0_T1_T2_T3_T4_T5_T6_T7_iT8_NS1_7vsmem_tE_param_0];
	ld.param.u64 	%rd239, [_ZN3cub18CUB_300001_SM_10006detail6select23DeviceSelectSweepKernelINS2_10policy_hubIlbiLb0ELNS0_10SelectImplE0EE10Policy1000EN6thrust24THRUST_300001_SM_1000_NS17counting_iteratorIlNS9_11use_defaultESB_SB_EENS9_18transform_iteratorI7NonZeroIfEPfSB_SB_EEPlSI_NS0_13ScanTileStateIiLb1EEENS0_8NullTypeESL_iNS2_19streaming_context_tIlLb1EEELS5_0EEEvT0_T1_T2_T3_T4_T5_T6_T7_iT8_NS1_7vsmem_tE_param_1];
	ld.param.u64 	%rd240, [_ZN3cub18CUB_300001_SM_10006detail6select23DeviceSelectSweepKernelINS2_10policy_hubIlbiLb0ELNS0_10SelectImplE0EE10Policy1000EN6thrust24THRUST_300001_SM_1000_NS17counting_iteratorIlNS9_11use_defaultESB_SB_EENS9_18transform_iteratorI7NonZeroIfEPfSB_SB_EEPlSI_NS0_13ScanTileStateIiLb1EEENS0_8NullTypeESL_iNS2_19streaming_context_tIlLb1EEELS5_0EEEvT0_T1_T2_T3_T4_T5_T6_T7_iT8_NS1_7vsmem_tE_param_2];
	ld.param.u32 	%r331, [_ZN3cub18CUB_300001_SM_10006detail6select23DeviceSelectSweepKernelINS2_10policy_hubIlbiLb0ELNS0_10SelectImplE0EE10Policy1000EN6thrust24THRUST_300001_SM_1000_NS17counting_iteratorIlNS9_11use_defaultESB_SB_EENS9_18transform_iteratorI7NonZeroIfEPfSB_SB_EEPlSI_NS0_13ScanTileStateIiLb1EEENS0_8NullTypeESL_iNS2_19streaming_context_tIlLb1EEELS5_0EEEvT0_T1_T2_T3_T4_T5_T6_T7_iT8_NS1_7vsmem_tE_param_8];
	mov.b64 	%rd238, _ZN3cub18CUB_300001_SM_10006detail6select23DeviceSelectSweepKernelINS2_10policy_hubIlbiLb0ELNS0_10SelectImplE0EE10Policy1000EN6thrust24THRUST_300001_SM_1000_NS17counting_iteratorIlNS9_11use_defaultESB_SB_EENS9_18transform_iteratorI7NonZeroIfEPfSB_SB_EEPlSI_NS0_13ScanTileStateIiLb1EEENS0_8NullTypeESL_iNS2_19streaming_context_tIlLb1EEELS5_0EEEvT0_T1_T2_T3_T4_T5_T6_T7_iT8_NS1_7vsmem_tE_param_9;
	mov.u64 	%rd1, %rd238;
	cvta.to.global.u64 	%rd2, %rd240;
	cvta.to.global.u64 	%rd5, %rd239;
	mov.u32 	%r332, %ctaid.x;
	mov.u32 	%r333, %nctaid.y;
	mov.u32 	%r334, %ctaid.y;
	mad.lo.s32 	%r1, %r332, %r333, %r334;
	mul.lo.s32 	%r2, %r1, 3520;
	add.s32 	%r335, %r331, -1;
	setp.ge.s32 	%p1, %r1, %r335;
	@%p1 bra 	$L__BB5_192;
	setp.ne.s32 	%p235, %r1, 0;
	@%p235 bra 	$L__BB5_90;
	ld.param.u8 	%rs63, [%rd1];
	setp.eq.s16 	%p332, %rs63, 0;
	ld.param.u64 	%rd541, [%rd1+16];
	selp.b64 	%rd542, %rd541, 0, %p332;
	cvt.u64.u32 	%rd543, %r2;
	mov.u32 	%r1069, %tid.x;
	add.s64 	%rd544, %rd4, %rd543;
	add.s64 	%rd545, %rd544, %rd542;
	mul.lo.s32 	%r976, %r1069, 11;
	cvt.u64.u32 	%rd546, %r976;
	add.s64 	%rd6, %rd545, %rd546;
	add.s64 	%rd7, %rd6, 1;
	add.s64 	%rd8, %rd6, 2;
	add.s64 	%rd9, %rd6, 3;
	add.s64 	%rd10, %rd6, 4;
	add.s64 	%rd11, %rd6, 5;
	add.s64 	%rd12, %rd6, 6;
	add.s64 	%rd13, %rd6, 7;
	add.s64 	%rd14, %rd6, 8;
	add.s64 	%rd15, %rd6, 9;
	add.s64 	%rd16, %rd6, 10;
	bar.sync 	0;
	add.s64 	%rd547, %rd542, %rd543;
	add.s64 	%rd548, %rd547, %rd546;
	shl.b64 	%rd549, %rd548, 2;
	add.s64 	%rd550, %rd5, %rd549;
	ld.global.f32 	%f1, [%rd550];
	setp.neu.f32 	%p333, %f1, 0f00000000;
	ld.global.f32 	%f2, [%rd550+4];
	setp.neu.f32 	%p334, %f2, 0f00000000;
	ld.global.f32 	%f3, [%rd550+8];
	setp.neu.f32 	%p335, %f3, 0f00000000;
	ld.global.f32 	%f4, [%rd550+12];
	setp.neu.f32 	%p336, %f4, 0f00000000;
	ld.global.f32 	%f5, [%rd550+16];
	setp.neu.f32 	%p337, %f5, 0f00000000;
	ld.global.f32 	%f6, [%rd550+20];
	setp.neu.f32 	%p338, %f6, 0f00000000;
	ld.global.f32 	%f7, [%rd550+24];
	setp.neu.f32 	%p339, %f7, 0f00000000;
	ld.global.f32 	%f8, [%rd550+28];
	setp.neu.f32 	%p340, %f8, 0f00000000;
	ld.global.f32 	%f9, [%rd550+32];
	setp.neu.f32 	%p341, %f9, 0f00000000;
	ld.global.f32 	%f10, [%rd550+36];
	setp.neu.f32 	%p342, %f10, 0f00000000;
	ld.global.f32 	%f11, [%rd550+40];
	setp.neu.f32 	%p343, %f11, 0f00000000;
	selp.u32 	%r4, 1, 0, %p333;
	selp.u32 	%r977, 1, 0, %p334;
	selp.u32 	%r978, 1, 0, %p335;
	selp.u32 	%r979, 1, 0, %p336;
	selp.u32 	%r980, 1, 0, %p337;
	selp.u32 	%r981, 1, 0, %p338;
	selp.u32 	%r982, 1, 0, %p339;
	selp.u32 	%r983, 1, 0, %p340;
	selp.u32 	%r984, 1, 0, %p341;
	selp.u32 	%r985, 1, 0, %p342;
	selp.u32 	%r986, 1, 0, %p343;
	bar.sync 	0;
	add.s32 	%r5, %r977, %r4;
	add.s32 	%r6, %r5, %r978;
	add.s32 	%r7, %r6, %r979;
	add.s32 	%r8, %r7, %r980;
	add.s32 	%r9, %r8, %r981;
	add.s32 	%r10, %r9, %r982;
	add.s32 	%r11, %r10, %r983;
	add.s32 	%r12, %r11, %r984;
	add.s32 	%r13, %r12, %r985;
	add.s32 	%r950, %r13, %r986;
	shr.u32 	%r15, %r1069, 5;
	// begin inline asm
	mov.u32 %r945, %laneid;
	// end inline asm
	mov.b32 	%r948, 1;
	mov.b32 	%r973, 0;
	mov.b32 	%r975, -1;
	// begin inline asm
	{  .reg .s32 r0;  .reg .pred p;  shfl.sync.up.b32 r0|p, %r950, %r948, %r973, %r975;  @p add.s32 r0, r0, %r950;  mov.s32 %r946, r0;}
	// end inline asm
	mov.b32 	%r954, 2;
	// begin inline asm
	{  .reg .s32 r0;  .reg .pred p;  shfl.sync.up.b32 r0|p, %r946, %r954, %r973, %r975;  @p add.s32 r0, r0, %r946;  mov.s32 %r952, r0;}
	// end inline asm
	mov.b32 	%r960, 4;
	// begin inline asm
	{  .reg .s32 r0;  .reg .pred p;  shfl.sync.up.b32 r0|p, %r952, %r960, %r973, %r975;  @p add.s32 r0, r0, %r952;  mov.s32 %r958, r0;}
	// end inline asm
	mov.b32 	%r966, 8;
	// begin inline asm
	{  .reg .s32 r0;  .reg .pred p;  shfl.sync.up.b32 r0|p, %r958, %r966, %r973, %r975;  @p add.s32 r0, r0, %r958;  mov.s32 %r964, r0;}
	// end inline asm
	mov.b32 	%r972, 16;
	// begin inline asm
	{  .reg .s32 r0;  .reg .pred p;  shfl.sync.up.b32 r0|p, %r964, %r972, %r973, %r975;  @p add.s32 r0, r0, %r964;  mov.s32 %r970, r0;}
	// end inline asm
	setp.ne.s32 	%p344, %r945, 31;
	@%p344 bra 	$L__BB5_4;
	shl.b32 	%r987, %r15, 2;
	mov.u32 	%r988, _ZZN3cub18CUB_300001_SM_10006detail6select23DeviceSelectSweepKernelINS2_10policy_hubIlbiLb0ELNS0_10SelectImplE0EE10Policy1000EN6thrust24THRUST_300001_SM_1000_NS17counting_iteratorIlNS9_11use_defaultESB_SB_EENS9_18transform_iteratorI7NonZeroIfEPfSB_SB_EEPlSI_NS0_13ScanTileStateIiLb1EEENS0_8NullTypeESL_iNS2_19streaming_context_tIlLb1EEELS5_0EEEvT0_T1_T2_T3_T4_T5_T6_T7_iT8_NS1_7vsmem_tEE19static_temp_storage;
	add.s32 	%r989, %r988, %r987;
	st.shared.u32 	[%r989], %r970;
$L__BB5_4:
	bar.sync 	0;
	ld.shared.v4.u32 	{%r18, %r19, %r20, %r21}, [_ZZN3cub18CUB_300001_SM_10006detail6select23DeviceSelectSweepKernelINS2_10policy_hubIlbiLb0ELNS0_10SelectImplE0EE10Policy1000EN6thrust24THRUST_300001_SM_1000_NS17counting_iteratorIlNS9_11use_defaultESB_SB_EENS9_18transform_iteratorI7NonZeroIfEPfSB_SB_EEPlSI_NS0_13ScanTileStateIiLb1EEENS0_8NullTypeESL_iNS2_19streaming_context_tIlLb1EEELS5_0EEEvT0_T1_T2_T3_T4_T5_T6_T7_iT8_NS1_7vsmem_tEE19static_temp_storage];
	shr.u32 	%r990, %r1069, 5;
	add.s32 	%r991, %r19, %r18;
	setp.eq.s32 	%p345, %r990, 2;
	selp.b32 	%r992, %r991, %r18, %p345;
	add.s32 	%r993, %r991, %r20;
	setp.eq.s32 	%p346, %r990, 3;
	selp.b32 	%r994, %r993, %r992, %p346;
	add.s32 	%r995, %r993, %r21;
	setp.eq.s32 	%p347, %r990, 4;
	selp.b32 	%r996, %r995, %r994, %p347;
	ld.shared.v4.u32 	{%r22, %r23, %r24, %r25}, [_ZZN3cub18CUB_300001_SM_10006detail6select23DeviceSelectSweepKernelINS2_10policy_hubIlbiLb0ELNS0_10SelectImplE0EE10Policy1000EN6thrust24THRUST_300001_SM_1000_NS17counting_iteratorIlNS9_11use_defaultESB_SB_EENS9_18transform_iteratorI7NonZeroIfEPfSB_SB_EEPlSI_NS0_13ScanTileStateIiLb1EEENS0_8NullTypeESL_iNS2_19streaming_context_tIlLb1EEELS5_0EEEvT0_T1_T2_T3_T4_T5_T6_T7_iT8_NS1_7vsmem_tEE19static_temp_storage+16];
	add.s32 	%r997, %r995, %r22;
	setp.eq.s32 	%p348, %r990, 5;
	selp.b32 	%r998, %r997, %r996, %p348;
	add.s32 	%r999, %r997, %r23;
	setp.eq.s32 	%p349, %r990, 6;
	selp.b32 	%r1000, %r999, %r998, %p349;
	add.s32 	%r1001, %r999, %r24;
	setp.eq.s32 	%p350, %r990, 7;
	selp.b32 	%r1002, %r1001, %r1000, %p350;
	add.s32 	%r1003, %r1001, %r25;
	setp.eq.s32 	%p351, %r990, 8;
	selp.b32 	%r1004, %r1003, %r1002, %p351;
	ld.shared.v2.u32 	{%r26, %r27}, [_ZZN3cub18CUB_300001_SM_10006detail6select23DeviceSelectSweepKernelINS2_10policy_hubIlbiLb0ELNS0_10SelectImplE0EE10Policy1000EN6thrust24THRUST_300001_SM_1000_NS17counting_iteratorIlNS9_11use_defaultESB_SB_EENS9_18transform_iteratorI7NonZeroIfEPfSB_SB_EEPlSI_NS0_13ScanTileStateIiLb1EEENS0_8NullTypeESL_iNS2_19streaming_context_tIlLb1EEELS5_0EEEvT0_T1_T2_T3_T4_T5_T6_T7_iT8_NS1_7vsmem_tEE19static_temp_storage+32];
	add.s32 	%r1005, %r1003, %r26;
	setp.eq.s32 	%p352, %r990, 9;
	selp.b32 	%r1006, %r1005, %r1004, %p352;
	add.s32 	%r28, %r1005, %r27;
	setp.lt.u32 	%p353, %r1069, 32;
	selp.b32 	%r1007, 0, %r1006, %p353;
	setp.eq.s32 	%p354, %r945, 0;
	sub.s32 	%r1008, %r970, %r950;
	selp.b32 	%r1009, 0, %r1008, %p354;
	add.s32 	%r29, %r1007, %r1009;
	add.s32 	%r30, %r29, %r4;
	add.s32 	%r31, %r5, %r29;
	add.s32 	%r32, %r6, %r29;
	add.s32 	%r33, %r7, %r29;
	add.s32 	%r34, %r8, %r29;
	add.s32 	%r35, %r9, %r29;
	add.s32 	%r36, %r10, %r29;
	add.s32 	%r37, %r11, %r29;
	add.s32 	%r38, %r12, %r29;
	add.s32 	%r39, %r13, %r29;
	setp.ne.s32 	%p355, %r1069, 0;
	@%p355 bra 	$L__BB5_6;
	add.s64 	%rd551, %rd3, 256;
	mov.b32 	%r1010, 101;
	// begin inline asm
	st.relaxed.gpu.v2.u32 [%rd551], {%r1010, %r28};
	// end inline asm
$L__BB5_6:
	setp.gt.s32 	%p356, %r28, 320;
	@%p356 bra 	$L__BB5_51;
	setp.neu.f32 	%p357, %f1, 0f00000000;
	mov.u64 	%rd552, %rd238;
	ld.param.u8 	%rs1, [%rd552];
	ld.param.u64 	%rd553, [%rd552+24];
	cvta.to.global.u64 	%rd17, %rd553;
	@%p357 bra 	$L__BB5_8;
	bra.uni 	$L__BB5_11;
$L__BB5_8:
	setp.ne.s16 	%p358, %rs1, 0;
	mov.b64 	%rd641, 0;
	@%p358 bra 	$L__BB5_10;
	ld.global.u64 	%rd641, [%rd17];
$L__BB5_10:
	cvt.s64.s32 	%rd555, %r29;
	add.s64 	%rd556, %rd641, %rd555;
	shl.b64 	%rd557, %rd556, 3;
	add.s64 	%rd558, %rd2, %rd557;
	st.global.u64 	[%rd558], %rd6;
$L__BB5_11:
	setp.eq.f32 	%p359, %f2, 0f00000000;
	@%p359 bra 	$L__BB5_15;
	setp.ne.s16 	%p360, %rs1, 0;
	mov.b64 	%rd642, 0;
	@%p360 bra 	$L__BB5_14;
	ld.global.u64 	%rd642, [%rd17];
$L__BB5_14:
	cvt.s64.s32 	%rd560, %r30;
	add.s64 	%rd561, %rd642, %rd560;
	shl.b64 	%rd562, %rd561, 3;
	add.s64 	%rd563, %rd2, %rd562;
	st.global.u64 	[%rd563], %rd7;
$L__BB5_15:
	setp.eq.f32 	%p361, %f3, 0f00000000;
	@%p361 bra 	$L__BB5_19;
	setp.ne.s16 	%p362, %rs1, 0;
	mov.b64 	%rd643, 0;
	@%p362 bra 	$L__BB5_18;
	ld.global.u64 	%rd643, [%rd17];
$L__BB5_18:
	cvt.s64.s32 	%rd565, %r31;
	add.s64 	%rd566, %rd643, %rd565;
	shl.b64 	%rd567, %rd566, 3;
	add.s64 	%rd568, %rd2, %rd567;
	st.global.u64 	[%rd568], %rd8;
$L__BB5_19:
	setp.eq.f32 	%p363, %f4, 0f00000000;
	@%p363 bra 	$L__BB5_23;
	setp.ne.s16 	%p364, %rs1, 0;
	mov.b64 	%rd644, 0;
	@%p364 bra 	$L__BB5_22;
	ld.global.u64 	%rd644, [%rd17];
$L__BB5_22:
	cvt.s64.s32 	%rd570, %r32;
	add.s64 	%rd571, %rd644, %rd570;
	shl.b64 	%rd572, %rd571, 3;
	add.s64 	%rd573, %rd2, %rd572;
	st.global.u64 	[%rd573], %rd9;
$L__BB5_23:
	setp.eq.f32 	%p365, %f5, 0f00000000;
	@%p365 bra 	$L__BB5_27;
	setp.ne.s16 	%p366, %rs1, 0;
	mov.b64 	%rd645, 0;
	@%p366 bra 	$L__BB5_26;
	ld.global.u64 	%rd645, [%rd17];
$L__BB5_26:
	cvt.s64.s32 	%rd575, %r33;
	add.s64 	%rd576, %rd645, %rd575;
	shl.b64 	%rd577, %rd576, 3;
	add.s64 	%rd578, %rd2, %rd577;
	st.global.u64 	[%rd578], %rd10;
$L__BB5_27:
	setp.eq.f32 	%p367, %f6, 0f00000000;
	@%p367 bra 	$L__BB5_31;
	setp.ne.s16 	%p368, %rs1, 0;
	mov.b64 	%rd646, 0;
	@%p368 bra 	$L__BB5_30;
	ld.global.u64 	%rd646, [%rd17];
$L__BB5_30:
	cvt.s64.s32 	%rd580, %r34;
	add.s64 	%rd581, %rd646, %rd580;
	shl.b64 	%rd582, %rd581, 3;
	add.s64 	%rd583, %rd2, %rd582;
	st.global.u64 	[%rd583], %rd11;
$L__BB5_31:
	setp.eq.f32 	%p369, %f7, 0f00000000;
	@%p369 bra 	$L__BB5_35;
	setp.ne.s16 	%p370, %rs1, 0;
	mov.b64 	%rd647, 0;
	@%p370 bra 	$L__BB5_34;
	ld.global.u64 	%rd647, [%rd17];
$L__BB5_34:
	cvt.s64.s32 	%rd585, %r35;
	add.s64 	%rd586, %rd647, %rd585;
	shl.b64 	%rd587, %rd586, 3;
	add.s64 	%rd588, %rd2, %rd587;
	st.global.u64 	[%rd588], %rd12;
$L__BB5_35:
	setp.eq.f32 	%p371, %f8, 0f00000000;
	@%p371 bra 	$L__BB5_39;
	setp.ne.s16 	%p372, %rs1, 0;
	mov.b64 	%rd648, 0;
	@%p372 bra 	$L__BB5_38;
	ld.global.u64 	%rd648, [%rd17];
$L__BB5_38:
	cvt.s64.s32 	%rd590, %r36;
	add.s64 	%rd591, %rd648, %rd590;
	shl.b64 	%rd592, %rd591, 3;
	add.s64 	%rd593, %rd2, %rd592;
	st.global.u64 	[%rd593], %rd13;
$L__BB5_39:
	setp.eq.f32 	%p373, %f9, 0f00000000;
	@%p373 bra 	$L__BB5_43;
	setp.ne.s16 	%p374, %rs1, 0;
	mov.b64 	%rd649, 0;
	@%p374 bra 	$L__BB5_42;
	ld.global.u64 	%rd649, [%rd17];
$L__BB5_42:
	cvt.s64.s32 	%rd595, %r37;
	add.s64 	%rd596, %rd649, %rd595;
	shl.b64 	%rd597, %rd596, 3;
	add.s64 	%rd598, %rd2, %rd597;
	st.global.u64 	[%rd598], %rd14;
$L__BB5_43:
	setp.eq.f32 	%p375, %f10, 0f00000000;
	@%p375 bra 	$L__BB5_47;
	setp.ne.s16 	%p376, %rs1, 0;
	mov.b64 	%rd650, 0;
	@%p376 bra 	$L__BB5_46;
	ld.global.u64 	%rd650, [%rd17];
$L__BB5_46:
	cvt.s64.s32 	%rd600, %r38;
	add.s64 	%rd601, %rd650, %rd600;
	shl.b64 	%rd602, %rd601, 3;
	add.s64 	%rd603, %rd2, %rd602;
	st.global.u64 	[%rd603], %rd15;
$L__BB5_47:
	setp.eq.f32 	%p377, %f11, 0f00000000;
	@%p377 bra 	$L__BB5_433;
	setp.ne.s16 	%p378, %rs1, 0;
	mov.b64 	%rd651, 0;
	@%p378 bra 	$L__BB5_50;
	ld.global.u64 	%rd651, [%rd17];
$L__BB5_50:
	cvt.s64.s32 	%rd605, %r39;
	add.s64 	%rd606, %rd651, %rd605;
	shl.b64 	%rd607, %rd606, 3;
	add.s64 	%rd608, %rd2, %rd607;
	st.global.u64 	[%rd608], %rd16;
	bra.uni 	$L__BB5_433;
$L__BB5_51:
	setp.eq.f32 	%p379, %f1, 0f00000000;
	bar.sync 	0;
	@%p379 bra 	$L__BB5_53;
	shl.b32 	%r1012, %r29, 3;
	mov.u32 	%r1013, _ZZN3cub18CUB_300001_SM_10006detail6select23DeviceSelectSweepKernelINS2_10policy_hubIlbiLb0ELNS0_10SelectImplE0EE10Policy1000EN6thrust24THRUST_300001_SM_1000_NS17counting_iteratorIlNS9_11use_defaultESB_SB_EENS9_18transform_iteratorI7NonZeroIfEPfSB_SB_EEPlSI_NS0_13ScanTileStateIiLb1EEENS0_8NullTypeESL_iNS2_19streaming_context_tIlLb1EEELS5_0EEEvT0_T1_T2_T3_T4_T5_T6_T7_iT8_NS1_7vsmem_tEE19static_temp_storage;
	add.s32 	%r1014, %r1013, %r1012;
	st.shared.u64 	[%r1014], %rd6;
$L__BB5_53:
	setp.eq.f32 	%p380, %f2, 0f00000000;
	@%p380 bra 	$L__BB5_55;
	shl.b32 	%r1015, %r30, 3;
	mov.u32 	%r1016, _ZZN3cub18CUB_300001_SM_10006detail6select23DeviceSelectSweepKernelINS2_10policy_hubIlbiLb0ELNS0_10SelectImplE0EE10Policy1000EN6thrust24THRUST_300001_SM_1000_NS17counting_iteratorIlNS9_11use_defaultESB_SB_EENS9_18transform_iteratorI7NonZeroIfEPfSB_SB_EEPlSI_NS0_13ScanTileStateIiLb1EEENS0_8NullTypeESL_iNS2_19streaming_context_tIlLb1EEELS5_0EEEvT0_T1_T2_T3_T4_T5_T6_T7_iT8_NS1_7vsmem_tEE19static_temp_storage;
	add.s32 	%r1017, %r1016, %r1015;
	st.shared.u64 	[%r1017], %rd7;
$L__BB5_55:
	setp.eq.f32 	%p381, %f3, 0f00000000;
	@%p381 bra 	$L__BB5_57;
	shl.b32 	%r1018, %r31, 3;
	mov.u32 	%r1019, _ZZN3cub18CUB_300001_SM_10006detail6select23DeviceSelectSweepKernelINS2_10policy_hubIlbiLb0ELNS0_10SelectImplE0EE10Policy1000EN6thrust24THRUST_300001_SM_1000_NS17counting_iteratorIlNS9_11use_defaultESB_SB_EENS9_18transform_iteratorI7NonZeroIfEPfSB_SB_EEPlSI_NS0_13ScanTileStateIiLb1EEENS0_8NullTypeESL_iNS2_19streaming_context_tIlLb1EEELS5_0EEEvT0_T1_T2_T3_T4_T5_T6_T7_iT8_NS1_7vsmem_tEE19static_temp_storage;
	add.s32 	%r1020, %r1019, %r1018;
	st.shared.u64 	[%r1020], %rd8;
$L__BB5_57:
	setp.eq.f32 	%p382, %f4, 0f00000000;
	@%p382 bra 	$L__BB5_59;
	shl.b32 	%r1021, %r32, 3;
	mov.u32 	%r1022, _ZZN3cub18CUB_300001_SM_10006detail6select23DeviceSelectSweepKernelINS2_10policy_hubIlbiLb0ELNS0_10SelectImplE0EE10Policy1000EN6thrust24THRUST_300001_SM_1000_NS17counting_iteratorIlNS9_11use_defaultESB_SB_EENS9_18transform_iteratorI7NonZeroIfEPfSB_SB_EEPlSI_NS0_13ScanTileStateIiLb1EEENS0_8NullTypeESL_iNS2_19streaming_context_tIlLb1EEELS5_0EEEvT0_T1_T2_T3_T4_T5_T6_T7_iT8_NS1_7vsmem_tEE19static_temp_storage;
	add.s32 	%r1023, %r1022, %r1021;
	st.shared.u64 	[%r1023], %rd9;
$L__BB5_59:
	setp.eq.f32 	%p383, %f5, 0f00000000;
	@%p383 bra 	$L__BB5_61;
	shl.b32 	%r1024, %r33, 3;
	mov.u32 	%r1025, _ZZN3cub18CUB_300001_SM_10006detail6select23DeviceSelectSweepKernelINS2_10policy_hubIlbiLb0ELNS0_10SelectImplE0EE10Policy1000EN6thrust24THRUST_300001_SM_1000_NS17counting_iteratorIlNS9_11use_defaultESB_SB_EENS9_18transform_iteratorI7NonZeroIfEPfSB_SB_EEPlSI_NS0_13ScanTileStateIiLb1EEENS0_8NullTypeESL_iNS2_19streaming_context_tIlLb1EEELS5_0EEEvT0_T1_T2_T3_T4_T5_T6_T7_iT8_NS1_7vsmem_tEE19static_temp_storage;
	add.s32 	%r1026, %r1025, %r1024;
	st.shared.u64 	[%r1026], %rd10;
$L__BB5_61:
	setp.eq.f32 	%p384, %f6, 0f00000000;
	@%p384 bra 	$L__BB5_63;
	shl.b32 	%r1027, %r34, 3;
	mov.u32 	%r1028, _ZZN3cub18CUB_300001_SM_10006detail6select23DeviceSelectSweepKernelINS2_10policy_hubIlbiLb0ELNS0_10SelectImplE0EE10Policy1000EN6thrust24THRUST_300001_SM_1000_NS17counting_iteratorIlNS9_11use_defaultESB_SB_EENS9_18transform_iteratorI7NonZeroIfEPfSB_SB_EEPlSI_NS0_13ScanTileStateIiLb1EEENS0_8NullTypeESL_iNS2_19streaming_context_tIlLb1EEELS5_0EEEvT0_T1_T2_T3_T4_T5_T6_T7_iT8_NS1_7vsmem_tEE19static_temp_storage;
	add.s32 	%r1029, %r1028, %r1027;
	st.shared.u64 	[%r1029], %rd11;
$L__BB5_63:
	setp.eq.f32 	%p385, %f7, 0f00000000;
	@%p385 bra 	$L__BB5_65;
	shl.b32 	%r1030, %r35, 3;
	mov.u32 	%r1031, _ZZN3cub18CUB_300001_SM_10006detail6select23DeviceSelectSweepKernelINS2_10policy_hubIlbiLb0ELNS0_10SelectImplE0EE10Policy1000EN6thrust24THRUST_300001_SM_1000_NS17counting_iteratorIlNS9_11use_defaultESB_SB_EENS9_18transform_iteratorI7NonZeroIfEPfSB_SB_EEPlSI_NS0_13ScanTileStateIiLb1EEENS0_8NullTypeESL_iNS2_19streaming_context_tIlLb1EEELS5_0EEEvT0_T1_T2_T3_T4_T5_T6_T7_iT8_NS1_7vsmem_tEE19static_temp_storage;
	add.s32 	%r1032, %r1031, %r1030;
	st.shared.u64 	[%r1032], %rd12;
$L__BB5_65:
	setp.eq.f32 	%p386, %f8, 0f00000000;
	@%p386 bra 	$L__BB5_67;
	shl.b32 	%r1033, %r36, 3;
	mov.u32 	%r1034, _ZZN3cub18CUB_300001_SM_10006detail6select23DeviceSelectSweepKernelINS2_10policy_hubIlbiLb0ELNS0_10SelectImplE0EE10Policy1000EN6thrust24THRUST_300001_SM_1000_NS17counting_iteratorIlNS9_11use_defaultESB_SB_EENS9_18transform_iteratorI7NonZeroIfEPfSB_SB_EEPlSI_NS0_13ScanTileStateIiLb1EEENS0_8NullTypeESL_iNS2_19streaming_context_tIlLb1EEELS5_0EEEvT0_T1_T2_T3_T4_T5_T6_T7_iT8_NS1_7vsmem_tEE19static_temp_storage;
	add.s32 	%r1035, %r1034, %r1033;
	st.shared.u64 	[%r1035], %rd13;
$L__BB5_67:
	setp.eq.f32 	%p387, %f9, 0f00000000;
	@%p387 bra 	$L__BB5_69;
	shl.b32 	%r1036, %r37, 3;
	mov.u32 	%r1037, _ZZN3cub18CUB_300001_SM_10006detail6select23DeviceSelectSweepKernelINS2_10policy_hubIlbiLb0ELNS0_10SelectImplE0EE10Policy1000EN6thrust24THRUST_300001_SM_1000_NS17counting_iteratorIlNS9_11use_defaultESB_SB_EENS9_18transform_iteratorI7NonZeroIfEPfSB_SB_EEPlSI_NS0_13ScanTileStateIiLb1EEENS0_8NullTypeESL_iNS2_19streaming_context_tIlLb1EEELS5_0EEEvT0_T1_T2_T3_T4_T5_T6_T7_iT8_NS1_7vsmem_tEE19static_temp_storage;
	add.s32 	%r1038, %r1037, %r1036;
	st.shared.u64 	[%r1038], %rd14;
$L__BB5_69:
	setp.eq.f32 	%p388, %f10, 0f00000000;
	@%p388 bra 	$L__BB5_71;
	shl.b32 	%r1039, %r38, 3;
	mov.u32 	%r1040, _ZZN3cub18CUB_300001_SM_10006detail6select23DeviceSelectSweepKernelINS2_10policy_hubIlbiLb0ELNS0_10SelectImplE0EE10Policy1000EN6thrust24THRUST_300001_SM_1000_NS17counting_iteratorIlNS9_11use_defaultESB_SB_EENS9_18transform_iteratorI7NonZeroIfEPfSB_SB_EEPlSI_NS0_13ScanTileStateIiLb1EEENS0_8NullTypeESL_iNS2_19streaming_context_tIlLb1EEELS5_0EEEvT0_T1_T2_T3_T4_T5_T6_T7_iT8_NS1_7vsmem_tEE19static_temp_storage;
	add.s32 	%r1041, %r1040, %r1039;
	st.shared.u64 	[%r1041], %rd15;
$L__BB5_71:
	setp.eq.f32 	%p389, %f11, 0f00000000;
	@%p389 bra 	$L__BB5_73;
	shl.b32 	%r1042, %r39, 3;
	mov.u32 	%r1043, _ZZN3cub18CUB_300001_SM_10006detail6select23DeviceSelectSweepKernelINS2_10policy_hubIlbiLb0ELNS0_10SelectImplE0EE10Policy1000EN6thrust24THRUST_300001_SM_1000_NS17counting_iteratorIlNS9_11use_defaultESB_SB_EENS9_18transform_iteratorI7NonZeroIfEPfSB_SB_EEPlSI_NS0_13ScanTileStateIiLb1EEENS0_8NullTypeESL_iNS2_19streaming_context_tIlLb1EEELS5_0EEEvT0_T1_T2_T3_T4_T5_T6_T7_iT8_NS1_7vsmem_tEE19static_temp_storage;
	add.s32 	%r1044, %r1043, %r1042;
	st.shared.u64 	[%r1044], %rd16;
$L__BB5_73:
	bar.sync 	0;
	setp.ge.u32 	%p390, %r1069, %r28;
	@%p390 bra 	$L__BB5_433;
	mov.u64 	%rd609, %rd238;
	ld.param.u8 	%rs2, [%rd609];
	ld.param.u64 	%rd610, [%rd609+24];
	cvta.to.global.u64 	%rd18, %rd610;
	add.s32 	%r1045, %r19, %r20;
	add.s32 	%r1046, %r1045, %r21;
	add.s32 	%r1047, %r1046, %r22;
	add.s32 	%r1048, %r1047, %r23;
	add.s32 	%r1049, %r1048, %r24;
	add.s32 	%r1050, %r1049, %r25;
	add.s32 	%r1051, %r1050, %r26;
	add.s32 	%r1052, %r1051, %r27;
	add.s32 	%r1053, %r1052, %r18;
	not.b32 	%r1054, %r1069;
	add.s32 	%r40, %r1053, %r1054;
	mul.hi.u32 	%r1055, %r40, -858993459;
	shr.u32 	%r1056, %r1055, 8;
	add.s32 	%r41, %r1056, 1;
	and.b32  	%r1057, %r1056, 3;
	setp.eq.s32 	%p391, %r1057, 3;
	@%p391 bra 	$L__BB5_79;
	cvt.u64.u32 	%rd634, %r1069;
	shl.b32 	%r1058, %r1069, 3;
	mov.u32 	%r1059, _ZZN3cub18CUB_300001_SM_10006detail6select23DeviceSelectSweepKernelINS2_10policy_hubIlbiLb0ELNS0_10SelectImplE0EE10Policy1000EN6thrust24THRUST_300001_SM_1000_NS17counting_iteratorIlNS9_11use_defaultESB_SB_EENS9_18transform_iteratorI7NonZeroIfEPfSB_SB_EEPlSI_NS0_13ScanTileStateIiLb1EEENS0_8NullTypeESL_iNS2_19streaming_context_tIlLb1EEELS5_0EEEvT0_T1_T2_T3_T4_T5_T6_T7_iT8_NS1_7vsmem_tEE19static_temp_storage;
	add.s32 	%r1068, %r1059, %r1058;
	and.b32  	%r1060, %r41, 3;
	neg.s32 	%r1067, %r1060;
$L__BB5_76:
	.pragma "nounroll";
	setp.ne.s16 	%p392, %rs2, 0;
	ld.shared.u64 	%rd21, [%r1068];
	mov.b64 	%rd635, 0;
	@%p392 bra 	$L__BB5_78;
	ld.global.u64 	%rd635, [%rd18];
$L__BB5_78:
	add.s64 	%rd612, %rd635, %rd634;
	shl.b64 	%rd613, %rd612, 3;
	add.s64 	%rd614, %rd2, %rd613;
	st.global.u64 	[%rd614], %rd21;
	add.s64 	%rd634, %rd634, 320;
	cvt.u32.u64 	%r1069, %rd634;
	add.s32 	%r1068, %r1068, 2560;
	add.s32 	%r1067, %r1067, 1;
	setp.ne.s32 	%p393, %r1067, 0;
	@%p393 bra 	$L__BB5_76;
$L__BB5_79:
	setp.lt.u32 	%p394, %r40, 960;
	@%p394 bra 	$L__BB5_433;
	mul.wide.u32 	%rd616, %r1069, 8;
	add.s64 	%rd25, %rd2, %rd616;
	shl.b32 	%r1061, %r1069, 3;
	mov.u32 	%r1062, _ZZN3cub18CUB_300001_SM_10006detail6select23DeviceSelectSweepKernelINS2_10policy_hubIlbiLb0ELNS0_10SelectImplE0EE10Policy1000EN6thrust24THRUST_300001_SM_1000_NS17counting_iteratorIlNS9_11use_defaultESB_SB_EENS9_18transform_iteratorI7NonZeroIfEPfSB_SB_EEPlSI_NS0_13ScanTileStateIiLb1EEENS0_8NullTypeESL_iNS2_19streaming_context_tIlLb1EEELS5_0EEEvT0_T1_T2_T3_T4_T5_T6_T7_iT8_NS1_7vsmem_tEE19static_temp_storage;
	add.s32 	%r1063, %r1061, %r1062;
	add.s32 	%r1070, %r1063, 5120;
	mov.b64 	%rd636, 0;
$L__BB5_81:
	setp.ne.s16 	%p395, %rs2, 0;
	ld.shared.u64 	%rd27, [%r1070+-5120];
	mov.b64 	%rd637, 0;
	@%p395 bra 	$L__BB5_83;
	ld.global.u64 	%rd637, [%rd18];
$L__BB5_83:
	setp.ne.s16 	%p396, %rs2, 0;
	shl.b64 	%rd619, %rd637, 3;
	add.s64 	%rd620, %rd636, %rd619;
	add.s64 	%rd621, %rd25, %rd620;
	st.global.u64 	[%rd621], %rd27;
	ld.shared.u64 	%rd30, [%r1070+-2560];
	mov.b64 	%rd638, 0;
	@%p396 bra 	$L__BB5_85;
	ld.global.u64 	%rd638, [%rd18];
$L__BB5_85:
	setp.ne.s16 	%p397, %rs2, 0;
	shl.b64 	%rd623, %rd638, 3;
	add.s64 	%rd624, %rd636, %rd623;
	add.s64 	%rd625, %rd25, %rd624;
	st.global.u64 	[%rd625+2560], %rd30;
	ld.shared.u64 	%rd33, [%r1070];
	mov.b64 	%rd639, 0;
	@%p397 bra 	$L__BB5_87;
	ld.global.u64 	%rd639, [%rd18];
$L__BB5_87:
	setp.ne.s16 	%p398, %rs2, 0;
	shl.b64 	%rd627, %rd639, 3;
	add.s64 	%rd628, %rd636, %rd627;
	add.s64 	%rd629, %rd25, %rd628;
	st.global.u64 	[%rd629+5120], %rd33;
	ld.shared.u64 	%rd36, [%r1070+2560];
	mov.b64 	%rd640, 0;
	@%p398 bra 	$L__BB5_89;
	ld.global.u64 	%rd640, [%rd18];
$L__BB5_89:
	shl.b64 	%rd630, %rd640, 3;
	add.s64 	%rd631, %rd636, %rd630;
	add.s64 	%rd632, %rd25, %rd631;
	st.global.u64 	[%rd632+7680], %rd36;
	add.s32 	%r1069, %r1069, 1280;
	add.s64 	%rd636, %rd636, 10240;
	add.s32 	%r1070, %r1070, 10240;
	setp.lt.s32 	%p399, %r1069, %r28;
	@%p399 bra 	$L__BB5_81;
	bra.uni 	$L__BB5_433;
$L__BB5_90:
	ld.param.u8 	%rs46, [%rd1];
	setp.eq.s16 	%p236, %rs46, 0;
	ld.param.u64 	%rd442, [%rd1+16];
	selp.b64 	%rd443, %rd442, 0, %p236;
	cvt.s64.s32 	%rd444, %r2;
	mov.u32 	%r1086, %tid.x;
	add.s64 	%rd445, %rd4, %rd444;
	add.s64 	%rd446, %rd445, %rd443;
	mul.lo.s32 	%r740, %r1086, 11;
	cvt.u64.u32 	%rd447, %r740;
	add.s64 	%rd62, %rd446, %rd447;
	add.s64 	%rd63, %rd62, 1;
	add.s64 	%rd64, %rd62, 2;
	add.s64 	%rd65, %rd62, 3;
	add.s64 	%rd66, %rd62, 4;
	add.s64 	%rd67, %rd62, 5;
	add.s64 	%rd68, %rd62, 6;
	add.s64 	%rd69, %rd62, 7;
	add.s64 	%rd70, %rd62, 8;
	add.s64 	%rd71, %rd62, 9;
	add.s64 	%rd72, %rd62, 10;
	bar.sync 	0;
	add.s64 	%rd448, %rd443, %rd444;
	add.s64 	%rd449, %rd448, %rd447;
	shl.b64 	%rd450, %rd449, 2;
	add.s64 	%rd451, %rd5, %rd450;
	ld.global.f32 	%f12, [%rd451];
	setp.neu.f32 	%p237, %f12, 0f00000000;
	ld.global.f32 	%f13, [%rd451+4];
	setp.neu.f32 	%p238, %f13, 0f00000000;
	ld.global.f32 	%f14, [%rd451+8];
	setp.neu.f32 	%p239, %f14, 0f00000000;
	ld.global.f32 	%f15, [%rd451+12];
	setp.neu.f32 	%p240, %f15, 0f00000000;
	ld.global.f32 	%f16, [%rd451+16];
	setp.neu.f32 	%p241, %f16, 0f00000000;
	ld.global.f32 	%f17, [%rd451+20];
	setp.neu.f32 	%p242, %f17, 0f00000000;
	ld.global.f32 	%f18, [%rd451+24];
	setp.neu.f32 	%p243, %f18, 0f00000000;
	ld.global.f32 	%f19, [%rd451+28];
	setp.neu.f32 	%p244, %f19, 0f00000000;
	ld.global.f32 	%f20, [%rd451+32];
	setp.neu.f32 	%p245, %f20, 0f00000000;
	ld.global.f32 	%f21, [%rd451+36];
	setp.neu.f32 	%p246, %f21, 0f00000000;
	ld.global.f32 	%f22, [%rd451+40];
	setp.neu.f32 	%p247, %f22, 0f00000000;
	selp.u32 	%r741, 1, 0, %p237;
	selp.u32 	%r742, 1, 0, %p238;
	selp.u32 	%r743, 1, 0, %p239;
	selp.u32 	%r744, 1, 0, %p240;
	selp.u32 	%r745, 1, 0, %p241;
	selp.u32 	%r746, 1, 0, %p242;
	selp.u32 	%r747, 1, 0, %p243;
	selp.u32 	%r748, 1, 0, %p244;
	selp.u32 	%r749, 1, 0, %p245;
	selp.u32 	%r750, 1, 0, %p246;
	selp.u32 	%r751, 1, 0, %p247;
	bar.sync 	0;
	add.s32 	%r56, %r742, %r741;
	add.s32 	%r57, %r56, %r743;
	add.s32 	%r58, %r57, %r744;
	add.s32 	%r59, %r58, %r745;
	add.s32 	%r60, %r59, %r746;
	add.s32 	%r61, %r60, %r747;
	add.s32 	%r62, %r61, %r748;
	add.s32 	%r63, %r62, %r749;
	add.s32 	%r64, %r63, %r750;
	add.s32 	%r714, %r64, %r751;
	shr.u32 	%r66, %r1086, 5;
	// begin inline asm
	mov.u32 %r709, %laneid;
	// end inline asm
	mov.b32 	%r712, 1;
	mov.b32 	%r737, 0;
	mov.b32 	%r739, -1;
	// begin inline asm
	{  .reg .s32 r0;  .reg .pred p;  shfl.sync.up.b32 r0|p, %r714, %r712, %r737, %r739;  @p add.s32 r0, r0, %r714;  mov.s32 %r710, r0;}
	// end inline asm
	mov.b32 	%r718, 2;
	// begin inline asm
	{  .reg .s32 r0;  .reg .pred p;  shfl.sync.up.b32 r0|p, %r710, %r718, %r737, %r739;  @p add.s32 r0, r0, %r710;  mov.s32 %r716, r0;}
	// end inline asm
	mov.b32 	%r724, 4;
	// begin inline asm
	{  .reg .s32 r0;  .reg .pred p;  shfl.sync.up.b32 r0|p, %r716, %r724, %r737, %r739;  @p add.s32 r0, r0, %r716;  mov.s32 %r722, r0;}
	// end inline asm
	mov.b32 	%r730, 8;
	// begin inline asm
	{  .reg .s32 r0;  .reg .pred p;  shfl.sync.up.b32 r0|p, %r722, %r730, %r737, %r739;  @p add.s32 r0, r0, %r722;  mov.s32 %r728, r0;}
	// end inline asm
	mov.b32 	%r736, 16;
	// begin inline asm
	{  .reg .s32 r0;  .reg .pred p;  shfl.sync.up.b32 r0|p, %r728, %r736, %r737, %r739;  @p add.s32 r0, r0, %r728;  mov.s32 %r734, r0;}
	// end inline asm
	setp.ne.s32 	%p248, %r709, 31;
	@%p248 bra 	$L__BB5_92;
	shl.b32 	%r752, %r66, 2;
	mov.u32 	%r753, _ZZN3cub18CUB_300001_SM_10006detail6select23DeviceSelectSweepKernelINS2_10policy_hubIlbiLb0ELNS0_10SelectImplE0EE10Policy1000EN6thrust24THRUST_300001_SM_1000_NS17counting_iteratorIlNS9_11use_defaultESB_SB_EENS9_18transform_iteratorI7NonZeroIfEPfSB_SB_EEPlSI_NS0_13ScanTileStateIiLb1EEENS0_8NullTypeESL_iNS2_19streaming_context_tIlLb1EEELS5_0EEEvT0_T1_T2_T3_T4_T5_T6_T7_iT8_NS1_7vsmem_tEE19static_temp_storage;
	add.s32 	%r754, %r753, %r752;
	st.shared.u32 	[%r754], %r734;
$L__BB5_92:
	sub.s32 	%r755, %r734, %r714;
	bar.sync 	0;
	ld.shared.v4.u32 	{%r756, %r757, %r758, %r759}, [_ZZN3cub18CUB_300001_SM_10006detail6select23DeviceSelectSweepKernelINS2_10policy_hubIlbiLb0ELNS0_10SelectImplE0EE10Policy1000EN6thrust24THRUST_300001_SM_1000_NS17counting_iteratorIlNS9_11use_defaultESB_SB_EENS9_18transform_iteratorI7NonZeroIfEPfSB_SB_EEPlSI_NS0_13ScanTileStateIiLb1EEENS0_8NullTypeESL_iNS2_19streaming_context_tIlLb1EEELS5_0EEEvT0_T1_T2_T3_T4_T5_T6_T7_iT8_NS1_7vsmem_tEE19static_temp_storage];
	add.s32 	%r760, %r757, %r756;
	setp.eq.s32 	%p249, %r66, 2;
	selp.b32 	%r761, %r760, %r756, %p249;
	add.s32 	%r762, %r760, %r758;
	setp.eq.s32 	%p250, %r66, 3;
	selp.b32 	%r763, %r762, %r761, %p250;
	add.s32 	%r764, %r762, %r759;
	setp.eq.s32 	%p251, %r66, 4;
	selp.b32 	%r765, %r764, %r763, %p251;
	ld.shared.v4.u32 	{%r766, %r767, %r768, %r769}, [_ZZN3cub18CUB_300001_SM_10006detail6select23DeviceSelectSweepKernelINS2_10policy_hubIlbiLb0ELNS0_10SelectImplE0EE10Policy1000EN6thrust24THRUST_300001_SM_1000_NS17counting_iteratorIlNS9_11use_defaultESB_SB_EENS9_18transform_iteratorI7NonZeroIfEPfSB_SB_EEPlSI_NS0_13ScanTileStateIiLb1EEENS0_8NullTypeESL_iNS2_19streaming_context_tIlLb1EEELS5_0EEEvT0_T1_T2_T3_T4_T5_T6_T7_iT8_NS1_7vsmem_tEE19static_temp_storage+16];
	add.s32 	%r770, %r764, %r766;
	setp.eq.s32 	%p252, %r66, 5;
	selp.b32 	%r771, %r770, %r765, %p252;
	add.s32 	%r772, %r770, %r767;
	setp.eq.s32 	%p253, %r66, 6;
	selp.b32 	%r773, %r772, %r771, %p253;
	add.s32 	%r774, %r772, %r768;
	setp.eq.s32 	%p254, %r66, 7;
	selp.b32 	%r775, %r774, %r773, %p254;
	add.s32 	%r776, %r774, %r769;
	setp.eq.s32 	%p255, %r66, 8;
	selp.b32 	%r777, %r776, %r775, %p255;
	ld.shared.v2.u32 	{%r778, %r779}, [_ZZN3cub18CUB_300001_SM_10006detail6select23DeviceSelectSweepKernelINS2_10policy_hubIlbiLb0ELNS0_10SelectImplE0EE10Policy1000EN6thrust24THRUST_300001_SM_1000_NS17counting_iteratorIlNS9_11use_defaultESB_SB_EENS9_18transform_iteratorI7NonZeroIfEPfSB_SB_EEPlSI_NS0_13ScanTileStateIiLb1EEENS0_8NullTypeESL_iNS2_19streaming_context_tIlLb1EEELS5_0EEEvT0_T1_T2_T3_T4_T5_T6_T7_iT8_NS1_7vsmem_tEE19static_temp_storage+32];
	add.s32 	%r780, %r776, %r778;
	setp.eq.s32 	%p256, %r66, 9;
	selp.b32 	%r781, %r780, %r777, %p256;
	add.s32 	%r69, %r780, %r779;
	setp.gt.u32 	%p257, %r1086, 31;
	setp.lt.u32 	%p258, %r1086, 32;
	setp.eq.s32 	%p259, %r709, 0;
	selp.b32 	%r782, 0, %r755, %p259;
	add.s32 	%r1082, %r781, %r782;
	selp.b32 	%r71, %r755, %r1082, %p258;
	@%p257 bra 	$L__BB5_108;
	setp.ne.s32 	%p260, %r1086, 0;
	mul.wide.s32 	%rd452, %r1, 8;
	add.s64 	%rd73, %rd3, %rd452;
	@%p260 bra 	$L__BB5_95;
	st.shared.u32 	[_ZZN3cub18CUB_300001_SM_10006detail6select23DeviceSelectSweepKernelINS2_10policy_hubIlbiLb0ELNS0_10SelectImplE0EE10Policy1000EN6thrust24THRUST_300001_SM_1000_NS17counting_iteratorIlNS9_11use_defaultESB_SB_EENS9_18transform_iteratorI7NonZeroIfEPfSB_SB_EEPlSI_NS0_13ScanTileStateIiLb1EEENS0_8NullTypeESL_iNS2_19streaming_context_tIlLb1EEELS5_0EEEvT0_T1_T2_T3_T4_T5_T6_T7_iT8_NS1_7vsmem_tEE19static_temp_storage+76], %r69;
	add.s64 	%rd453, %rd73, 256;
	mov.b32 	%r783, 100;
	// begin inline asm
	st.relaxed.gpu.v2.u32 [%rd453], {%r783, %r69};
	// end inline asm
$L__BB5_95:
	not.b32 	%r789, %r1086;
	add.s32 	%r1078, %r1, %r789;
	mov.b32 	%r785, 1030;
	// begin inline asm
	nanosleep.u32 %r785;
	// end inline asm
	mul.wide.s32 	%rd455, %r1078, 8;
	add.s64 	%rd456, %rd3, %rd455;
	add.s64 	%rd454, %rd456, 256;
	// begin inline asm
	ld.relaxed.gpu.v2.u32 {%r1079, %r1073}, [%rd454];
	// end inline asm
	mov.b32 	%r1074, 330;
$L__BB5_96:
	setp.eq.s32 	%p261, %r1079, 99;
	mov.b32 	%r790, -1;
	vote.sync.any.pred 	%p262, %p261, %r790;
	not.pred 	%p263, %p262;
	@%p263 bra 	$L__BB5_98;
	// begin inline asm
	nanosleep.u32 %r1074;
	// end inline asm
	shr.u32 	%r1074, %r1074, 1;
	// begin inline asm
	ld.relaxed.gpu.v2.u32 {%r1079, %r1073}, [%rd454];
	// end inline asm
	bra.uni 	$L__BB5_96;
$L__BB5_98:
	setp.eq.s32 	%p264, %r1079, 101;
	mov.b32 	%r817, -1;
	vote.sync.ballot.b32 	%r819, %p264, %r817;
	// begin inline asm
	mov.u32 %r792, %lanemask_ge;
	// end inline asm
	and.b32  	%r820, %r819, %r792;
	or.b32  	%r821, %r820, -2147483648;
	add.s32 	%r822, %r821, -1;
	not.b32 	%r823, %r821;
	and.b32  	%r824, %r823, %r822;
	popc.b32 	%r796, %r824;
	mov.b32 	%r795, 1;
	// begin inline asm
	shfl.sync.down.b32 %r793, %r1073, %r795, %r796, %r817;
	// end inline asm
	setp.lt.s32 	%p266, %r709, %r796;
	selp.b32 	%r825, %r793, 0, %p266;
	add.s32 	%r799, %r825, %r1073;
	mov.b32 	%r800, 2;
	// begin inline asm
	shfl.sync.down.b32 %r798, %r799, %r800, %r796, %r817;
	// end inline asm
	add.s32 	%r84, %r709, 2;
	setp.gt.s32 	%p267, %r84, %r796;
	selp.b32 	%r826, 0, %r798, %p267;
	add.s32 	%r804, %r799, %r826;
	mov.b32 	%r805, 4;
	// begin inline asm
	shfl.sync.down.b32 %r803, %r804, %r805, %r796, %r817;
	// end inline asm
	add.s32 	%r827, %r709, 4;
	setp.gt.s32 	%p268, %r827, %r796;
	selp.b32 	%r828, 0, %r803, %p268;
	add.s32 	%r809, %r804, %r828;
	mov.b32 	%r810, 8;
	// begin inline asm
	shfl.sync.down.b32 %r808, %r809, %r810, %r796, %r817;
	// end inline asm
	add.s32 	%r829, %r709, 8;
	setp.gt.s32 	%p269, %r829, %r796;
	selp.b32 	%r830, 0, %r808, %p269;
	add.s32 	%r814, %r809, %r830;
	mov.b32 	%r815, 16;
	// begin inline asm
	shfl.sync.down.b32 %r813, %r814, %r815, %r796, %r817;
	// end inline asm
	add.s32 	%r831, %r709, 16;
	setp.gt.s32 	%p270, %r831, %r796;
	selp.b32 	%r832, 0, %r813, %p270;
	add.s32 	%r1075, %r814, %r832;
	add.s64 	%rd75, %rd3, 256;
	mov.b32 	%r1076, 330;
$L__BB5_99:
	setp.ne.s32 	%p271, %r1079, 101;
	mov.b32 	%r833, -1;
	vote.sync.all.pred 	%p272, %p271, %r833;
	not.pred 	%p273, %p272;
	@%p273 bra 	$L__BB5_104;
	shr.u32 	%r1076, %r1076, 1;
	mul.wide.s32 	%rd537, %r1078, 8;
	add.s64 	%rd538, %rd75, %rd537;
	add.s64 	%rd536, %rd538, -256;
	// begin inline asm
	ld.relaxed.gpu.v2.u32 {%r1079, %r1080}, [%rd536];
	// end inline asm
	mov.u32 	%r1081, %r1076;
$L__BB5_101:
	setp.eq.s32 	%p322, %r1079, 99;
	mov.b32 	%r897, -1;
	vote.sync.any.pred 	%p323, %p322, %r897;
	not.pred 	%p324, %p323;
	@%p324 bra 	$L__BB5_103;
	// begin inline asm
	nanosleep.u32 %r1081;
	// end inline asm
	shr.u32 	%r1081, %r1081, 1;
	// begin inline asm
	ld.relaxed.gpu.v2.u32 {%r1079, %r1080}, [%rd536];
	// end inline asm
	bra.uni 	$L__BB5_101;
$L__BB5_103:
	setp.eq.s32 	%p325, %r1079, 101;
	mov.b32 	%r923, -1;
	vote.sync.ballot.b32 	%r924, %p325, %r923;
	and.b32  	%r925, %r924, %r792;
	or.b32  	%r926, %r925, -2147483648;
	add.s32 	%r927, %r926, -1;
	not.b32 	%r928, %r926;
	and.b32  	%r929, %r928, %r927;
	popc.b32 	%r902, %r929;
	mov.b32 	%r901, 1;
	// begin inline asm
	shfl.sync.down.b32 %r899, %r1080, %r901, %r902, %r923;
	// end inline asm
	setp.lt.s32 	%p327, %r709, %r902;
	selp.b32 	%r930, %r899, 0, %p327;
	add.s32 	%r905, %r930, %r1080;
	mov.b32 	%r906, 2;
	// begin inline asm
	shfl.sync.down.b32 %r904, %r905, %r906, %r902, %r923;
	// end inline asm
	setp.gt.s32 	%p328, %r84, %r902;
	selp.b32 	%r931, 0, %r904, %p328;
	add.s32 	%r910, %r905, %r931;
	mov.b32 	%r911, 4;
	// begin inline asm
	shfl.sync.down.b32 %r909, %r910, %r911, %r902, %r923;
	// end inline asm
	add.s32 	%r932, %r709, 4;
	setp.gt.s32 	%p329, %r932, %r902;
	selp.b32 	%r933, 0, %r909, %p329;
	add.s32 	%r915, %r910, %r933;
	mov.b32 	%r916, 8;
	// begin inline asm
	shfl.sync.down.b32 %r914, %r915, %r916, %r902, %r923;
	// end inline asm
	add.s32 	%r934, %r709, 8;
	setp.gt.s32 	%p330, %r934, %r902;
	selp.b32 	%r935, 0, %r914, %p330;
	add.s32 	%r920, %r915, %r935;
	mov.b32 	%r921, 16;
	// begin inline asm
	shfl.sync.down.b32 %r919, %r920, %r921, %r902, %r923;
	// end inline asm
	add.s32 	%r936, %r709, 16;
	setp.gt.s32 	%p331, %r936, %r902;
	selp.b32 	%r937, 0, %r919, %p331;
	add.s32 	%r938, %r937, %r1075;
	add.s32 	%r1075, %r938, %r920;
	add.s32 	%r1078, %r1078, -32;
	bra.uni 	$L__BB5_99;
$L__BB5_104:
	@%p260 bra 	$L__BB5_106;
	add.s32 	%r836, %r1075, %r69;
	add.s64 	%rd457, %rd73, 256;
	mov.b32 	%r835, 101;
	// begin inline asm
	st.relaxed.gpu.v2.u32 [%rd457], {%r835, %r836};
	// end inline asm
	st.shared.u32 	[_ZZN3cub18CUB_300001_SM_10006detail6select23DeviceSelectSweepKernelINS2_10policy_hubIlbiLb0ELNS0_10SelectImplE0EE10Policy1000EN6thrust24THRUST_300001_SM_1000_NS17counting_iteratorIlNS9_11use_defaultESB_SB_EENS9_18transform_iteratorI7NonZeroIfEPfSB_SB_EEPlSI_NS0_13ScanTileStateIiLb1EEENS0_8NullTypeESL_iNS2_19streaming_context_tIlLb1EEELS5_0EEEvT0_T1_T2_T3_T4_T5_T6_T7_iT8_NS1_7vsmem_tEE19static_temp_storage+68], %r1075;
	st.shared.u32 	[_ZZN3cub18CUB_300001_SM_10006detail6select23DeviceSelectSweepKernelINS2_10policy_hubIlbiLb0ELNS0_10SelectImplE0EE10Policy1000EN6thrust24THRUST_300001_SM_1000_NS17counting_iteratorIlNS9_11use_defaultESB_SB_EENS9_18transform_iteratorI7NonZeroIfEPfSB_SB_EEPlSI_NS0_13ScanTileStateIiLb1EEENS0_8NullTypeESL_iNS2_19streaming_context_tIlLb1EEELS5_0EEEvT0_T1_T2_T3_T4_T5_T6_T7_iT8_NS1_7vsmem_tEE19static_temp_storage+72], %r836;
$L__BB5_106:
	setp.ne.s32 	%p275, %r709, 0;
	mov.u32 	%r1082, %r71;
	@%p275 bra 	$L__BB5_108;
	st.shared.u32 	[_ZZN3cub18CUB_300001_SM_10006detail6select23DeviceSelectSweepKernelINS2_10policy_hubIlbiLb0ELNS0_10SelectImplE0EE10Policy1000EN6thrust24THRUST_300001_SM_1000_NS17counting_iteratorIlNS9_11use_defaultESB_SB_EENS9_18transform_iteratorI7NonZeroIfEPfSB_SB_EEPlSI_NS0_13ScanTileStateIiLb1EEENS0_8NullTypeESL_iNS2_19streaming_context_tIlLb1EEELS5_0EEEvT0_T1_T2_T3_T4_T5_T6_T7_iT8_NS1_7vsmem_tEE19static_temp_storage+52], %r1075;
	mov.u32 	%r1082, %r1075;
$L__BB5_108:
	mov.u64 	%rd77, %rd238;
	bar.sync 	0;
	setp.eq.s32 	%p276, %r1086, 0;
	ld.shared.u32 	%r837, [_ZZN3cub18CUB_300001_SM_10006detail6select23DeviceSelectSweepKernelINS2_10policy_hubIlbiLb0ELNS0_10SelectImplE0EE10Policy1000EN6thrust24THRUST_300001_SM_1000_NS17counting_iteratorIlNS9_11use_defaultESB_SB_EENS9_18transform_iteratorI7NonZeroIfEPfSB_SB_EEPlSI_NS0_13ScanTileStateIiLb1EEENS0_8NullTypeESL_iNS2_19streaming_context_tIlLb1EEELS5_0EEEvT0_T1_T2_T3_T4_T5_T6_T7_iT8_NS1_7vsmem_tEE19static_temp_storage+52];
	selp.b32 	%r838, 0, %r837, %p276;
	add.s32 	%r104, %r838, %r1082;
	setp.neu.f32 	%p277, %f12, 0f00000000;
	selp.u32 	%r839, 1, 0, %p277;
	add.s32 	%r105, %r104, %r839;
	add.s32 	%r106, %r56, %r104;
	add.s32 	%r107, %r57, %r104;
	add.s32 	%r108, %r58, %r104;
	add.s32 	%r109, %r59, %r104;
	add.s32 	%r110, %r60, %r104;
	add.s32 	%r111, %r61, %r104;
	add.s32 	%r112, %r62, %r104;
	add.s32 	%r113, %r63, %r104;
	add.s32 	%r114, %r64, %r104;
	ld.shared.u32 	%r115, [_ZZN3cub18CUB_300001_SM_10006detail6select23DeviceSelectSweepKernelINS2_10policy_hubIlbiLb0ELNS0_10SelectImplE0EE10Policy1000EN6thrust24THRUST_300001_SM_1000_NS17counting_iteratorIlNS9_11use_defaultESB_SB_EENS9_18transform_iteratorI7NonZeroIfEPfSB_SB_EEPlSI_NS0_13ScanTileStateIiLb1EEENS0_8NullTypeESL_iNS2_19streaming_context_tIlLb1EEELS5_0EEEvT0_T1_T2_T3_T4_T5_T6_T7_iT8_NS1_7vsmem_tEE19static_temp_storage+76];
	ld.shared.u32 	%r116, [_ZZN3cub18CUB_300001_SM_10006detail6select23DeviceSelectSweepKernelINS2_10policy_hubIlbiLb0ELNS0_10SelectImplE0EE10Policy1000EN6thrust24THRUST_300001_SM_1000_NS17counting_iteratorIlNS9_11use_defaultESB_SB_EENS9_18transform_iteratorI7NonZeroIfEPfSB_SB_EEPlSI_NS0_13ScanTileStateIiLb1EEENS0_8NullTypeESL_iNS2_19streaming_context_tIlLb1EEELS5_0EEEvT0_T1_T2_T3_T4_T5_T6_T7_iT8_NS1_7vsmem_tEE19static_temp_storage+68];
	setp.gt.s32 	%p278, %r115, 320;
	@%p278 bra 	$L__BB5_153;
	setp.neu.f32 	%p279, %f12, 0f00000000;
	ld.param.u8 	%rs3, [%rd77];
	ld.param.u64 	%rd458, [%rd77+24];
	cvta.to.global.u64 	%rd78, %rd458;
	@%p279 bra 	$L__BB5_110;
	bra.uni 	$L__BB5_113;
$L__BB5_110:
	setp.ne.s16 	%p280, %rs3, 0;
	mov.b64 	%rd657, 0;
	@%p280 bra 	$L__BB5_112;
	ld.global.u64 	%rd657, [%rd78];
$L__BB5_112:
	cvt.s64.s32 	%rd460, %r104;
	add.s64 	%rd461, %rd657, %rd460;
	shl.b64 	%rd462, %rd461, 3;
	add.s64 	%rd463, %rd2, %rd462;
	st.global.u64 	[%rd463], %rd62;
$L__BB5_113:
	setp.eq.f32 	%p281, %f13, 0f00000000;
	@%p281 bra 	$L__BB5_117;
	setp.ne.s16 	%p282, %rs3, 0;
	mov.b64 	%rd658, 0;
	@%p282 bra 	$L__BB5_116;
	ld.global.u64 	%rd658, [%rd78];
$L__BB5_116:
	cvt.s64.s32 	%rd465, %r105;
	add.s64 	%rd466, %rd658, %rd465;
	shl.b64 	%rd467, %rd466, 3;
	add.s64 	%rd468, %rd2, %rd467;
	st.global.u64 	[%rd468], %rd63;
$L__BB5_117:
	setp.eq.f32 	%p283, %f14, 0f00000000;
	@%p283 bra 	$L__BB5_121;
	setp.ne.s16 	%p284, %rs3, 0;
	mov.b64 	%rd659, 0;
	@%p284 bra 	$L__BB5_120;
	ld.global.u64 	%rd659, [%rd78];
$L__BB5_120:
	cvt.s64.s32 	%rd470, %r106;
	add.s64 	%rd471, %rd659, %rd470;
	shl.b64 	%rd472, %rd471, 3;
	add.s64 	%rd473, %rd2, %rd472;
	st.global.u64 	[%rd473], %rd64;
$L__BB5_121:
	setp.eq.f32 	%p285, %f15, 0f00000000;
	@%p285 bra 	$L__BB5_125;
	setp.ne.s16 	%p286, %rs3, 0;
	mov.b64 	%rd660, 0;
	@%p286 bra 	$L__BB5_124;
	ld.global.u64 	%rd660, [%rd78];
$L__BB5_124:
	cvt.s64.s32 	%rd475, %r107;
	add.s64 	%rd476, %rd660, %rd475;
	shl.b64 	%rd477, %rd476, 3;
	add.s64 	%rd478, %rd2, %rd477;
	st.global.u64 	[%rd478], %rd65;
$L__BB5_125:
	setp.eq.f32 	%p287, %f16, 0f00000000;
	@%p287 bra 	$L__BB5_129;
	setp.ne.s16 	%p288, %rs3, 0;
	mov.b64 	%rd661, 0;
	@%p288 bra 	$L__BB5_128;
	ld.global.u64 	%rd661, [%rd78];
$L__BB5_128:
	cvt.s64.s32 	%rd480, %r108;
	add.s64 	%rd481, %rd661, %rd480;
	shl.b64 	%rd482, %rd481, 3;
	add.s64 	%rd483, %rd2, %rd482;
	st.global.u64 	[%rd483], %rd66;
$L__BB5_129:
	setp.eq.f32 	%p289, %f17, 0f00000000;
	@%p289 bra 	$L__BB5_133;
	setp.ne.s16 	%p290, %rs3, 0;
	mov.b64 	%rd662, 0;
	@%p290 bra 	$L__BB5_132;
	ld.global.u64 	%rd662, [%rd78];
$L__BB5_132:
	cvt.s64.s32 	%rd485, %r109;
	add.s64 	%rd486, %rd662, %rd485;
	shl.b64 	%rd487, %rd486, 3;
	add.s64 	%rd488, %rd2, %rd487;
	st.global.u64 	[%rd488], %rd67;
$L__BB5_133:
	setp.eq.f32 	%p291, %f18, 0f00000000;
	@%p291 bra 	$L__BB5_137;
	setp.ne.s16 	%p292, %rs3, 0;
	mov.b64 	%rd663, 0;
	@%p292 bra 	$L__BB5_136;
	ld.global.u64 	%rd663, [%rd78];
$L__BB5_136:
	cvt.s64.s32 	%rd490, %r110;
	add.s64 	%rd491, %rd663, %rd490;
	shl.b64 	%rd492, %rd491, 3;
	add.s64 	%rd493, %rd2, %rd492;
	st.global.u64 	[%rd493], %rd68;
$L__BB5_137:
	setp.eq.f32 	%p293, %f19, 0f00000000;
	@%p293 bra 	$L__BB5_141;
	setp.ne.s16 	%p294, %rs3, 0;
	mov.b64 	%rd664, 0;
	@%p294 bra 	$L__BB5_140;
	ld.global.u64 	%rd664, [%rd78];
$L__BB5_140:
	cvt.s64.s32 	%rd495, %r111;
	add.s64 	%rd496, %rd664, %rd495;
	shl.b64 	%rd497, %rd496, 3;
	add.s64 	%rd498, %rd2, %rd497;
	st.global.u64 	[%rd498], %rd69;
$L__BB5_141:
	setp.eq.f32 	%p295, %f20, 0f00000000;
	@%p295 bra 	$L__BB5_145;
	setp.ne.s16 	%p296, %rs3, 0;
	mov.b64 	%rd665, 0;
	@%p296 bra 	$L__BB5_144;
	ld.global.u64 	%rd665, [%rd78];
$L__BB5_144:
	cvt.s64.s32 	%rd500, %r112;
	add.s64 	%rd501, %rd665, %rd500;
	shl.b64 	%rd502, %rd501, 3;
	add.s64 	%rd503, %rd2, %rd502;
	st.global.u64 	[%rd503], %rd70;
$L__BB5_145:
	setp.eq.f32 	%p297, %f21, 0f00000000;
	@%p297 bra 	$L__BB5_149;
	setp.ne.s16 	%p298, %rs3, 0;
	mov.b64 	%rd666, 0;
	@%p298 bra 	$L__BB5_148;
	ld.global.u64 	%rd666, [%rd78];
$L__BB5_148:
	cvt.s64.s32 	%rd505, %r113;
	add.s64 	%rd506, %rd666, %rd505;
	shl.b64 	%rd507, %rd506, 3;
	add.s64 	%rd508, %rd2, %rd507;
	st.global.u64 	[%rd508], %rd71;
$L__BB5_149:
	setp.eq.f32 	%p299, %f22, 0f00000000;
	@%p299 bra 	$L__BB5_433;
	setp.ne.s16 	%p300, %rs3, 0;
	mov.b64 	%rd667, 0;
	@%p300 bra 	$L__BB5_152;
	ld.global.u64 	%rd667, [%rd78];
$L__BB5_152:
	cvt.s64.s32 	%rd510, %r114;
	add.s64 	%rd511, %rd667, %rd510;
	shl.b64 	%rd512, %rd511, 3;
	add.s64 	%rd513, %rd2, %rd512;
	st.global.u64 	[%rd513], %rd72;
	bra.uni 	$L__BB5_433;
$L__BB5_153:
	setp.eq.f32 	%p301, %f12, 0f00000000;
	bar.sync 	0;
	@%p301 bra 	$L__BB5_155;
	sub.s32 	%r840, %r104, %r116;
	shl.b32 	%r841, %r840, 3;
	mov.u32 	%r842, _ZZN3cub18CUB_300001_SM_10006detail6select23DeviceSelectSweepKernelINS2_10policy_hubIlbiLb0ELNS0_10SelectImplE0EE10Policy1000EN6thrust24THRUST_300001_SM_1000_NS17counting_iteratorIlNS9_11use_defaultESB_SB_EENS9_18transform_iteratorI7NonZeroIfEPfSB_SB_EEPlSI_NS0_13ScanTileStateIiLb1EEENS0_8NullTypeESL_iNS2_19streaming_context_tIlLb1EEELS5_0EEEvT0_T1_T2_T3_T4_T5_T6_T7_iT8_NS1_7vsmem_tEE19static_temp_storage;
	add.s32 	%r843, %r842, %r841;
	st.shared.u64 	[%r843], %rd62;
$L__BB5_155:
	setp.eq.f32 	%p302, %f13, 0f00000000;
	@%p302 bra 	$L__BB5_157;
	sub.s32 	%r844, %r105, %r116;
	shl.b32 	%r845, %r844, 3;
	mov.u32 	%r846, _ZZN3cub18CUB_300001_SM_10006detail6select23DeviceSelectSweepKernelINS2_10policy_hubIlbiLb0ELNS0_10SelectImplE0EE10Policy1000EN6thrust24THRUST_300001_SM_1000_NS17counting_iteratorIlNS9_11use_defaultESB_SB_EENS9_18transform_iteratorI7NonZeroIfEPfSB_SB_EEPlSI_NS0_13ScanTileStateIiLb1EEENS0_8NullTypeESL_iNS2_19streaming_context_tIlLb1EEELS5_0EEEvT0_T1_T2_T3_T4_T5_T6_T7_iT8_NS1_7vsmem_tEE19static_temp_storage;
	add.s32 	%r847, %r846, %r845;
	st.shared.u64 	[%r847], %rd63;
$L__BB5_157:
	setp.eq.f32 	%p303, %f14, 0f00000000;
	@%p303 bra 	$L__BB5_159;
	sub.s32 	%r848, %r106, %r116;
	shl.b32 	%r849, %r848, 3;
	mov.u32 	%r850, _ZZN3cub18CUB_300001_SM_10006detail6select23DeviceSelectSweepKernelINS2_10policy_hubIlbiLb0ELNS0_10SelectImplE0EE10Policy1000EN6thrust24THRUST_300001_SM_1000_NS17counting_iteratorIlNS9_11use_defaultESB_SB_EENS9_18transform_iteratorI7NonZeroIfEPfSB_SB_EEPlSI_NS0_13ScanTileStateIiLb1EEENS0_8NullTypeESL_iNS2_19streaming_context_tIlLb1EEELS5_0EEEvT0_T1_T2_T3_T4_T5_T6_T7_iT8_NS1_7vsmem_tEE19static_temp_storage;
	add.s32 	%r851, %r850, %r849;
	st.shared.u64 	[%r851], %rd64;
$L__BB5_159:
	setp.eq.f32 	%p304, %f15, 0f00000000;
	@%p304 bra 	$L__BB5_161;
	sub.s32 	%r852, %r107, %r116;
	shl.b32 	%r853, %r852, 3;
	mov.u32 	%r854, _ZZN3cub18CUB_300001_SM_10006detail6select23DeviceSelectSweepKernelINS2_10policy_hubIlbiLb0ELNS0_10SelectImplE0EE10Policy1000EN6thrust24THRUST_300001_SM_1000_NS17counting_iteratorIlNS9_11use_defaultESB_SB_EENS9_18transform_iteratorI7NonZeroIfEPfSB_SB_EEPlSI_NS0_13ScanTileStateIiLb1EEENS0_8NullTypeESL_iNS2_19streaming_context_tIlLb1EEELS5_0EEEvT0_T1_T2_T3_T4_T5_T6_T7_iT8_NS1_7vsmem_tEE19static_temp_storage;
	add.s32 	%r855, %r854, %r853;
	st.shared.u64 	[%r855], %rd65;
$L__BB5_161:
	setp.eq.f32 	%p305, %f16, 0f00000000;
	@%p305 bra 	$L__BB5_163;
	sub.s32 	%r856, %r108, %r116;
	shl.b32 	%r857, %r856, 3;
	mov.u32 	%r858, _ZZN3cub18CUB_300001_SM_10006detail6select23DeviceSelectSweepKernelINS2_10policy_hubIlbiLb0ELNS0_10SelectImplE0EE10Policy1000EN6thrust24THRUST_300001_SM_1000_NS17counting_iteratorIlNS9_11use_defaultESB_SB_EENS9_18transform_iteratorI7NonZeroIfEPfSB_SB_EEPlSI_NS0_13ScanTileStateIiLb1EEENS0_8NullTypeESL_iNS2_19streaming_context_tIlLb1EEELS5_0EEEvT0_T1_T2_T3_T4_T5_T6_T7_iT8_NS1_7vsmem_tEE19static_temp_storage;
	add.s32 	%r859, %r858, %r857;
	st.shared.u64 	[%r859], %rd66;
$L__BB5_163:
	setp.eq.f32 	%p306, %f17, 0f00000000;
	@%p306 bra 	$L__BB5_165;
	sub.s32 	%r860, %r109, %r116;
	shl.b32 	%r861, %r860, 3;
	mov.u32 	%r862, _ZZN3cub18CUB_300001_SM_10006detail6select23DeviceSelectSweepKernelINS2_10policy_hubIlbiLb0ELNS0_10SelectImplE0EE10Policy1000EN6thrust24THRUST_300001_SM_1000_NS17counting_iteratorIlNS9_11use_defaultESB_SB_EENS9_18transform_iteratorI7NonZeroIfEPfSB_SB_EEPlSI_NS0_13ScanTileStateIiLb1EEENS0_8NullTypeESL_iNS2_19streaming_context_tIlLb1EEELS5_0EEEvT0_T1_T2_T3_T4_T5_T6_T7_iT8_NS1_7vsmem_tEE19static_temp_storage;
	add.s32 	%r863, %r862, %r861;
	st.shared.u64 	[%r863], %rd67;
$L__BB5_165:
	setp.eq.f32 	%p307, %f18, 0f00000000;
	@%p307 bra 	$L__BB5_167;
	sub.s32 	%r864, %r110, %r116;
	shl.b32 	%r865, %r864, 3;
	mov.u32 	%r866, _ZZN3cub18CUB_300001_SM_10006detail6select23DeviceSelectSweepKernelINS2_10policy_hubIlbiLb0ELNS0_10SelectImplE0EE10Policy1000EN6thrust24THRUST_300001_SM_1000_NS17counting_iteratorIlNS9_11use_defaultESB_SB_EENS9_18transform_iteratorI7NonZeroIfEPfSB_SB_EEPlSI_NS0_13ScanTileStateIiLb1EEENS0_8NullTypeESL_iNS2_19streaming_context_tIlLb1EEELS5_0EEEvT0_T1_T2_T3_T4_T5_T6_T7_iT8_NS1_7vsmem_tEE19static_temp_storage;
	add.s32 	%r867, %r866, %r865;
	st.shared.u64 	[%r867], %rd68;
$L__BB5_167:
	setp.eq.f32 	%p308, %f19, 0f00000000;
	@%p308 bra 	$L__BB5_169;
	sub.s32 	%r868, %r111, %r116;
	shl.b32 	%r869, %r868, 3;
	mov.u32 	%r870, _ZZN3cub18CUB_300001_SM_10006detail6select23DeviceSelectSweepKernelINS2_10policy_hubIlbiLb0ELNS0_10SelectImplE0EE10Policy1000EN6thrust24THRUST_300001_SM_1000_NS17counting_iteratorIlNS9_11use_defaultESB_SB_EENS9_18transform_iteratorI7NonZeroIfEPfSB_SB_EEPlSI_NS0_13ScanTileStateIiLb1EEENS0_8NullTypeESL_iNS2_19streaming_context_tIlLb1EEELS5_0EEEvT0_T1_T2_T3_T4_T5_T6_T7_iT8_NS1_7vsmem_tEE19static_temp_storage;
	add.s32 	%r871, %r870, %r869;
	st.shared.u64 	[%r871], %rd69;
$L__BB5_169:
	setp.eq.f32 	%p309, %f20, 0f00000000;
	@%p309 bra 	$L__BB5_171;
	sub.s32 	%r872, %r112, %r116;
	shl.b32 	%r873, %r872, 3;
	mov.u32 	%r874, _ZZN3cub18CUB_300001_SM_10006detail6select23DeviceSelectSweepKernelINS2_10policy_hubIlbiLb0ELNS0_10SelectImplE0EE10Policy1000EN6thrust24THRUST_300001_SM_1000_NS17counting_iteratorIlNS9_11use_defaultESB_SB_EENS9_18transform_iteratorI7NonZeroIfEPfSB_SB_EEPlSI_NS0_13ScanTileStateIiLb1EEENS0_8NullTypeESL_iNS2_19streaming_context_tIlLb1EEELS5_0EEEvT0_T1_T2_T3_T4_T5_T6_T7_iT8_NS1_7vsmem_tEE19static_temp_storage;
	add.s32 	%r875, %r874, %r873;
	st.shared.u64 	[%r875], %rd70;
$L__BB5_171:
	setp.eq.f32 	%p310, %f21, 0f00000000;
	@%p310 bra 	$L__BB5_173;
	sub.s32 	%r876, %r113, %r116;
	shl.b32 	%r877, %r876, 3;
	mov.u32 	%r878, _ZZN3cub18CUB_300001_SM_10006detail6select23DeviceSelectSweepKernelINS2_10policy_hubIlbiLb0ELNS0_10SelectImplE0EE10Policy1000EN6thrust24THRUST_300001_SM_1000_NS17counting_iteratorIlNS9_11use_defaultESB_SB_EENS9_18transform_iteratorI7NonZeroIfEPfSB_SB_EEPlSI_NS0_13ScanTileStateIiLb1EEENS0_8NullTypeESL_iNS2_19streaming_context_tIlLb1EEELS5_0EEEvT0_T1_T2_T3_T4_T5_T6_T7_iT8_NS1_7vsmem_tEE19static_temp_storage;
	add.s32 	%r879, %r878, %r877;
	st.shared.u64 	[%r879], %rd71;
$L__BB5_173:
	setp.eq.f32 	%p311, %f22, 0f00000000;
	@%p311 bra 	$L__BB5_175;
	sub.s32 	%r880, %r114, %r116;
	shl.b32 	%r881, %r880, 3;
	mov.u32 	%r882, _ZZN3cub18CUB_300001_SM_10006detail6select23DeviceSelectSweepKernelINS2_10policy_hubIlbiLb0ELNS0_10SelectImplE0EE10Policy1000EN6thrust24THRUST_300001_SM_1000_NS17counting_iteratorIlNS9_11use_defaultESB_SB_EENS9_18transform_iteratorI7NonZeroIfEPfSB_SB_EEPlSI_NS0_13ScanTileStateIiLb1EEENS0_8NullTypeESL_iNS2_19streaming_context_tIlLb1EEELS5_0EEEvT0_T1_T2_T3_T4_T5_T6_T7_iT8_NS1_7vsmem_tEE19static_temp_storage;
	add.s32 	%r883, %r882, %r881;
	st.shared.u64 	[%r883], %rd72;
$L__BB5_175:
	bar.sync 	0;
	setp.ge.s32 	%p312, %r1086, %r115;
	@%p312 bra 	$L__BB5_433;
	ld.param.u8 	%rs4, [%rd77];
	ld.param.u64 	%rd514, [%rd77+24];
	cvta.to.global.u64 	%rd79, %rd514;
	not.b32 	%r884, %r1086;
	add.s32 	%r117, %r115, %r884;
	mul.hi.u32 	%r885, %r117, -858993459;
	shr.u32 	%r886, %r885, 8;
	add.s32 	%r118, %r886, 1;
	and.b32  	%r887, %r886, 3;
	setp.eq.s32 	%p313, %r887, 3;
	@%p313 bra 	$L__BB5_181;
	and.b32  	%r888, %r118, 3;
	add.s32 	%r1085, %r1086, %r116;
	shl.b32 	%r889, %r1086, 3;
	mov.u32 	%r890, _ZZN3cub18CUB_300001_SM_10006detail6select23DeviceSelectSweepKernelINS2_10policy_hubIlbiLb0ELNS0_10SelectImplE0EE10Policy1000EN6thrust24THRUST_300001_SM_1000_NS17counting_iteratorIlNS9_11use_defaultESB_SB_EENS9_18transform_iteratorI7NonZeroIfEPfSB_SB_EEPlSI_NS0_13ScanTileStateIiLb1EEENS0_8NullTypeESL_iNS2_19streaming_context_tIlLb1EEELS5_0EEEvT0_T1_T2_T3_T4_T5_T6_T7_iT8_NS1_7vsmem_tEE19static_temp_storage;
	add.s32 	%r1084, %r890, %r889;
	neg.s32 	%r1083, %r888;
	mad.lo.s32 	%r1086, %r888, 320, %r1086;
$L__BB5_178:
	.pragma "nounroll";
	setp.ne.s16 	%p314, %rs4, 0;
	ld.shared.u64 	%rd80, [%r1084];
	mov.b64 	%rd652, 0;
	@%p314 bra 	$L__BB5_180;
	ld.global.u64 	%rd652, [%rd79];
$L__BB5_180:
	cvt.s64.s32 	%rd516, %r1085;
	add.s64 	%rd517, %rd652, %rd516;
	shl.b64 	%rd518, %rd517, 3;
	add.s64 	%rd519, %rd2, %rd518;
	st.global.u64 	[%rd519], %rd80;
	add.s32 	%r1085, %r1085, 320;
	add.s32 	%r1084, %r1084, 2560;
	add.s32 	%r1083, %r1083, 1;
	setp.ne.s32 	%p315, %r1083, 0;
	@%p315 bra 	$L__BB5_178;
$L__BB5_181:
	setp.lt.u32 	%p316, %r117, 960;
	@%p316 bra 	$L__BB5_433;
	add.s32 	%r1088, %r1086, %r116;
	shl.b32 	%r891, %r1086, 3;
	mov.u32 	%r892, _ZZN3cub18CUB_300001_SM_10006detail6select23DeviceSelectSweepKernelINS2_10policy_hubIlbiLb0ELNS0_10SelectImplE0EE10Policy1000EN6thrust24THRUST_300001_SM_1000_NS17counting_iteratorIlNS9_11use_defaultESB_SB_EENS9_18transform_iteratorI7NonZeroIfEPfSB_SB_EEPlSI_NS0_13ScanTileStateIiLb1EEENS0_8NullTypeESL_iNS2_19streaming_context_tIlLb1EEELS5_0EEEvT0_T1_T2_T3_T4_T5_T6_T7_iT8_NS1_7vsmem_tEE19static_temp_storage;
	add.s32 	%r893, %r891, %r892;
	add.s32 	%r1087, %r893, 5120;
$L__BB5_183:
	setp.ne.s16 	%p317, %rs4, 0;
	cvt.s64.s32 	%rd83, %r1088;
	ld.shared.u64 	%rd84, [%r1087+-5120];
	mov.b64 	%rd653, 0;
	@%p317 bra 	$L__BB5_185;
	ld.global.u64 	%rd653, [%rd79];
$L__BB5_185:
	setp.ne.s16 	%p318, %rs4, 0;
	add.s64 	%rd522, %rd653, %rd83;
	shl.b64 	%rd523, %rd522, 3;
	add.s64 	%rd524, %rd2, %rd523;
	st.global.u64 	[%rd524], %rd84;
	ld.shared.u64 	%rd87, [%r1087+-2560];
	mov.b64 	%rd654, 0;
	@%p318 bra 	$L__BB5_187;
	ld.global.u64 	%rd654, [%rd79];
$L__BB5_187:
	setp.ne.s16 	%p319, %rs4, 0;
	add.s64 	%rd526, %rd654, %rd83;
	shl.b64 	%rd527, %rd526, 3;
	add.s64 	%rd528, %rd2, %rd527;
	st.global.u64 	[%rd528+2560], %rd87;
	ld.shared.u64 	%rd90, [%r1087];
	mov.b64 	%rd655, 0;
	@%p319 bra 	$L__BB5_189;
	ld.global.u64 	%rd655, [%rd79];
$L__BB5_189:
	setp.ne.s16 	%p320, %rs4, 0;
	add.s64 	%rd530, %rd655, %rd83;
	shl.b64 	%rd531, %rd530, 3;
	add.s64 	%rd532, %rd2, %rd531;
	st.global.u64 	[%rd532+5120], %rd90;
	ld.shared.u64 	%rd93, [%r1087+2560];
	mov.b64 	%rd656, 0;
	@%p320 bra 	$L__BB5_191;
	ld.global.u64 	%rd656, [%rd79];
$L__BB5_191:
	cvt.u32.u64 	%r894, %rd83;
	add.s64 	%rd533, %rd656, %rd83;
	shl.b64 	%rd534, %rd533, 3;
	add.s64 	%rd535, %rd2, %rd534;
	st.global.u64 	[%rd535+7680], %rd93;
	add.s32 	%r1086, %r1086, 1280;
	add.s32 	%r1088, %r894, 1280;
	add.s32 	%r1087, %r1087, 10240;
	setp.lt.s32 	%p321, %r1086, %r115;
	@%p321 bra 	$L__BB5_183;
	bra.uni 	$L__BB5_433;
$L__BB5_192:
	ld.param.u32 	%r1064, [_ZN3cub18CUB_300001_SM_10006detail6select23DeviceSelectSweepKernelINS2_10policy_hubIlbiLb0ELNS0_10SelectImplE0EE10Policy1000EN6thrust24THRUST_300001_SM_1000_NS17counting_iteratorIlNS9_11use_defaultESB_SB_EENS9_18transform_iteratorI7NonZeroIfEPfSB_SB_EEPlSI_NS0_13ScanTileStateIiLb1EEENS0_8NullTypeESL_iNS2_19streaming_context_tIlLb1EEELS5_0EEEvT0_T1_T2_T3_T4_T5_T6_T7_iT8_NS1_7vsmem_tE_param_7];
	sub.s32 	%r138, %r1064, %r2;
	setp.ne.s32 	%p2, %r1, 0;
	@%p2 bra 	$L__BB5_301;
	ld.param.u8 	%rs26, [%rd1];
	setp.eq.s16 	%p131, %rs26, 0;
	ld.param.u64 	%rd339, [%rd1+16];
	selp.b64 	%rd340, %rd339, 0, %p131;
	cvt.u64.u32 	%rd341, %r2;
	mov.u32 	%r1103, %tid.x;
	mul.lo.s32 	%r588, %r1103, 11;
	add.s64 	%rd342, %rd4, %rd341;
	add.s64 	%rd343, %rd342, %rd340;
	setp.ge.s32 	%p132, %r588, %r138;
	cvt.u64.u32 	%rd344, %r588;
	add.s64 	%rd118, %rd343, %rd344;
	add.s32 	%r140, %r588, 1;
	add.s64 	%rd119, %rd118, 1;
	add.s32 	%r141, %r588, 2;
	add.s64 	%rd120, %rd118, 2;
	add.s32 	%r142, %r588, 3;
	add.s64 	%rd121, %rd118, 3;
	add.s32 	%r143, %r588, 4;
	add.s64 	%rd122, %rd118, 4;
	add.s32 	%r144, %r588, 5;
	add.s64 	%rd123, %rd118, 5;
	add.s32 	%r145, %r588, 6;
	add.s64 	%rd124, %rd118, 6;
	add.s32 	%r146, %r588, 7;
	add.s64 	%rd125, %rd118, 7;
	add.s32 	%r147, %r588, 8;
	add.s64 	%rd126, %rd118, 8;
	add.s32 	%r148, %r588, 9;
	add.s64 	%rd127, %rd118, 9;
	add.s32 	%r149, %r588, 10;
	add.s64 	%rd128, %rd118, 10;
	bar.sync 	0;
	add.s64 	%rd345, %rd340, %rd341;
	add.s64 	%rd346, %rd345, %rd344;
	shl.b64 	%rd347, %rd346, 2;
	add.s64 	%rd129, %rd5, %rd347;
	mov.b32 	%r1090, 1;
	@%p132 bra 	$L__BB5_195;
	ld.global.f32 	%f34, [%rd129];
	setp.neu.f32 	%p133, %f34, 0f00000000;
	selp.u32 	%r1090, 1, 0, %p133;
$L__BB5_195:
	setp.ge.s32 	%p134, %r140, %r138;
	mov.b32 	%r1091, 1;
	@%p134 bra 	$L__BB5_197;
	ld.global.f32 	%f35, [%rd129+4];
	setp.neu.f32 	%p135, %f35, 0f00000000;
	selp.u32 	%r1091, 1, 0, %p135;
$L__BB5_197:
	setp.ge.s32 	%p136, %r141, %r138;
	mov.b32 	%r1092, 1;
	@%p136 bra 	$L__BB5_199;
	ld.global.f32 	%f36, [%rd129+8];
	setp.neu.f32 	%p137, %f36, 0f00000000;
	selp.u32 	%r1092, 1, 0, %p137;
$L__BB5_199:
	setp.ge.s32 	%p138, %r142, %r138;
	mov.b32 	%r1093, 1;
	@%p138 bra 	$L__BB5_201;
	ld.global.f32 	%f37, [%rd129+12];
	setp.neu.f32 	%p139, %f37, 0f00000000;
	selp.u32 	%r1093, 1, 0, %p139;
$L__BB5_201:
	setp.ge.s32 	%p140, %r143, %r138;
	mov.b32 	%r1094, 1;
	@%p140 bra 	$L__BB5_203;
	ld.global.f32 	%f38, [%rd129+16];
	setp.neu.f32 	%p141, %f38, 0f00000000;
	selp.u32 	%r1094, 1, 0, %p141;
$L__BB5_203:
	setp.ge.s32 	%p142, %r144, %r138;
	mov.b32 	%r1095, 1;
	@%p142 bra 	$L__BB5_205;
	ld.global.f32 	%f39, [%rd129+20];
	setp.neu.f32 	%p143, %f39, 0f00000000;
	selp.u32 	%r1095, 1, 0, %p143;
$L__BB5_205:
	setp.ge.s32 	%p144, %r145, %r138;
	mov.b32 	%r1096, 1;
	@%p144 bra 	$L__BB5_207;
	ld.global.f32 	%f40, [%rd129+24];
	setp.neu.f32 	%p145, %f40, 0f00000000;
	selp.u32 	%r1096, 1, 0, %p145;
$L__BB5_207:
	setp.ge.s32 	%p146, %r146, %r138;
	mov.b32 	%r1097, 1;
	@%p146 bra 	$L__BB5_209;
	ld.global.f32 	%f41, [%rd129+28];
	setp.neu.f32 	%p147, %f41, 0f00000000;
	selp.u32 	%r1097, 1, 0, %p147;
$L__BB5_209:
	setp.ge.s32 	%p148, %r147, %r138;
	mov.b32 	%r1098, 1;
	@%p148 bra 	$L__BB5_211;
	ld.global.f32 	%f42, [%rd129+32];
	setp.neu.f32 	%p149, %f42, 0f00000000;
	selp.u32 	%r1098, 1, 0, %p149;
$L__BB5_211:
	setp.ge.s32 	%p150, %r148, %r138;
	mov.b32 	%r1099, 1;
	@%p150 bra 	$L__BB5_213;
	ld.global.f32 	%f43, [%rd129+36];
	setp.neu.f32 	%p151, %f43, 0f00000000;
	selp.u32 	%r1099, 1, 0, %p151;
$L__BB5_213:
	setp.ge.s32 	%p152, %r149, %r138;
	mov.b32 	%r1100, 1;
	@%p152 bra 	$L__BB5_215;
	ld.global.f32 	%f44, [%rd129+40];
	setp.neu.f32 	%p153, %f44, 0f00000000;
	selp.u32 	%r1100, 1, 0, %p153;
$L__BB5_215:
	bar.sync 	0;
	add.s32 	%r172, %r1091, %r1090;
	add.s32 	%r173, %r1092, %r172;
	add.s32 	%r174, %r1093, %r173;
	add.s32 	%r175, %r1094, %r174;
	add.s32 	%r176, %r1095, %r175;
	add.s32 	%r177, %r1096, %r176;
	add.s32 	%r178, %r1097, %r177;
	add.s32 	%r179, %r1098, %r178;
	add.s32 	%r180, %r1099, %r179;
	add.s32 	%r604, %r1100, %r180;
	shr.u32 	%r182, %r1103, 5;
	// begin inline asm
	mov.u32 %r599, %laneid;
	// end inline asm
	mov.b32 	%r602, 1;
	mov.b32 	%r627, 0;
	mov.b32 	%r629, -1;
	// begin inline asm
	{  .reg .s32 r0;  .reg .pred p;  shfl.sync.up.b32 r0|p, %r604, %r602, %r627, %r629;  @p add.s32 r0, r0, %r604;  mov.s32 %r600, r0;}
	// end inline asm
	mov.b32 	%r608, 2;
	// begin inline asm
	{  .reg .s32 r0;  .reg .pred p;  shfl.sync.up.b32 r0|p, %r600, %r608, %r627, %r629;  @p add.s32 r0, r0, %r600;  mov.s32 %r606, r0;}
	// end inline asm
	mov.b32 	%r614, 4;
	// begin inline asm
	{  .reg .s32 r0;  .reg .pred p;  shfl.sync.up.b32 r0|p, %r606, %r614, %r627, %r629;  @p add.s32 r0, r0, %r606;  mov.s32 %r612, r0;}
	// end inline asm
	mov.b32 	%r620, 8;
	// begin inline asm
	{  .reg .s32 r0;  .reg .pred p;  shfl.sync.up.b32 r0|p, %r612, %r620, %r627, %r629;  @p add.s32 r0, r0, %r612;  mov.s32 %r618, r0;}
	// end inline asm
	mov.b32 	%r626, 16;
	// begin inline asm
	{  .reg .s32 r0;  .reg .pred p;  shfl.sync.up.b32 r0|p, %r618, %r626, %r627, %r629;  @p add.s32 r0, r0, %r618;  mov.s32 %r624, r0;}
	// end inline asm
	setp.ne.s32 	%p154, %r599, 31;
	@%p154 bra 	$L__BB5_217;
	shl.b32 	%r630, %r182, 2;
	mov.u32 	%r631, _ZZN3cub18CUB_300001_SM_10006detail6select23DeviceSelectSweepKernelINS2_10policy_hubIlbiLb0ELNS0_10SelectImplE0EE10Policy1000EN6thrust24THRUST_300001_SM_1000_NS17counting_iteratorIlNS9_11use_defaultESB_SB_EENS9_18transform_iteratorI7NonZeroIfEPfSB_SB_EEPlSI_NS0_13ScanTileStateIiLb1EEENS0_8NullTypeESL_iNS2_19streaming_context_tIlLb1EEELS5_0EEEvT0_T1_T2_T3_T4_T5_T6_T7_iT8_NS1_7vsmem_tEE19static_temp_storage;
	add.s32 	%r632, %r631, %r630;
	st.shared.u32 	[%r632], %r624;
$L__BB5_217:
	bar.sync 	0;
	ld.shared.v4.u32 	{%r185, %r186, %r187, %r188}, [_ZZN3cub18CUB_300001_SM_10006detail6select23DeviceSelectSweepKernelINS2_10policy_hubIlbiLb0ELNS0_10SelectImplE0EE10Policy1000EN6thrust24THRUST_300001_SM_1000_NS17counting_iteratorIlNS9_11use_defaultESB_SB_EENS9_18transform_iteratorI7NonZeroIfEPfSB_SB_EEPlSI_NS0_13ScanTileStateIiLb1EEENS0_8NullTypeESL_iNS2_19streaming_context_tIlLb1EEELS5_0EEEvT0_T1_T2_T3_T4_T5_T6_T7_iT8_NS1_7vsmem_tEE19static_temp_storage];
	shr.u32 	%r633, %r1103, 5;
	add.s32 	%r634, %r186, %r185;
	setp.eq.s32 	%p155, %r633, 2;
	selp.b32 	%r635, %r634, %r185, %p155;
	add.s32 	%r636, %r634, %r187;
	setp.eq.s32 	%p156, %r633, 3;
	selp.b32 	%r637, %r636, %r635, %p156;
	add.s32 	%r638, %r636, %r188;
	setp.eq.s32 	%p157, %r633, 4;
	selp.b32 	%r639, %r638, %r637, %p157;
	ld.shared.v4.u32 	{%r189, %r190, %r191, %r192}, [_ZZN3cub18CUB_300001_SM_10006detail6select23DeviceSelectSweepKernelINS2_10policy_hubIlbiLb0ELNS0_10SelectImplE0EE10Policy1000EN6thrust24THRUST_300001_SM_1000_NS17counting_iteratorIlNS9_11use_defaultESB_SB_EENS9_18transform_iteratorI7NonZeroIfEPfSB_SB_EEPlSI_NS0_13ScanTileStateIiLb1EEENS0_8NullTypeESL_iNS2_19streaming_context_tIlLb1EEELS5_0EEEvT0_T1_T2_T3_T4_T5_T6_T7_iT8_NS1_7vsmem_tEE19static_temp_storage+16];
	add.s32 	%r640, %r638, %r189;
	setp.eq.s32 	%p158, %r633, 5;
	selp.b32 	%r641, %r640, %r639, %p158;
	add.s32 	%r642, %r640, %r190;
	setp.eq.s32 	%p159, %r633, 6;
	selp.b32 	%r643, %r642, %r641, %p159;
	add.s32 	%r644, %r642, %r191;
	setp.eq.s32 	%p160, %r633, 7;
	selp.b32 	%r645, %r644, %r643, %p160;
	add.s32 	%r646, %r644, %r192;
	setp.eq.s32 	%p161, %r633, 8;
	selp.b32 	%r647, %r646, %r645, %p161;
	ld.shared.v2.u32 	{%r193, %r194}, [_ZZN3cub18CUB_300001_SM_10006detail6select23DeviceSelectSweepKernelINS2_10policy_hubIlbiLb0ELNS0_10SelectImplE0EE10Policy1000EN6thrust24THRUST_300001_SM_1000_NS17counting_iteratorIlNS9_11use_defaultESB_SB_EENS9_18transform_iteratorI7NonZeroIfEPfSB_SB_EEPlSI_NS0_13ScanTileStateIiLb1EEENS0_8NullTypeESL_iNS2_19streaming_context_tIlLb1EEELS5_0EEEvT0_T1_T2_T3_T4_T5_T6_T7_iT8_NS1_7vsmem_tEE19static_temp_storage+32];
	add.s32 	%r648, %r646, %r193;
	setp.eq.s32 	%p162, %r633, 9;
	selp.b32 	%r649, %r648, %r647, %p162;
	setp.lt.u32 	%p163, %r1103, 32;
	selp.b32 	%r650, 0, %r649, %p163;
	setp.eq.s32 	%p164, %r599, 0;
	sub.s32 	%r651, %r624, %r604;
	selp.b32 	%r652, 0, %r651, %p164;
	add.s32 	%r195, %r650, %r652;
	add.s32 	%r196, %r195, %r1090;
	add.s32 	%r197, %r172, %r195;
	add.s32 	%r198, %r173, %r195;
	add.s32 	%r199, %r174, %r195;
	add.s32 	%r200, %r175, %r195;
	add.s32 	%r201, %r176, %r195;
	add.s32 	%r202, %r177, %r195;
	add.s32 	%r203, %r178, %r195;
	add.s32 	%r204, %r179, %r195;
	add.s32 	%r205, %r180, %r195;
	add.s32 	%r653, %r138, %r194;
	add.s32 	%r654, %r653, %r648;
	add.s32 	%r1135, %r654, -3520;
	setp.gt.s32 	%p165, %r1135, 320;
	@%p165 bra 	$L__BB5_262;
	mov.u64 	%rd348, %rd238;
	ld.param.u8 	%rs5, [%rd348];
	ld.param.u64 	%rd349, [%rd348+24];
	cvta.to.global.u64 	%rd130, %rd349;
	setp.ne.s32 	%p166, %r1090, 0;
	setp.lt.s32 	%p167, %r195, %r1135;
	and.pred  	%p168, %p166, %p167;
	@%p168 bra 	$L__BB5_219;
	bra.uni 	$L__BB5_222;
$L__BB5_219:
	setp.ne.s16 	%p169, %rs5, 0;
	mov.b64 	%rd675, 0;
	@%p169 bra 	$L__BB5_221;
	ld.global.u64 	%rd675, [%rd130];
$L__BB5_221:
	cvt.s64.s32 	%rd351, %r195;
	add.s64 	%rd352, %rd675, %rd351;
	shl.b64 	%rd353, %rd352, 3;
	add.s64 	%rd354, %rd2, %rd353;
	st.global.u64 	[%rd354], %rd118;
$L__BB5_222:
	setp.eq.s32 	%p170, %r1091, 0;
	setp.ge.s32 	%p171, %r196, %r1135;
	or.pred  	%p172, %p170, %p171;
	@%p172 bra 	$L__BB5_226;
	setp.ne.s16 	%p173, %rs5, 0;
	mov.b64 	%rd676, 0;
	@%p173 bra 	$L__BB5_225;
	ld.global.u64 	%rd676, [%rd130];
$L__BB5_225:
	cvt.s64.s32 	%rd356, %r196;
	add.s64 	%rd357, %rd676, %rd356;
	shl.b64 	%rd358, %rd357, 3;
	add.s64 	%rd359, %rd2, %rd358;
	st.global.u64 	[%rd359], %rd119;
$L__BB5_226:
	setp.eq.s32 	%p174, %r1092, 0;
	setp.ge.s32 	%p175, %r197, %r1135;
	or.pred  	%p176, %p174, %p175;
	@%p176 bra 	$L__BB5_230;
	setp.ne.s16 	%p177, %rs5, 0;
	mov.b64 	%rd677, 0;
	@%p177 bra 	$L__BB5_229;
	ld.global.u64 	%rd677, [%rd130];
$L__BB5_229:
	cvt.s64.s32 	%rd361, %r197;
	add.s64 	%rd362, %rd677, %rd361;
	shl.b64 	%rd363, %rd362, 3;
	add.s64 	%rd364, %rd2, %rd363;
	st.global.u64 	[%rd364], %rd120;
$L__BB5_230:
	setp.eq.s32 	%p178, %r1093, 0;
	setp.ge.s32 	%p179, %r198, %r1135;
	or.pred  	%p180, %p178, %p179;
	@%p180 bra 	$L__BB5_234;
	setp.ne.s16 	%p181, %rs5, 0;
	mov.b64 	%rd678, 0;
	@%p181 bra 	$L__BB5_233;
	ld.global.u64 	%rd678, [%rd130];
$L__BB5_233:
	cvt.s64.s32 	%rd366, %r198;
	add.s64 	%rd367, %rd678, %rd366;
	shl.b64 	%rd368, %rd367, 3;
	add.s64 	%rd369, %rd2, %rd368;
	st.global.u64 	[%rd369], %rd121;
$L__BB5_234:
	setp.eq.s32 	%p182, %r1094, 0;
	setp.ge.s32 	%p183, %r199, %r1135;
	or.pred  	%p184, %p182, %p183;
	@%p184 bra 	$L__BB5_238;
	setp.ne.s16 	%p185, %rs5, 0;
	mov.b64 	%rd679, 0;
	@%p185 bra 	$L__BB5_237;
	ld.global.u64 	%rd679, [%rd130];
$L__BB5_237:
	cvt.s64.s32 	%rd371, %r199;
	add.s64 	%rd372, %rd679, %rd371;
	shl.b64 	%rd373, %rd372, 3;
	add.s64 	%rd374, %rd2, %rd373;
	st.global.u64 	[%rd374], %rd122;
$L__BB5_238:
	setp.eq.s32 	%p186, %r1095, 0;
	setp.ge.s32 	%p187, %r200, %r1135;
	or.pred  	%p188, %p186, %p187;
	@%p188 bra 	$L__BB5_242;
	setp.ne.s16 	%p189, %rs5, 0;
	mov.b64 	%rd680, 0;
	@%p189 bra 	$L__BB5_241;
	ld.global.u64 	%rd680, [%rd130];
$L__BB5_241:
	cvt.s64.s32 	%rd376, %r200;
	add.s64 	%rd377, %rd680, %rd376;
	shl.b64 	%rd378, %rd377, 3;
	add.s64 	%rd379, %rd2, %rd378;
	st.global.u64 	[%rd379], %rd123;
$L__BB5_242:
	setp.eq.s32 	%p190, %r1096, 0;
	setp.ge.s32 	%p191, %r201, %r1135;
	or.pred  	%p192, %p190, %p191;
	@%p192 bra 	$L__BB5_246;
	setp.ne.s16 	%p193, %rs5, 0;
	mov.b64 	%rd681, 0;
	@%p193 bra 	$L__BB5_245;
	ld.global.u64 	%rd681, [%rd130];
$L__BB5_245:
	cvt.s64.s32 	%rd381, %r201;
	add.s64 	%rd382, %rd681, %rd381;
	shl.b64 	%rd383, %rd382, 3;
	add.s64 	%rd384, %rd2, %rd383;
	st.global.u64 	[%rd384], %rd124;
$L__BB5_246:
	setp.eq.s32 	%p194, %r1097, 0;
	setp.ge.s32 	%p195, %r202, %r1135;
	or.pred  	%p196, %p194, %p195;
	@%p196 bra 	$L__BB5_250;
	setp.ne.s16 	%p197, %rs5, 0;
	mov.b64 	%rd682, 0;
	@%p197 bra 	$L__BB5_249;
	ld.global.u64 	%rd682, [%rd130];
$L__BB5_249:
	cvt.s64.s32 	%rd386, %r202;
	add.s64 	%rd387, %rd682, %rd386;
	shl.b64 	%rd388, %rd387, 3;
	add.s64 	%rd389, %rd2, %rd388;
	st.global.u64 	[%rd389], %rd125;
$L__BB5_250:
	setp.eq.s32 	%p198, %r1098, 0;
	setp.ge.s32 	%p199, %r203, %r1135;
	or.pred  	%p200, %p198, %p199;
	@%p200 bra 	$L__BB5_254;
	setp.ne.s16 	%p201, %rs5, 0;
	mov.b64 	%rd683, 0;
	@%p201 bra 	$L__BB5_253;
	ld.global.u64 	%rd683, [%rd130];
$L__BB5_253:
	cvt.s64.s32 	%rd391, %r203;
	add.s64 	%rd392, %rd683, %rd391;
	shl.b64 	%rd393, %rd392, 3;
	add.s64 	%rd394, %rd2, %rd393;
	st.global.u64 	[%rd394], %rd126;
$L__BB5_254:
	setp.eq.s32 	%p202, %r1099, 0;
	setp.ge.s32 	%p203, %r204, %r1135;
	or.pred  	%p204, %p202, %p203;
	@%p204 bra 	$L__BB5_258;
	setp.ne.s16 	%p205, %rs5, 0;
	mov.b64 	%rd684, 0;
	@%p205 bra 	$L__BB5_257;
	ld.global.u64 	%rd684, [%rd130];
$L__BB5_257:
	cvt.s64.s32 	%rd396, %r204;
	add.s64 	%rd397, %rd684, %rd396;
	shl.b64 	%rd398, %rd397, 3;
	add.s64 	%rd399, %rd2, %rd398;
	st.global.u64 	[%rd399], %rd127;
$L__BB5_258:
	setp.eq.s32 	%p206, %r1100, 0;
	setp.ge.s32 	%p207, %r205, %r1135;
	or.pred  	%p208, %p206, %p207;
	@%p208 bra 	$L__BB5_425;
	setp.ne.s16 	%p209, %rs5, 0;
	mov.b64 	%rd685, 0;
	@%p209 bra 	$L__BB5_261;
	ld.global.u64 	%rd685, [%rd130];
$L__BB5_261:
	cvt.s64.s32 	%rd401, %r205;
	add.s64 	%rd402, %rd685, %rd401;
	shl.b64 	%rd403, %rd402, 3;
	add.s64 	%rd404, %rd2, %rd403;
	st.global.u64 	[%rd404], %rd128;
	bra.uni 	$L__BB5_425;
$L__BB5_262:
	bar.sync 	0;
	setp.eq.s32 	%p210, %r1090, 0;
	@%p210 bra 	$L__BB5_264;
	shl.b32 	%r655, %r195, 3;
	mov.u32 	%r656, _ZZN3cub18CUB_300001_SM_10006detail6select23DeviceSelectSweepKernelINS2_10policy_hubIlbiLb0ELNS0_10SelectImplE0EE10Policy1000EN6thrust24THRUST_300001_SM_1000_NS17counting_iteratorIlNS9_11use_defaultESB_SB_EENS9_18transform_iteratorI7NonZeroIfEPfSB_SB_EEPlSI_NS0_13ScanTileStateIiLb1EEENS0_8NullTypeESL_iNS2_19streaming_context_tIlLb1EEELS5_0EEEvT0_T1_T2_T3_T4_T5_T6_T7_iT8_NS1_7vsmem_tEE19static_temp_storage;
	add.s32 	%r657, %r656, %r655;
	st.shared.u64 	[%r657], %rd118;
$L__BB5_264:
	setp.eq.s32 	%p211, %r1091, 0;
	@%p211 bra 	$L__BB5_266;
	shl.b32 	%r658, %r196, 3;
	mov.u32 	%r659, _ZZN3cub18CUB_300001_SM_10006detail6select23DeviceSelectSweepKernelINS2_10policy_hubIlbiLb0ELNS0_10SelectImplE0EE10Policy1000EN6thrust24THRUST_300001_SM_1000_NS17counting_iteratorIlNS9_11use_defaultESB_SB_EENS9_18transform_iteratorI7NonZeroIfEPfSB_SB_EEPlSI_NS0_13ScanTileStateIiLb1EEENS0_8NullTypeESL_iNS2_19streaming_context_tIlLb1EEELS5_0EEEvT0_T1_T2_T3_T4_T5_T6_T7_iT8_NS1_7vsmem_tEE19static_temp_storage;
	add.s32 	%r660, %r659, %r658;
	st.shared.u64 	[%r660], %rd119;
$L__BB5_266:
	setp.eq.s32 	%p212, %r1092, 0;
	@%p212 bra 	$L__BB5_268;
	shl.b32 	%r661, %r197, 3;
	mov.u32 	%r662, _ZZN3cub18CUB_300001_SM_10006detail6select23DeviceSelectSweepKernelINS2_10policy_hubIlbiLb0ELNS0_10SelectImplE0EE10Policy1000EN6thrust24THRUST_300001_SM_1000_NS17counting_iteratorIlNS9_11use_defaultESB_SB_EENS9_18transform_iteratorI7NonZeroIfEPfSB_SB_EEPlSI_NS0_13ScanTileStateIiLb1EEENS0_8NullTypeESL_iNS2_19streaming_context_tIlLb1EEELS5_0EEEvT0_T1_T2_T3_T4_T5_T6_T7_iT8_NS1_7vsmem_tEE19static_temp_storage;
	add.s32 	%r663, %r662, %r661;
	st.shared.u64 	[%r663], %rd120;
$L__BB5_268:
	setp.eq.s32 	%p213, %r1093, 0;
	@%p213 bra 	$L__BB5_270;
	shl.b32 	%r664, %r198, 3;
	mov.u32 	%r665, _ZZN3cub18CUB_300001_SM_10006detail6select23DeviceSelectSweepKernelINS2_10policy_hubIlbiLb0ELNS0_10SelectImplE0EE10Policy1000EN6thrust24THRUST_300001_SM_1000_NS17counting_iteratorIlNS9_11use_defaultESB_SB_EENS9_18transform_iteratorI7NonZeroIfEPfSB_SB_EEPlSI_NS0_13ScanTileStateIiLb1EEENS0_8NullTypeESL_iNS2_19streaming_context_tIlLb1EEELS5_0EEEvT0_T1_T2_T3_T4_T5_T6_T7_iT8_NS1_7vsmem_tEE19static_temp_storage;
	add.s32 	%r666, %r665, %r664;
	st.shared.u64 	[%r666], %rd121;
$L__BB5_270:
	setp.eq.s32 	%p214, %r1094, 0;
	@%p214 bra 	$L__BB5_272;
	shl.b32 	%r667, %r199, 3;
	mov.u32 	%r668, _ZZN3cub18CUB_300001_SM_10006detail6select23DeviceSelectSweepKernelINS2_10policy_hubIlbiLb0ELNS0_10SelectImplE0EE10Policy1000EN6thrust24THRUST_300001_SM_1000_NS17counting_iteratorIlNS9_11use_defaultESB_SB_EENS9_18transform_iteratorI7NonZeroIfEPfSB_SB_EEPlSI_NS0_13ScanTileStateIiLb1EEENS0_8NullTypeESL_iNS2_19streaming_context_tIlLb1EEELS5_0EEEvT0_T1_T2_T3_T4_T5_T6_T7_iT8_NS1_7vsmem_tEE19static_temp_storage;
	add.s32 	%r669, %r668, %r667;
	st.shared.u64 	[%r669], %rd122;
$L__BB5_272:
	setp.eq.s32 	%p215, %r1095, 0;
	@%p215 bra 	$L__BB5_274;
	shl.b32 	%r670, %r200, 3;
	mov.u32 	%r671, _ZZN3cub18CUB_300001_SM_10006detail6select23DeviceSelectSweepKernelINS2_10policy_hubIlbiLb0ELNS0_10SelectImplE0EE10Policy1000EN6thrust24THRUST_300001_SM_1000_NS17counting_iteratorIlNS9_11use_defaultESB_SB_EENS9_18transform_iteratorI7NonZeroIfEPfSB_SB_EEPlSI_NS0_13ScanTileStateIiLb1EEENS0_8NullTypeESL_iNS2_19streaming_context_tIlLb1EEELS5_0EEEvT0_T1_T2_T3_T4_T5_T6_T7_iT8_NS1_7vsmem_tEE19static_temp_storage;
	add.s32 	%r672, %r671, %r670;
	st.shared.u64 	[%r672], %rd123;
$L__BB5_274:
	setp.eq.s32 	%p216, %r1096, 0;
	@%p216 bra 	$L__BB5_276;
	shl.b32 	%r673, %r201, 3;
	mov.u32 	%r674, _ZZN3cub18CUB_300001_SM_10006detail6select23DeviceSelectSweepKernelINS2_10policy_hubIlbiLb0ELNS0_10SelectImplE0EE10Policy1000EN6thrust24THRUST_300001_SM_1000_NS17counting_iteratorIlNS9_11use_defaultESB_SB_EENS9_18transform_iteratorI7NonZeroIfEPfSB_SB_EEPlSI_NS0_13ScanTileStateIiLb1EEENS0_8NullTypeESL_iNS2_19streaming_context_tIlLb1EEELS5_0EEEvT0_T1_T2_T3_T4_T5_T6_T7_iT8_NS1_7vsmem_tEE19static_temp_storage;
	add.s32 	%r675, %r674, %r673;
	st.shared.u64 	[%r675], %rd124;
$L__BB5_276:
	setp.eq.s32 	%p217, %r1097, 0;
	@%p217 bra 	$L__BB5_278;
	shl.b32 	%r676, %r202, 3;
	mov.u32 	%r677, _ZZN3cub18CUB_300001_SM_10006detail6select23DeviceSelectSweepKernelINS2_10policy_hubIlbiLb0ELNS0_10SelectImplE0EE10Policy1000EN6thrust24THRUST_300001_SM_1000_NS17counting_iteratorIlNS9_11use_defaultESB_SB_EENS9_18transform_iteratorI7NonZeroIfEPfSB_SB_EEPlSI_NS0_13ScanTileStateIiLb1EEENS0_8NullTypeESL_iNS2_19streaming_context_tIlLb1EEELS5_0EEEvT0_T1_T2_T3_T4_T5_T6_T7_iT8_NS1_7vsmem_tEE19static_temp_storage;
	add.s32 	%r678, %r677, %r676;
	st.shared.u64 	[%r678], %rd125;
$L__BB5_278:
	setp.eq.s32 	%p218, %r1098, 0;
	@%p218 bra 	$L__BB5_280;
	shl.b32 	%r679, %r203, 3;
	mov.u32 	%r680, _ZZN3cub18CUB_300001_SM_10006detail6select23DeviceSelectSweepKernelINS2_10policy_hubIlbiLb0ELNS0_10SelectImplE0EE10Policy1000EN6thrust24THRUST_300001_SM_1000_NS17counting_iteratorIlNS9_11use_defaultESB_SB_EENS9_18transform_iteratorI7NonZeroIfEPfSB_SB_EEPlSI_NS0_13ScanTileStateIiLb1EEENS0_8NullTypeESL_iNS2_19streaming_context_tIlLb1EEELS5_0EEEvT0_T1_T2_T3_T4_T5_T6_T7_iT8_NS1_7vsmem_tEE19static_temp_storage;
	add.s32 	%r681, %r680, %r679;
	st.shared.u64 	[%r681], %rd126;
$L__BB5_280:
	setp.eq.s32 	%p219, %r1099, 0;
	@%p219 bra 	$L__BB5_282;
	shl.b32 	%r682, %r204, 3;
	mov.u32 	%r683, _ZZN3cub18CUB_300001_SM_10006detail6select23DeviceSelectSweepKernelINS2_10policy_hubIlbiLb0ELNS0_10SelectImplE0EE10Policy1000EN6thrust24THRUST_300001_SM_1000_NS17counting_iteratorIlNS9_11use_defaultESB_SB_EENS9_18transform_iteratorI7NonZeroIfEPfSB_SB_EEPlSI_NS0_13ScanTileStateIiLb1EEENS0_8NullTypeESL_iNS2_19streaming_context_tIlLb1EEELS5_0EEEvT0_T1_T2_T3_T4_T5_T6_T7_iT8_NS1_7vsmem_tEE19static_temp_storage;
	add.s32 	%r684, %r683, %r682;
	st.shared.u64 	[%r684], %rd127;
$L__BB5_282:
	setp.eq.s32 	%p220, %r1100, 0;
	@%p220 bra 	$L__BB5_284;
	shl.b32 	%r685, %r205, 3;
	mov.u32 	%r686, _ZZN3cub18CUB_300001_SM_10006detail6select23DeviceSelectSweepKernelINS2_10policy_hubIlbiLb0ELNS0_10SelectImplE0EE10Policy1000EN6thrust24THRUST_300001_SM_1000_NS17counting_iteratorIlNS9_11use_defaultESB_SB_EENS9_18transform_iteratorI7NonZeroIfEPfSB_SB_EEPlSI_NS0_13ScanTileStateIiLb1EEENS0_8NullTypeESL_iNS2_19streaming_context_tIlLb1EEELS5_0EEEvT0_T1_T2_T3_T4_T5_T6_T7_iT8_NS1_7vsmem_tEE19static_temp_storage;
	add.s32 	%r687, %r686, %r685;
	st.shared.u64 	[%r687], %rd128;
$L__BB5_284:
	bar.sync 	0;
	setp.ge.u32 	%p221, %r1103, %r1135;
	@%p221 bra 	$L__BB5_425;
	ld.param.u32 	%r1066, [_ZN3cub18CUB_300001_SM_10006detail6select23DeviceSelectSweepKernelINS2_10policy_hubIlbiLb0ELNS0_10SelectImplE0EE10Policy1000EN6thrust24THRUST_300001_SM_1000_NS17counting_iteratorIlNS9_11use_defaultESB_SB_EENS9_18transform_iteratorI7NonZeroIfEPfSB_SB_EEPlSI_NS0_13ScanTileStateIiLb1EEENS0_8NullTypeESL_iNS2_19streaming_context_tIlLb1EEELS5_0EEEvT0_T1_T2_T3_T4_T5_T6_T7_iT8_NS1_7vsmem_tE_param_7];
	mov.u64 	%rd405, %rd238;
	ld.param.u8 	%rs6, [%rd405];
	ld.param.u64 	%rd406, [%rd405+24];
	cvta.to.global.u64 	%rd131, %rd406;
	add.s32 	%r688, %r186, %r187;
	add.s32 	%r689, %r688, %r188;
	add.s32 	%r690, %r689, %r189;
	add.s32 	%r691, %r690, %r190;
	add.s32 	%r692, %r691, %r191;
	add.s32 	%r693, %r692, %r192;
	add.s32 	%r694, %r693, %r193;
	add.s32 	%r695, %r694, %r194;
	add.s32 	%r696, %r695, %r185;
	add.s32 	%r697, %r696, %r1066;
	sub.s32 	%r698, %r697, %r1103;
	add.s32 	%r207, %r698, -3521;
	mul.hi.u32 	%r699, %r207, -858993459;
	shr.u32 	%r700, %r699, 8;
	add.s32 	%r208, %r700, 1;
	and.b32  	%r701, %r700, 3;
	setp.eq.s32 	%p222, %r701, 3;
	@%p222 bra 	$L__BB5_290;
	cvt.u64.u32 	%rd668, %r1103;
	shl.b32 	%r702, %r1103, 3;
	mov.u32 	%r703, _ZZN3cub18CUB_300001_SM_10006detail6select23DeviceSelectSweepKernelINS2_10policy_hubIlbiLb0ELNS0_10SelectImplE0EE10Policy1000EN6thrust24THRUST_300001_SM_1000_NS17counting_iteratorIlNS9_11use_defaultESB_SB_EENS9_18transform_iteratorI7NonZeroIfEPfSB_SB_EEPlSI_NS0_13ScanTileStateIiLb1EEENS0_8NullTypeESL_iNS2_19streaming_context_tIlLb1EEELS5_0EEEvT0_T1_T2_T3_T4_T5_T6_T7_iT8_NS1_7vsmem_tEE19static_temp_storage;
	add.s32 	%r1102, %r703, %r702;
	and.b32  	%r704, %r208, 3;
	neg.s32 	%r1101, %r704;
$L__BB5_287:
	.pragma "nounroll";
	setp.ne.s16 	%p223, %rs6, 0;
	ld.shared.u64 	%rd134, [%r1102];
	mov.b64 	%rd669, 0;
	@%p223 bra 	$L__BB5_289;
	ld.global.u64 	%rd669, [%rd131];
$L__BB5_289:
	add.s64 	%rd408, %rd669, %rd668;
	shl.b64 	%rd409, %rd408, 3;
	add.s64 	%rd410, %rd2, %rd409;
	st.global.u64 	[%rd410], %rd134;
	add.s64 	%rd668, %rd668, 320;
	cvt.u32.u64 	%r1103, %rd668;
	add.s32 	%r1102, %r1102, 2560;
	add.s32 	%r1101, %r1101, 1;
	setp.ne.s32 	%p224, %r1101, 0;
	@%p224 bra 	$L__BB5_287;
$L__BB5_290:
	setp.lt.u32 	%p225, %r207, 960;
	@%p225 bra 	$L__BB5_425;
	mul.wide.u32 	%rd412, %r1103, 8;
	add.s64 	%rd138, %rd2, %rd412;
	shl.b32 	%r705, %r1103, 3;
	mov.u32 	%r706, _ZZN3cub18CUB_300001_SM_10006detail6select23DeviceSelectSweepKernelINS2_10policy_hubIlbiLb0ELNS0_10SelectImplE0EE10Policy1000EN6thrust24THRUST_300001_SM_1000_NS17counting_iteratorIlNS9_11use_defaultESB_SB_EENS9_18transform_iteratorI7NonZeroIfEPfSB_SB_EEPlSI_NS0_13ScanTileStateIiLb1EEENS0_8NullTypeESL_iNS2_19streaming_context_tIlLb1EEELS5_0EEEvT0_T1_T2_T3_T4_T5_T6_T7_iT8_NS1_7vsmem_tEE19static_temp_storage;
	add.s32 	%r707, %r705, %r706;
	add.s32 	%r1104, %r707, 5120;
	mov.b64 	%rd670, 0;
$L__BB5_292:
	setp.ne.s16 	%p226, %rs6, 0;
	ld.shared.u64 	%rd140, [%r1104+-5120];
	mov.b64 	%rd671, 0;
	@%p226 bra 	$L__BB5_294;
	ld.global.u64 	%rd671, [%rd131];
$L__BB5_294:
	setp.ne.s16 	%p227, %rs6, 0;
	shl.b64 	%rd415, %rd671, 3;
	add.s64 	%rd416, %rd670, %rd415;
	add.s64 	%rd417, %rd138, %rd416;
	st.global.u64 	[%rd417], %rd140;
	ld.shared.u64 	%rd143, [%r1104+-2560];
	mov.b64 	%rd672, 0;
	@%p227 bra 	$L__BB5_296;
	ld.global.u64 	%rd672, [%rd131];
$L__BB5_296:
	setp.ne.s16 	%p228, %rs6, 0;
	shl.b64 	%rd419, %rd672, 3;
	add.s64 	%rd420, %rd670, %rd419;
	add.s64 	%rd421, %rd138, %rd420;
	st.global.u64 	[%rd421+2560], %rd143;
	ld.shared.u64 	%rd146, [%r1104];
	mov.b64 	%rd673, 0;
	@%p228 bra 	$L__BB5_298;
	ld.global.u64 	%rd673, [%rd131];
$L__BB5_298:
	setp.ne.s16 	%p229, %rs6, 0;
	shl.b64 	%rd423, %rd673, 3;
	add.s64 	%rd424, %rd670, %rd423;
	add.s64 	%rd425, %rd138, %rd424;
	st.global.u64 	[%rd425+5120], %rd146;
	ld.shared.u64 	%rd149, [%r1104+2560];
	mov.b64 	%rd674, 0;
	@%p229 bra 	$L__BB5_300;
	ld.global.u64 	%rd674, [%rd131];
$L__BB5_300:
	shl.b64 	%rd426, %rd674, 3;
	add.s64 	%rd427, %rd670, %rd426;
	add.s64 	%rd428, %rd138, %rd427;
	st.global.u64 	[%rd428+7680], %rd149;
	add.s32 	%r1103, %r1103, 1280;
	add.s64 	%rd670, %rd670, 10240;
	add.s32 	%r1104, %r1104, 10240;
	setp.lt.s32 	%p230, %r1103, %r1135;
	@%p230 bra 	$L__BB5_292;
	bra.uni 	$L__BB5_425;
$L__BB5_301:
	ld.param.u8 	%rs9, [%rd1];
	setp.eq.s16 	%p3, %rs9, 0;
	ld.param.u64 	%rd241, [%rd1+16];
	selp.b64 	%rd242, %rd241, 0, %p3;
	cvt.s64.s32 	%rd243, %r2;
	mov.u32 	%r1131, %tid.x;
	mul.lo.s32 	%r337, %r1131, 11;
	add.s64 	%rd244, %rd4, %rd243;
	add.s64 	%rd245, %rd244, %rd242;
	setp.ge.s32 	%p4, %r337, %r138;
	cvt.u64.u32 	%rd246, %r337;
	add.s64 	%rd175, %rd245, %rd246;
	add.s32 	%r223, %r337, 1;
	add.s64 	%rd176, %rd175, 1;
	add.s32 	%r224, %r337, 2;
	add.s64 	%rd177, %rd175, 2;
	add.s32 	%r225, %r337, 3;
	add.s64 	%rd178, %rd175, 3;
	add.s32 	%r226, %r337, 4;
	add.s64 	%rd179, %rd175, 4;
	add.s32 	%r227, %r337, 5;
	add.s64 	%rd180, %rd175, 5;
	add.s32 	%r228, %r337, 6;
	add.s64 	%rd181, %rd175, 6;
	add.s32 	%r229, %r337, 7;
	add.s64 	%rd182, %rd175, 7;
	add.s32 	%r230, %r337, 8;
	add.s64 	%rd183, %rd175, 8;
	add.s32 	%r231, %r337, 9;
	add.s64 	%rd184, %rd175, 9;
	add.s32 	%r232, %r337, 10;
	add.s64 	%rd185, %rd175, 10;
	bar.sync 	0;
	add.s64 	%rd247, %rd242, %rd243;
	add.s64 	%rd248, %rd247, %rd246;
	shl.b64 	%rd249, %rd248, 2;
	add.s64 	%rd186, %rd5, %rd249;
	mov.b32 	%r1106, 1;
	@%p4 bra 	$L__BB5_303;
	ld.global.f32 	%f23, [%rd186];
	setp.neu.f32 	%p5, %f23, 0f00000000;
	selp.u32 	%r1106, 1, 0, %p5;
$L__BB5_303:
	setp.ge.s32 	%p6, %r223, %r138;
	mov.b32 	%r1107, 1;
	@%p6 bra 	$L__BB5_305;
	ld.global.f32 	%f24, [%rd186+4];
	setp.neu.f32 	%p7, %f24, 0f00000000;
	selp.u32 	%r1107, 1, 0, %p7;
$L__BB5_305:
	setp.ge.s32 	%p8, %r224, %r138;
	mov.b32 	%r1108, 1;
	@%p8 bra 	$L__BB5_307;
	ld.global.f32 	%f25, [%rd186+8];
	setp.neu.f32 	%p9, %f25, 0f00000000;
	selp.u32 	%r1108, 1, 0, %p9;
$L__BB5_307:
	setp.ge.s32 	%p10, %r225, %r138;
	mov.b32 	%r1109, 1;
	@%p10 bra 	$L__BB5_309;
	ld.global.f32 	%f26, [%rd186+12];
	setp.neu.f32 	%p11, %f26, 0f00000000;
	selp.u32 	%r1109, 1, 0, %p11;
$L__BB5_309:
	setp.ge.s32 	%p12, %r226, %r138;
	mov.b32 	%r1110, 1;
	@%p12 bra 	$L__BB5_311;
	ld.global.f32 	%f27, [%rd186+16];
	setp.neu.f32 	%p13, %f27, 0f00000000;
	selp.u32 	%r1110, 1, 0, %p13;
$L__BB5_311:
	setp.ge.s32 	%p14, %r227, %r138;
	mov.b32 	%r1111, 1;
	@%p14 bra 	$L__BB5_313;
	ld.global.f32 	%f28, [%rd186+20];
	setp.neu.f32 	%p15, %f28, 0f00000000;
	selp.u32 	%r1111, 1, 0, %p15;
$L__BB5_313:
	setp.ge.s32 	%p16, %r228, %r138;
	mov.b32 	%r1112, 1;
	@%p16 bra 	$L__BB5_315;
	ld.global.f32 	%f29, [%rd186+24];
	setp.neu.f32 	%p17, %f29, 0f00000000;
	selp.u32 	%r1112, 1, 0, %p17;
$L__BB5_315:
	setp.ge.s32 	%p18, %r229, %r138;
	mov.b32 	%r1113, 1;
	@%p18 bra 	$L__BB5_317;
	ld.global.f32 	%f30, [%rd186+28];
	setp.neu.f32 	%p19, %f30, 0f00000000;
	selp.u32 	%r1113, 1, 0, %p19;
$L__BB5_317:
	setp.ge.s32 	%p20, %r230, %r138;
	mov.b32 	%r1114, 1;
	@%p20 bra 	$L__BB5_319;
	ld.global.f32 	%f31, [%rd186+32];
	setp.neu.f32 	%p21, %f31, 0f00000000;
	selp.u32 	%r1114, 1, 0, %p21;
$L__BB5_319:
	setp.ge.s32 	%p22, %r231, %r138;
	mov.b32 	%r1115, 1;
	@%p22 bra 	$L__BB5_321;
	ld.global.f32 	%f32, [%rd186+36];
	setp.neu.f32 	%p23, %f32, 0f00000000;
	selp.u32 	%r1115, 1, 0, %p23;
$L__BB5_321:
	setp.ge.s32 	%p24, %r232, %r138;
	mov.b32 	%r1116, 1;
	@%p24 bra 	$L__BB5_323;
	ld.global.f32 	%f33, [%rd186+40];
	setp.neu.f32 	%p25, %f33, 0f00000000;
	selp.u32 	%r1116, 1, 0, %p25;
$L__BB5_323:
	bar.sync 	0;
	add.s32 	%r379, %r1107, %r1106;
	add.s32 	%r380, %r1108, %r379;
	add.s32 	%r381, %r1109, %r380;
	add.s32 	%r382, %r1110, %r381;
	add.s32 	%r383, %r1111, %r382;
	add.s32 	%r384, %r1112, %r383;
	add.s32 	%r385, %r1113, %r384;
	add.s32 	%r386, %r1114, %r385;
	add.s32 	%r387, %r1115, %r386;
	add.s32 	%r353, %r1116, %r387;
	// begin inline asm
	mov.u32 %r348, %laneid;
	// end inline asm
	mov.b32 	%r351, 1;
	mov.b32 	%r376, 0;
	mov.b32 	%r378, -1;
	// begin inline asm
	{  .reg .s32 r0;  .reg .pred p;  shfl.sync.up.b32 r0|p, %r353, %r351, %r376, %r378;  @p add.s32 r0, r0, %r353;  mov.s32 %r349, r0;}
	// end inline asm
	mov.b32 	%r357, 2;
	// begin inline asm
	{  .reg .s32 r0;  .reg .pred p;  shfl.sync.up.b32 r0|p, %r349, %r357, %r376, %r378;  @p add.s32 r0, r0, %r349;  mov.s32 %r355, r0;}
	// end inline asm
	mov.b32 	%r363, 4;
	// begin inline asm
	{  .reg .s32 r0;  .reg .pred p;  shfl.sync.up.b32 r0|p, %r355, %r363, %r376, %r378;  @p add.s32 r0, r0, %r355;  mov.s32 %r361, r0;}
	// end inline asm
	mov.b32 	%r369, 8;
	// begin inline asm
	{  .reg .s32 r0;  .reg .pred p;  shfl.sync.up.b32 r0|p, %r361, %r369, %r376, %r378;  @p add.s32 r0, r0, %r361;  mov.s32 %r367, r0;}
	// end inline asm
	mov.b32 	%r375, 16;
	// begin inline asm
	{  .reg .s32 r0;  .reg .pred p;  shfl.sync.up.b32 r0|p, %r367, %r375, %r376, %r378;  @p add.s32 r0, r0, %r367;  mov.s32 %r373, r0;}
	// end inline asm
	setp.ne.s32 	%p26, %r348, 31;
	@%p26 bra 	$L__BB5_325;
	shr.u32 	%r388, %r1131, 3;
	and.b32  	%r389, %r388, 124;
	mov.u32 	%r390, _ZZN3cub18CUB_300001_SM_10006detail6select23DeviceSelectSweepKernelINS2_10policy_hubIlbiLb0ELNS0_10SelectImplE0EE10Policy1000EN6thrust24THRUST_300001_SM_1000_NS17counting_iteratorIlNS9_11use_defaultESB_SB_EENS9_18transform_iteratorI7NonZeroIfEPfSB_SB_EEPlSI_NS0_13ScanTileStateIiLb1EEENS0_8NullTypeESL_iNS2_19streaming_context_tIlLb1EEELS5_0EEEvT0_T1_T2_T3_T4_T5_T6_T7_iT8_NS1_7vsmem_tEE19static_temp_storage;
	add.s32 	%r391, %r390, %r389;
	st.shared.u32 	[%r391], %r373;
$L__BB5_325:
	sub.s32 	%r392, %r373, %r353;
	bar.sync 	0;
	ld.shared.v4.u32 	{%r393, %r394, %r395, %r396}, [_ZZN3cub18CUB_300001_SM_10006detail6select23DeviceSelectSweepKernelINS2_10policy_hubIlbiLb0ELNS0_10SelectImplE0EE10Policy1000EN6thrust24THRUST_300001_SM_1000_NS17counting_iteratorIlNS9_11use_defaultESB_SB_EENS9_18transform_iteratorI7NonZeroIfEPfSB_SB_EEPlSI_NS0_13ScanTileStateIiLb1EEENS0_8NullTypeESL_iNS2_19streaming_context_tIlLb1EEELS5_0EEEvT0_T1_T2_T3_T4_T5_T6_T7_iT8_NS1_7vsmem_tEE19static_temp_storage];
	shr.u32 	%r397, %r1131, 5;
	add.s32 	%r398, %r394, %r393;
	setp.eq.s32 	%p27, %r397, 2;
	selp.b32 	%r399, %r398, %r393, %p27;
	add.s32 	%r400, %r398, %r395;
	setp.eq.s32 	%p28, %r397, 3;
	selp.b32 	%r401, %r400, %r399, %p28;
	add.s32 	%r402, %r400, %r396;
	setp.eq.s32 	%p29, %r397, 4;
	selp.b32 	%r403, %r402, %r401, %p29;
	ld.shared.v4.u32 	{%r404, %r405, %r406, %r407}, [_ZZN3cub18CUB_300001_SM_10006detail6select23DeviceSelectSweepKernelINS2_10policy_hubIlbiLb0ELNS0_10SelectImplE0EE10Policy1000EN6thrust24THRUST_300001_SM_1000_NS17counting_iteratorIlNS9_11use_defaultESB_SB_EENS9_18transform_iteratorI7NonZeroIfEPfSB_SB_EEPlSI_NS0_13ScanTileStateIiLb1EEENS0_8NullTypeESL_iNS2_19streaming_context_tIlLb1EEELS5_0EEEvT0_T1_T2_T3_T4_T5_T6_T7_iT8_NS1_7vsmem_tEE19static_temp_storage+16];
	add.s32 	%r408, %r402, %r404;
	setp.eq.s32 	%p30, %r397, 5;
	selp.b32 	%r409, %r408, %r403, %p30;
	add.s32 	%r410, %r408, %r405;
	setp.eq.s32 	%p31, %r397, 6;
	selp.b32 	%r411, %r410, %r409, %p31;
	add.s32 	%r412, %r410, %r406;
	setp.eq.s32 	%p32, %r397, 7;
	selp.b32 	%r413, %r412, %r411, %p32;
	add.s32 	%r414, %r412, %r407;
	setp.eq.s32 	%p33, %r397, 8;
	selp.b32 	%r415, %r414, %r413, %p33;
	ld.shared.v2.u32 	{%r416, %r417}, [_ZZN3cub18CUB_300001_SM_10006detail6select23DeviceSelectSweepKernelINS2_10policy_hubIlbiLb0ELNS0_10SelectImplE0EE10Policy1000EN6thrust24THRUST_300001_SM_1000_NS17counting_iteratorIlNS9_11use_defaultESB_SB_EENS9_18transform_iteratorI7NonZeroIfEPfSB_SB_EEPlSI_NS0_13ScanTileStateIiLb1EEENS0_8NullTypeESL_iNS2_19streaming_context_tIlLb1EEELS5_0EEEvT0_T1_T2_T3_T4_T5_T6_T7_iT8_NS1_7vsmem_tEE19static_temp_storage+32];
	add.s32 	%r418, %r414, %r416;
	setp.eq.s32 	%p34, %r397, 9;
	selp.b32 	%r419, %r418, %r415, %p34;
	add.s32 	%r258, %r418, %r417;
	setp.gt.u32 	%p35, %r1131, 31;
	setp.lt.u32 	%p36, %r1131, 32;
	setp.eq.s32 	%p37, %r348, 0;
	selp.b32 	%r420, 0, %r392, %p37;
	add.s32 	%r1127, %r419, %r420;
	selp.b32 	%r260, %r392, %r1127, %p36;
	@%p35 bra 	$L__BB5_341;
	setp.ne.s32 	%p38, %r1131, 0;
	mul.wide.s32 	%rd250, %r1, 8;
	add.s64 	%rd187, %rd3, %rd250;
	@%p38 bra 	$L__BB5_328;
	st.shared.u32 	[_ZZN3cub18CUB_300001_SM_10006detail6select23DeviceSelectSweepKernelINS2_10policy_hubIlbiLb0ELNS0_10SelectImplE0EE10Policy1000EN6thrust24THRUST_300001_SM_1000_NS17counting_iteratorIlNS9_11use_defaultESB_SB_EENS9_18transform_iteratorI7NonZeroIfEPfSB_SB_EEPlSI_NS0_13ScanTileStateIiLb1EEENS0_8NullTypeESL_iNS2_19streaming_context_tIlLb1EEELS5_0EEEvT0_T1_T2_T3_T4_T5_T6_T7_iT8_NS1_7vsmem_tEE19static_temp_storage+76], %r258;
	add.s64 	%rd251, %rd187, 256;
	mov.b32 	%r421, 100;
	// begin inline asm
	st.relaxed.gpu.v2.u32 [%rd251], {%r421, %r258};
	// end inline asm
$L__BB5_328:
	not.b32 	%r427, %r1131;
	add.s32 	%r1123, %r1, %r427;
	mov.b32 	%r423, 1030;
	// begin inline asm
	nanosleep.u32 %r423;
	// end inline asm
	mul.wide.s32 	%rd253, %r1123, 8;
	add.s64 	%rd254, %rd3, %rd253;
	add.s64 	%rd252, %rd254, 256;
	// begin inline asm
	ld.relaxed.gpu.v2.u32 {%r1124, %r1118}, [%rd252];
	// end inline asm
	mov.b32 	%r1119, 330;
$L__BB5_329:
	setp.eq.s32 	%p39, %r1124, 99;
	mov.b32 	%r428, -1;
	vote.sync.any.pred 	%p40, %p39, %r428;
	not.pred 	%p41, %p40;
	@%p41 bra 	$L__BB5_331;
	// begin inline asm
	nanosleep.u32 %r1119;
	// end inline asm
	shr.u32 	%r1119, %r1119, 1;
	// begin inline asm
	ld.relaxed.gpu.v2.u32 {%r1124, %r1118}, [%rd252];
	// end inline asm
	bra.uni 	$L__BB5_329;
$L__BB5_331:
	setp.eq.s32 	%p42, %r1124, 101;
	mov.b32 	%r455, -1;
	vote.sync.ballot.b32 	%r457, %p42, %r455;
	// begin inline asm
	mov.u32 %r430, %lanemask_ge;
	// end inline asm
	and.b32  	%r458, %r457, %r430;
	or.b32  	%r459, %r458, -2147483648;
	add.s32 	%r460, %r459, -1;
	not.b32 	%r461, %r459;
	and.b32  	%r462, %r461, %r460;
	popc.b32 	%r434, %r462;
	mov.b32 	%r433, 1;
	// begin inline asm
	shfl.sync.down.b32 %r431, %r1118, %r433, %r434, %r455;
	// end inline asm
	setp.lt.s32 	%p44, %r348, %r434;
	selp.b32 	%r463, %r431, 0, %p44;
	add.s32 	%r437, %r463, %r1118;
	mov.b32 	%r438, 2;
	// begin inline asm
	shfl.sync.down.b32 %r436, %r437, %r438, %r434, %r455;
	// end inline asm
	add.s32 	%r464, %r348, 2;
	setp.gt.s32 	%p45, %r464, %r434;
	selp.b32 	%r465, 0, %r436, %p45;
	add.s32 	%r442, %r437, %r465;
	mov.b32 	%r443, 4;
	// begin inline asm
	shfl.sync.down.b32 %r441, %r442, %r443, %r434, %r455;
	// end inline asm
	add.s32 	%r466, %r348, 4;
	setp.gt.s32 	%p46, %r466, %r434;
	selp.b32 	%r467, 0, %r441, %p46;
	add.s32 	%r447, %r442, %r467;
	mov.b32 	%r448, 8;
	// begin inline asm
	shfl.sync.down.b32 %r446, %r447, %r448, %r434, %r455;
	// end inline asm
	add.s32 	%r468, %r348, 8;
	setp.gt.s32 	%p47, %r468, %r434;
	selp.b32 	%r469, 0, %r446, %p47;
	add.s32 	%r452, %r447, %r469;
	mov.b32 	%r453, 16;
	// begin inline asm
	shfl.sync.down.b32 %r451, %r452, %r453, %r434, %r455;
	// end inline asm
	add.s32 	%r273, %r348, 16;
	setp.gt.s32 	%p48, %r273, %r434;
	selp.b32 	%r470, 0, %r451, %p48;
	add.s32 	%r1120, %r452, %r470;
	add.s64 	%rd189, %rd3, 256;
	mov.b32 	%r1121, 330;
$L__BB5_332:
	setp.ne.s32 	%p49, %r1124, 101;
	mov.b32 	%r471, -1;
	vote.sync.all.pred 	%p50, %p49, %r471;
	not.pred 	%p51, %p50;
	@%p51 bra 	$L__BB5_337;
	shr.u32 	%r1121, %r1121, 1;
	mul.wide.s32 	%rd335, %r1123, 8;
	add.s64 	%rd336, %rd189, %rd335;
	add.s64 	%rd334, %rd336, -256;
	// begin inline asm
	ld.relaxed.gpu.v2.u32 {%r1124, %r1125}, [%rd334];
	// end inline asm
	mov.u32 	%r1126, %r1121;
$L__BB5_334:
	setp.eq.s32 	%p121, %r1124, 99;
	mov.b32 	%r539, -1;
	vote.sync.any.pred 	%p122, %p121, %r539;
	not.pred 	%p123, %p122;
	@%p123 bra 	$L__BB5_336;
	// begin inline asm
	nanosleep.u32 %r1126;
	// end inline asm
	shr.u32 	%r1126, %r1126, 1;
	// begin inline asm
	ld.relaxed.gpu.v2.u32 {%r1124, %r1125}, [%rd334];
	// end inline asm
	bra.uni 	$L__BB5_334;
$L__BB5_336:
	setp.eq.s32 	%p124, %r1124, 101;
	mov.b32 	%r565, -1;
	vote.sync.ballot.b32 	%r566, %p124, %r565;
	and.b32  	%r567, %r566, %r430;
	or.b32  	%r568, %r567, -2147483648;
	add.s32 	%r569, %r568, -1;
	not.b32 	%r570, %r568;
	and.b32  	%r571, %r570, %r569;
	popc.b32 	%r544, %r571;
	mov.b32 	%r543, 1;
	// begin inline asm
	shfl.sync.down.b32 %r541, %r1125, %r543, %r544, %r565;
	// end inline asm
	setp.lt.s32 	%p126, %r348, %r544;
	selp.b32 	%r572, %r541, 0, %p126;
	add.s32 	%r547, %r572, %r1125;
	mov.b32 	%r548, 2;
	// begin inline asm
	shfl.sync.down.b32 %r546, %r547, %r548, %r544, %r565;
	// end inline asm
	setp.gt.s32 	%p127, %r464, %r544;
	selp.b32 	%r574, 0, %r546, %p127;
	add.s32 	%r552, %r547, %r574;
	mov.b32 	%r553, 4;
	// begin inline asm
	shfl.sync.down.b32 %r551, %r552, %r553, %r544, %r565;
	// end inline asm
	setp.gt.s32 	%p128, %r466, %r544;
	selp.b32 	%r576, 0, %r551, %p128;
	add.s32 	%r557, %r552, %r576;
	mov.b32 	%r558, 8;
	// begin inline asm
	shfl.sync.down.b32 %r556, %r557, %r558, %r544, %r565;
	// end inline asm
	setp.gt.s32 	%p129, %r468, %r544;
	selp.b32 	%r578, 0, %r556, %p129;
	add.s32 	%r562, %r557, %r578;
	mov.b32 	%r563, 16;
	// begin inline asm
	shfl.sync.down.b32 %r561, %r562, %r563, %r544, %r565;
	// end inline asm
	setp.gt.s32 	%p130, %r273, %r544;
	selp.b32 	%r579, 0, %r561, %p130;
	add.s32 	%r580, %r579, %r1120;
	add.s32 	%r1120, %r580, %r562;
	add.s32 	%r1123, %r1123, -32;
	bra.uni 	$L__BB5_332;
$L__BB5_337:
	setp.ne.s32 	%p52, %r1131, 0;
	@%p52 bra 	$L__BB5_339;
	add.s32 	%r474, %r1120, %r258;
	add.s64 	%rd255, %rd187, 256;
	mov.b32 	%r473, 101;
	// begin inline asm
	st.relaxed.gpu.v2.u32 [%rd255], {%r473, %r474};
	// end inline asm
	st.shared.u32 	[_ZZN3cub18CUB_300001_SM_10006detail6select23DeviceSelectSweepKernelINS2_10policy_hubIlbiLb0ELNS0_10SelectImplE0EE10Policy1000EN6thrust24THRUST_300001_SM_1000_NS17counting_iteratorIlNS9_11use_defaultESB_SB_EENS9_18transform_iteratorI7NonZeroIfEPfSB_SB_EEPlSI_NS0_13ScanTileStateIiLb1EEENS0_8NullTypeESL_iNS2_19streaming_context_tIlLb1EEELS5_0EEEvT0_T1_T2_T3_T4_T5_T6_T7_iT8_NS1_7vsmem_tEE19static_temp_storage+68], %r1120;
	st.shared.u32 	[_ZZN3cub18CUB_300001_SM_10006detail6select23DeviceSelectSweepKernelINS2_10policy_hubIlbiLb0ELNS0_10SelectImplE0EE10Policy1000EN6thrust24THRUST_300001_SM_1000_NS17counting_iteratorIlNS9_11use_defaultESB_SB_EENS9_18transform_iteratorI7NonZeroIfEPfSB_SB_EEPlSI_NS0_13ScanTileStateIiLb1EEENS0_8NullTypeESL_iNS2_19streaming_context_tIlLb1EEELS5_0EEEvT0_T1_T2_T3_T4_T5_T6_T7_iT8_NS1_7vsmem_tEE19static_temp_storage+72], %r474;
$L__BB5_339:
	setp.ne.s32 	%p53, %r348, 0;
	mov.u32 	%r1127, %r260;
	@%p53 bra 	$L__BB5_341;
	st.shared.u32 	[_ZZN3cub18CUB_300001_SM_10006detail6select23DeviceSelectSweepKernelINS2_10policy_hubIlbiLb0ELNS0_10SelectImplE0EE10Policy1000EN6thrust24THRUST_300001_SM_1000_NS17counting_iteratorIlNS9_11use_defaultESB_SB_EENS9_18transform_iteratorI7NonZeroIfEPfSB_SB_EEPlSI_NS0_13ScanTileStateIiLb1EEENS0_8NullTypeESL_iNS2_19streaming_context_tIlLb1EEELS5_0EEEvT0_T1_T2_T3_T4_T5_T6_T7_iT8_NS1_7vsmem_tEE19static_temp_storage+52], %r1120;
	mov.u32 	%r1127, %r1120;
$L__BB5_341:
	mov.u64 	%rd191, %rd238;
	bar.sync 	0;
	setp.eq.s32 	%p54, %r1131, 0;
	ld.shared.u32 	%r475, [_ZZN3cub18CUB_300001_SM_10006detail6select23DeviceSelectSweepKernelINS2_10policy_hubIlbiLb0ELNS0_10SelectImplE0EE10Policy1000EN6thrust24THRUST_300001_SM_1000_NS17counting_iteratorIlNS9_11use_defaultESB_SB_EENS9_18transform_iteratorI7NonZeroIfEPfSB_SB_EEPlSI_NS0_13ScanTileStateIiLb1EEENS0_8NullTypeESL_iNS2_19streaming_context_tIlLb1EEELS5_0EEEvT0_T1_T2_T3_T4_T5_T6_T7_iT8_NS1_7vsmem_tEE19static_temp_storage+52];
	selp.b32 	%r476, 0, %r475, %p54;
	add.s32 	%r293, %r476, %r1127;
	add.s32 	%r294, %r293, %r1106;
	add.s32 	%r295, %r379, %r293;
	add.s32 	%r296, %r295, %r1108;
	add.s32 	%r297, %r296, %r1109;
	add.s32 	%r298, %r297, %r1110;
	add.s32 	%r299, %r298, %r1111;
	add.s32 	%r300, %r299, %r1112;
	add.s32 	%r301, %r300, %r1113;
	add.s32 	%r302, %r301, %r1114;
	add.s32 	%r303, %r302, %r1115;
	ld.shared.v2.u32 	{%r478, %r304}, [_ZZN3cub18CUB_300001_SM_10006detail6select23DeviceSelectSweepKernelINS2_10policy_hubIlbiLb0ELNS0_10SelectImplE0EE10Policy1000EN6thrust24THRUST_300001_SM_1000_NS17counting_iteratorIlNS9_11use_defaultESB_SB_EENS9_18transform_iteratorI7NonZeroIfEPfSB_SB_EEPlSI_NS0_13ScanTileStateIiLb1EEENS0_8NullTypeESL_iNS2_19streaming_context_tIlLb1EEELS5_0EEEvT0_T1_T2_T3_T4_T5_T6_T7_iT8_NS1_7vsmem_tEE19static_temp_storage+72];
	ld.shared.u32 	%r305, [_ZZN3cub18CUB_300001_SM_10006detail6select23DeviceSelectSweepKernelINS2_10policy_hubIlbiLb0ELNS0_10SelectImplE0EE10Policy1000EN6thrust24THRUST_300001_SM_1000_NS17counting_iteratorIlNS9_11use_defaultESB_SB_EENS9_18transform_iteratorI7NonZeroIfEPfSB_SB_EEPlSI_NS0_13ScanTileStateIiLb1EEENS0_8NullTypeESL_iNS2_19streaming_context_tIlLb1EEELS5_0EEEvT0_T1_T2_T3_T4_T5_T6_T7_iT8_NS1_7vsmem_tEE19static_temp_storage+68];
	sub.s32 	%r479, 3520, %r138;
	sub.s32 	%r1135, %r478, %r479;
	sub.s32 	%r307, %r304, %r479;
	setp.gt.s32 	%p55, %r307, 320;
	@%p55 bra 	$L__BB5_386;
	ld.param.u8 	%rs7, [%rd191];
	ld.param.u64 	%rd256, [%rd191+24];
	cvta.to.global.u64 	%rd192, %rd256;
	setp.ne.s32 	%p56, %r1106, 0;
	setp.lt.s32 	%p57, %r293, %r1135;
	and.pred  	%p58, %p56, %p57;
	@%p58 bra 	$L__BB5_343;
	bra.uni 	$L__BB5_346;
$L__BB5_343:
	setp.ne.s16 	%p59, %rs7, 0;
	mov.b64 	%rd691, 0;
	@%p59 bra 	$L__BB5_345;
	ld.global.u64 	%rd691, [%rd192];
$L__BB5_345:
	cvt.s64.s32 	%rd258, %r293;
	add.s64 	%rd259, %rd691, %rd258;
	shl.b64 	%rd260, %rd259, 3;
	add.s64 	%rd261, %rd2, %rd260;
	st.global.u64 	[%rd261], %rd175;
$L__BB5_346:
	setp.eq.s32 	%p60, %r1107, 0;
	setp.ge.s32 	%p61, %r294, %r1135;
	or.pred  	%p62, %p60, %p61;
	@%p62 bra 	$L__BB5_350;
	setp.ne.s16 	%p63, %rs7, 0;
	mov.b64 	%rd692, 0;
	@%p63 bra 	$L__BB5_349;
	ld.global.u64 	%rd692, [%rd192];
$L__BB5_349:
	cvt.s64.s32 	%rd263, %r294;
	add.s64 	%rd264, %rd692, %rd263;
	shl.b64 	%rd265, %rd264, 3;
	add.s64 	%rd266, %rd2, %rd265;
	st.global.u64 	[%rd266], %rd176;
$L__BB5_350:
	setp.eq.s32 	%p64, %r1108, 0;
	setp.ge.s32 	%p65, %r295, %r1135;
	or.pred  	%p66, %p64, %p65;
	@%p66 bra 	$L__BB5_354;
	setp.ne.s16 	%p67, %rs7, 0;
	mov.b64 	%rd693, 0;
	@%p67 bra 	$L__BB5_353;
	ld.global.u64 	%rd693, [%rd192];
$L__BB5_353:
	cvt.s64.s32 	%rd268, %r295;
	add.s64 	%rd269, %rd693, %rd268;
	shl.b64 	%rd270, %rd269, 3;
	add.s64 	%rd271, %rd2, %rd270;
	st.global.u64 	[%rd271], %rd177;
$L__BB5_354:
	setp.eq.s32 	%p68, %r1109, 0;
	setp.ge.s32 	%p69, %r296, %r1135;
	or.pred  	%p70, %p68, %p69;
	@%p70 bra 	$L__BB5_358;
	setp.ne.s16 	%p71, %rs7, 0;
	mov.b64 	%rd694, 0;
	@%p71 bra 	$L__BB5_357;
	ld.global.u64 	%rd694, [%rd192];
$L__BB5_357:
	cvt.s64.s32 	%rd273, %r296;
	add.s64 	%rd274, %rd694, %rd273;
	shl.b64 	%rd275, %rd274, 3;
	add.s64 	%rd276, %rd2, %rd275;
	st.global.u64 	[%rd276], %rd178;
$L__BB5_358:
	setp.eq.s32 	%p72, %r1110, 0;
	setp.ge.s32 	%p73, %r297, %r1135;
	or.pred  	%p74, %p72, %p73;
	@%p74 bra 	$L__BB5_362;
	setp.ne.s16 	%p75, %rs7, 0;
	mov.b64 	%rd695, 0;
	@%p75 bra 	$L__BB5_361;
	ld.global.u64 	%rd695, [%rd192];
$L__BB5_361:
	cvt.s64.s32 	%rd278, %r297;
	add.s64 	%rd279, %rd695, %rd278;
	shl.b64 	%rd280, %rd279, 3;
	add.s64 	%rd281, %rd2, %rd280;
	st.global.u64 	[%rd281], %rd179;
$L__BB5_362:
	setp.eq.s32 	%p76, %r1111, 0;
	setp.ge.s32 	%p77, %r298, %r1135;
	or.pred  	%p78, %p76, %p77;
	@%p78 bra 	$L__BB5_366;
	setp.ne.s16 	%p79, %rs7, 0;
	mov.b64 	%rd696, 0;
	@%p79 bra 	$L__BB5_365;
	ld.global.u64 	%rd696, [%rd192];
$L__BB5_365:
	cvt.s64.s32 	%rd283, %r298;
	add.s64 	%rd284, %rd696, %rd283;
	shl.b64 	%rd285, %rd284, 3;
	add.s64 	%rd286, %rd2, %rd285;
	st.global.u64 	[%rd286], %rd180;
$L__BB5_366:
	setp.eq.s32 	%p80, %r1112, 0;
	setp.ge.s32 	%p81, %r299, %r1135;
	or.pred  	%p82, %p80, %p81;
	@%p82 bra 	$L__BB5_370;
	setp.ne.s16 	%p83, %rs7, 0;
	mov.b64 	%rd697, 0;
	@%p83 bra 	$L__BB5_369;
	ld.global.u64 	%rd697, [%rd192];
$L__BB5_369:
	cvt.s64.s32 	%rd288, %r299;
	add.s64 	%rd289, %rd697, %rd288;
	shl.b64 	%rd290, %rd289, 3;
	add.s64 	%rd291, %rd2, %rd290;
	st.global.u64 	[%rd291], %rd181;
$L__BB5_370:
	setp.eq.s32 	%p84, %r1113, 0;
	setp.ge.s32 	%p85, %r300, %r1135;
	or.pred  	%p86, %p84, %p85;
	@%p86 bra 	$L__BB5_374;
	setp.ne.s16 	%p87, %rs7, 0;
	mov.b64 	%rd698, 0;
	@%p87 bra 	$L__BB5_373;
	ld.global.u64 	%rd698, [%rd192];
$L__BB5_373:
	cvt.s64.s32 	%rd293, %r300;
	add.s64 	%rd294, %rd698, %rd293;
	shl.b64 	%rd295, %rd294, 3;
	add.s64 	%rd296, %rd2, %rd295;
	st.global.u64 	[%rd296], %rd182;
$L__BB5_374:
	setp.eq.s32 	%p88, %r1114, 0;
	setp.ge.s32 	%p89, %r301, %r1135;
	or.pred  	%p90, %p88, %p89;
	@%p90 bra 	$L__BB5_378;
	setp.ne.s16 	%p91, %rs7, 0;
	mov.b64 	%rd699, 0;
	@%p91 bra 	$L__BB5_377;
	ld.global.u64 	%rd699, [%rd192];
$L__BB5_377:
	cvt.s64.s32 	%rd298, %r301;
	add.s64 	%rd299, %rd699, %rd298;
	shl.b64 	%rd300, %rd299, 3;
	add.s64 	%rd301, %rd2, %rd300;
	st.global.u64 	[%rd301], %rd183;
$L__BB5_378:
	setp.eq.s32 	%p92, %r1115, 0;
	setp.ge.s32 	%p93, %r302, %r1135;
	or.pred  	%p94, %p92, %p93;
	@%p94 bra 	$L__BB5_382;
	setp.ne.s16 	%p95, %rs7, 0;
	mov.b64 	%rd700, 0;
	@%p95 bra 	$L__BB5_381;
	ld.global.u64 	%rd700, [%rd192];
$L__BB5_381:
	cvt.s64.s32 	%rd303, %r302;
	add.s64 	%rd304, %rd700, %rd303;
	shl.b64 	%rd305, %rd304, 3;
	add.s64 	%rd306, %rd2, %rd305;
	st.global.u64 	[%rd306], %rd184;
$L__BB5_382:
	setp.eq.s32 	%p96, %r1116, 0;
	setp.ge.s32 	%p97, %r303, %r1135;
	or.pred  	%p98, %p96, %p97;
	@%p98 bra 	$L__BB5_425;
	setp.ne.s16 	%p99, %rs7, 0;
	mov.b64 	%rd701, 0;
	@%p99 bra 	$L__BB5_385;
	ld.global.u64 	%rd701, [%rd192];
$L__BB5_385:
	cvt.s64.s32 	%rd308, %r303;
	add.s64 	%rd309, %rd701, %rd308;
	shl.b64 	%rd310, %rd309, 3;
	add.s64 	%rd311, %rd2, %rd310;
	st.global.u64 	[%rd311], %rd185;
	bra.uni 	$L__BB5_425;
$L__BB5_386:
	bar.sync 	0;
	setp.eq.s32 	%p100, %r1106, 0;
	@%p100 bra 	$L__BB5_388;
	sub.s32 	%r480, %r293, %r305;
	shl.b32 	%r481, %r480, 3;
	mov.u32 	%r482, _ZZN3cub18CUB_300001_SM_10006detail6select23DeviceSelectSweepKernelINS2_10policy_hubIlbiLb0ELNS0_10SelectImplE0EE10Policy1000EN6thrust24THRUST_300001_SM_1000_NS17counting_iteratorIlNS9_11use_defaultESB_SB_EENS9_18transform_iteratorI7NonZeroIfEPfSB_SB_EEPlSI_NS0_13ScanTileStateIiLb1EEENS0_8NullTypeESL_iNS2_19streaming_context_tIlLb1EEELS5_0EEEvT0_T1_T2_T3_T4_T5_T6_T7_iT8_NS1_7vsmem_tEE19static_temp_storage;
	add.s32 	%r483, %r482, %r481;
	st.shared.u64 	[%r483], %rd175;
$L__BB5_388:
	setp.eq.s32 	%p101, %r1107, 0;
	@%p101 bra 	$L__BB5_390;
	sub.s32 	%r484, %r294, %r305;
	shl.b32 	%r485, %r484, 3;
	mov.u32 	%r486, _ZZN3cub18CUB_300001_SM_10006detail6select23DeviceSelectSweepKernelINS2_10policy_hubIlbiLb0ELNS0_10SelectImplE0EE10Policy1000EN6thrust24THRUST_300001_SM_1000_NS17counting_iteratorIlNS9_11use_defaultESB_SB_EENS9_18transform_iteratorI7NonZeroIfEPfSB_SB_EEPlSI_NS0_13ScanTileStateIiLb1EEENS0_8NullTypeESL_iNS2_19streaming_context_tIlLb1EEELS5_0EEEvT0_T1_T2_T3_T4_T5_T6_T7_iT8_NS1_7vsmem_tEE19static_temp_storage;
	add.s32 	%r487, %r486, %r485;
	st.shared.u64 	[%r487], %rd176;
$L__BB5_390:
	setp.eq.s32 	%p102, %r1108, 0;
	@%p102 bra 	$L__BB5_392;
	sub.s32 	%r488, %r295, %r305;
	shl.b32 	%r489, %r488, 3;
	mov.u32 	%r490, _ZZN3cub18CUB_300001_SM_10006detail6select23DeviceSelectSweepKernelINS2_10policy_hubIlbiLb0ELNS0_10SelectImplE0EE10Policy1000EN6thrust24THRUST_300001_SM_1000_NS17counting_iteratorIlNS9_11use_defaultESB_SB_EENS9_18transform_iteratorI7NonZeroIfEPfSB_SB_EEPlSI_NS0_13ScanTileStateIiLb1EEENS0_8NullTypeESL_iNS2_19streaming_context_tIlLb1EEELS5_0EEEvT0_T1_T2_T3_T4_T5_T6_T7_iT8_NS1_7vsmem_tEE19static_temp_storage;
	add.s32 	%r491, %r490, %r489;
	st.shared.u64 	[%r491], %rd177;
$L__BB5_392:
	setp.eq.s32 	%p103, %r1109, 0;
	@%p103 bra 	$L__BB5_394;
	sub.s32 	%r492, %r296, %r305;
	shl.b32 	%r493, %r492, 3;
	mov.u32 	%r494, _ZZN3cub18CUB_300001_SM_10006detail6select23DeviceSelectSweepKernelINS2_10policy_hubIlbiLb0ELNS0_10SelectImplE0EE10Policy1000EN6thrust24THRUST_300001_SM_1000_NS17counting_iteratorIlNS9_11use_defaultESB_SB_EENS9_18transform_iteratorI7NonZeroIfEPfSB_SB_EEPlSI_NS0_13ScanTileStateIiLb1EEENS0_8NullTypeESL_iNS2_19streaming_context_tIlLb1EEELS5_0EEEvT0_T1_T2_T3_T4_T5_T6_T7_iT8_NS1_7vsmem_tEE19static_temp_storage;
	add.s32 	%r495, %r494, %r493;
	st.shared.u64 	[%r495], %rd178;
$L__BB5_394:
	setp.eq.s32 	%p104, %r1110, 0;
	@%p104 bra 	$L__BB5_396;
	sub.s32 	%r496, %r297, %r305;
	shl.b32 	%r497, %r496, 3;
	mov.u32 	%r498, _ZZN3cub18CUB_300001_SM_10006detail6select23DeviceSelectSweepKernelINS2_10policy_hubIlbiLb0ELNS0_10SelectImplE0EE10Policy1000EN6thrust24THRUST_300001_SM_1000_NS17counting_iteratorIlNS9_11use_defaultESB_SB_EENS9_18transform_iteratorI7NonZeroIfEPfSB_SB_EEPlSI_NS0_13ScanTileStateIiLb1EEENS0_8NullTypeESL_iNS2_19streaming_context_tIlLb1EEELS5_0EEEvT0_T1_T2_T3_T4_T5_T6_T7_iT8_NS1_7vsmem_tEE19static_temp_storage;
	add.s32 	%r499, %r498, %r497;
	st.shared.u64 	[%r499], %rd179;
$L__BB5_396:
	setp.eq.s32 	%p105, %r1111, 0;
	@%p105 bra 	$L__BB5_398;
	sub.s32 	%r500, %r298, %r305;
	shl.b32 	%r501, %r500, 3;
	mov.u32 	%r502, _ZZN3cub18CUB_300001_SM_10006detail6select23DeviceSelectSweepKernelINS2_10policy_hubIlbiLb0ELNS0_10SelectImplE0EE10Policy1000EN6thrust24THRUST_300001_SM_1000_NS17counting_iteratorIlNS9_11use_defaultESB_SB_EENS9_18transform_iteratorI7NonZeroIfEPfSB_SB_EEPlSI_NS0_13ScanTileStateIiLb1EEENS0_8NullTypeESL_iNS2_19streaming_context_tIlLb1EEELS5_0EEEvT0_T1_T2_T3_T4_T5_T6_T7_iT8_NS1_7vsmem_tEE19static_temp_storage;
	add.s32 	%r503, %r502, %r501;
	st.shared.u64 	[%r503], %rd180;
$L__BB5_398:
	setp.eq.s32 	%p106, %r1112, 0;
	@%p106 bra 	$L__BB5_400;
	sub.s32 	%r504, %r299, %r305;
	shl.b32 	%r505, %r504, 3;
	mov.u32 	%r506, _ZZN3cub18CUB_300001_SM_10006detail6select23DeviceSelectSweepKernelINS2_10policy_hubIlbiLb0ELNS0_10SelectImplE0EE10Policy1000EN6thrust24THRUST_300001_SM_1000_NS17counting_iteratorIlNS9_11use_defaultESB_SB_EENS9_18transform_iteratorI7NonZeroIfEPfSB_SB_EEPlSI_NS0_13ScanTileStateIiLb1EEENS0_8NullTypeESL_iNS2_19streaming_context_tIlLb1EEELS5_0EEEvT0_T1_T2_T3_T4_T5_T6_T7_iT8_NS1_7vsmem_tEE19static_temp_storage;
	add.s32 	%r507, %r506, %r505;
	st.shared.u64 	[%r507], %rd181;
$L__BB5_400:
	setp.eq.s32 	%p107, %r1113, 0;
	@%p107 bra 	$L__BB5_402;
	sub.s32 	%r508, %r300, %r305;
	shl.b32 	%r509, %r508, 3;
	mov.u32 	%r510, _ZZN3cub18CUB_300001_SM_10006detail6select23DeviceSelectSweepKernelINS2_10policy_hubIlbiLb0ELNS0_10SelectImplE0EE10Policy1000EN6thrust24THRUST_300001_SM_1000_NS17counting_iteratorIlNS9_11use_defaultESB_SB_EENS9_18transform_iteratorI7NonZeroIfEPfSB_SB_EEPlSI_NS0_13ScanTileStateIiLb1EEENS0_8NullTypeESL_iNS2_19streaming_context_tIlLb1EEELS5_0EEEvT0_T1_T2_T3_T4_T5_T6_T7_iT8_NS1_7vsmem_tEE19static_temp_storage;
	add.s32 	%r511, %r510, %r509;
	st.shared.u64 	[%r511], %rd182;
$L__BB5_402:
	setp.eq.s32 	%p108, %r1114, 0;
	@%p108 bra 	$L__BB5_404;
	sub.s32 	%r512, %r301, %r305;
	shl.b32 	%r513, %r512, 3;
	mov.u32 	%r514, _ZZN3cub18CUB_300001_SM_10006detail6select23DeviceSelectSweepKernelINS2_10policy_hubIlbiLb0ELNS0_10SelectImplE0EE10Policy1000EN6thrust24THRUST_300001_SM_1000_NS17counting_iteratorIlNS9_11use_defaultESB_SB_EENS9_18transform_iteratorI7NonZeroIfEPfSB_SB_EEPlSI_NS0_13ScanTileStateIiLb1EEENS0_8NullTypeESL_iNS2_19streaming_context_tIlLb1EEELS5_0EEEvT0_T1_T2_T3_T4_T5_T6_T7_iT8_NS1_7vsmem_tEE19static_temp_storage;
	add.s32 	%r515, %r514, %r513;
	st.shared.u64 	[%r515], %rd183;
$L__BB5_404:
	setp.eq.s32 	%p109, %r1115, 0;
	@%p109 bra 	$L__BB5_406;
	sub.s32 	%r516, %r302, %r305;
	shl.b32 	%r517, %r516, 3;
	mov.u32 	%r518, _ZZN3cub18CUB_300001_SM_10006detail6select23DeviceSelectSweepKernelINS2_10policy_hubIlbiLb0ELNS0_10SelectImplE0EE10Policy1000EN6thrust24THRUST_300001_SM_1000_NS17counting_iteratorIlNS9_11use_defaultESB_SB_EENS9_18transform_iteratorI7NonZeroIfEPfSB_SB_EEPlSI_NS0_13ScanTileStateIiLb1EEENS0_8NullTypeESL_iNS2_19streaming_context_tIlLb1EEELS5_0EEEvT0_T1_T2_T3_T4_T5_T6_T7_iT8_NS1_7vsmem_tEE19static_temp_storage;
	add.s32 	%r519, %r518, %r517;
	st.shared.u64 	[%r519], %rd184;
$L__BB5_406:
	setp.eq.s32 	%p110, %r1116, 0;
	@%p110 bra 	$L__BB5_408;
	sub.s32 	%r520, %r303, %r305;
	shl.b32 	%r521, %r520, 3;
	mov.u32 	%r522, _ZZN3cub18CUB_300001_SM_10006detail6select23DeviceSelectSweepKernelINS2_10policy_hubIlbiLb0ELNS0_10SelectImplE0EE10Policy1000EN6thrust24THRUST_300001_SM_1000_NS17counting_iteratorIlNS9_11use_defaultESB_SB_EENS9_18transform_iteratorI7NonZeroIfEPfSB_SB_EEPlSI_NS0_13ScanTileStateIiLb1EEENS0_8NullTypeESL_iNS2_19streaming_context_tIlLb1EEELS5_0EEEvT0_T1_T2_T3_T4_T5_T6_T7_iT8_NS1_7vsmem_tEE19static_temp_storage;
	add.s32 	%r523, %r522, %r521;
	st.shared.u64 	[%r523], %rd185;
$L__BB5_408:
	bar.sync 	0;
	setp.ge.s32 	%p111, %r1131, %r307;
	@%p111 bra 	$L__BB5_425;
	ld.param.u32 	%r1065, [_ZN3cub18CUB_300001_SM_10006detail6select23DeviceSelectSweepKernelINS2_10policy_hubIlbiLb0ELNS0_10SelectImplE0EE10Policy1000EN6thrust24THRUST_300001_SM_1000_NS17counting_iteratorIlNS9_11use_defaultESB_SB_EENS9_18transform_iteratorI7NonZeroIfEPfSB_SB_EEPlSI_NS0_13ScanTileStateIiLb1EEENS0_8NullTypeESL_iNS2_19streaming_context_tIlLb1EEELS5_0EEEvT0_T1_T2_T3_T4_T5_T6_T7_iT8_NS1_7vsmem_tE_param_7];
	ld.param.u8 	%rs8, [%rd191];
	ld.param.u64 	%rd312, [%rd191+24];
	cvta.to.global.u64 	%rd193, %rd312;
	add.s32 	%r524, %r304, %r1065;
	add.s32 	%r525, %r1131, %r2;
	sub.s32 	%r526, %r524, %r525;
	add.s32 	%r308, %r526, -3521;
	mul.hi.u32 	%r527, %r308, -858993459;
	shr.u32 	%r528, %r527, 8;
	add.s32 	%r309, %r528, 1;
	and.b32  	%r529, %r528, 3;
	setp.eq.s32 	%p112, %r529, 3;
	@%p112 bra 	$L__BB5_414;
	and.b32  	%r530, %r309, 3;
	add.s32 	%r1130, %r1131, %r305;
	shl.b32 	%r531, %r1131, 3;
	mov.u32 	%r532, _ZZN3cub18CUB_300001_SM_10006detail6select23DeviceSelectSweepKernelINS2_10policy_hubIlbiLb0ELNS0_10SelectImplE0EE10Policy1000EN6thrust24THRUST_300001_SM_1000_NS17counting_iteratorIlNS9_11use_defaultESB_SB_EENS9_18transform_iteratorI7NonZeroIfEPfSB_SB_EEPlSI_NS0_13ScanTileStateIiLb1EEENS0_8NullTypeESL_iNS2_19streaming_context_tIlLb1EEELS5_0EEEvT0_T1_T2_T3_T4_T5_T6_T7_iT8_NS1_7vsmem_tEE19static_temp_storage;
	add.s32 	%r1129, %r532, %r531;
	neg.s32 	%r1128, %r530;
	mad.lo.s32 	%r1131, %r530, 320, %r1131;
$L__BB5_411:
	.pragma "nounroll";
	setp.ne.s16 	%p113, %rs8, 0;
	ld.shared.u64 	%rd194, [%r1129];
	mov.b64 	%rd686, 0;
	@%p113 bra 	$L__BB5_413;
	ld.global.u64 	%rd686, [%rd193];
$L__BB5_413:
	cvt.s64.s32 	%rd314, %r1130;
	add.s64 	%rd315, %rd686, %rd314;
	shl.b64 	%rd316, %rd315, 3;
	add.s64 	%rd317, %rd2, %rd316;
	st.global.u64 	[%rd317], %rd194;
	add.s32 	%r1130, %r1130, 320;
	add.s32 	%r1129, %r1129, 2560;
	add.s32 	%r1128, %r1128, 1;
	setp.ne.s32 	%p114, %r1128, 0;
	@%p114 bra 	$L__BB5_411;
$L__BB5_414:
	setp.lt.u32 	%p115, %r308, 960;
	@%p115 bra 	$L__BB5_425;
	add.s32 	%r1133, %r1131, %r305;
	shl.b32 	%r533, %r1131, 3;
	mov.u32 	%r534, _ZZN3cub18CUB_300001_SM_10006detail6select23DeviceSelectSweepKernelINS2_10policy_hubIlbiLb0ELNS0_10SelectImplE0EE10Policy1000EN6thrust24THRUST_300001_SM_1000_NS17counting_iteratorIlNS9_11use_defaultESB_SB_EENS9_18transform_iteratorI7NonZeroIfEPfSB_SB_EEPlSI_NS0_13ScanTileStateIiLb1EEENS0_8NullTypeESL_iNS2_19streaming_context_tIlLb1EEELS5_0EEEvT0_T1_T2_T3_T4_T5_T6_T7_iT8_NS1_7vsmem_tEE19static_temp_storage;
	add.s32 	%r535, %r533, %r534;
	add.s32 	%r1132, %r535, 5120;
$L__BB5_416:
	setp.ne.s16 	%p116, %rs8, 0;
	cvt.s64.s32 	%rd197, %r1133;
	ld.shared.u64 	%rd198, [%r1132+-5120];
	mov.b64 	%rd687, 0;
	@%p116 bra 	$L__BB5_418;
	ld.global.u64 	%rd687, [%rd193];
$L__BB5_418:
	setp.ne.s16 	%p117, %rs8, 0;
	add.s64 	%rd320, %rd687, %rd197;
	shl.b64 	%rd321, %rd320, 3;
	add.s64 	%rd322, %rd2, %rd321;
	st.global.u64 	[%rd322], %rd198;
	ld.shared.u64 	%rd201, [%r1132+-2560];
	mov.b64 	%rd688, 0;
	@%p117 bra 	$L__BB5_420;
	ld.global.u64 	%rd688, [%rd193];
$L__BB5_420:
	setp.ne.s16 	%p118, %rs8, 0;
	add.s64 	%rd324, %rd688, %rd197;
	shl.b64 	%rd325, %rd324, 3;
	add.s64 	%rd326, %rd2, %rd325;
	st.global.u64 	[%rd326+2560], %rd201;
	ld.shared.u64 	%rd204, [%r1132];
	mov.b64 	%rd689, 0;
	@%p118 bra 	$L__BB5_422;
	ld.global.u64 	%rd689, [%rd193];
$L__BB5_422:
	setp.ne.s16 	%p119, %rs8, 0;
	add.s64 	%rd328, %rd689, %rd197;
	shl.b64 	%rd329, %rd328, 3;
	add.s64 	%rd330, %rd2, %rd329;
	st.global.u64 	[%rd330+5120], %rd204;
	ld.shared.u64 	%rd207, [%r1132+2560];
	mov.b64 	%rd690, 0;
	@%p119 bra 	$L__BB5_424;
	ld.global.u64 	%rd690, [%rd193];
$L__BB5_424:
	cvt.u32.u64 	%r536, %rd197;
	add.s64 	%rd331, %rd690, %rd197;
	shl.b64 	%rd332, %rd331, 3;
	add.s64 	%rd333, %rd2, %rd332;
	st.global.u64 	[%rd333+7680], %rd207;
	add.s32 	%r1131, %r1131, 1280;
	add.s32 	%r1133, %r536, 1280;
	add.s32 	%r1132, %r1132, 10240;
	setp.lt.s32 	%p120, %r1131, %r307;
	@%p120 bra 	$L__BB5_416;
$L__BB5_425:
	mov.u32 	%r708, %tid.x;
	setp.ne.s32 	%p231, %r708, 0;
	@%p231 bra 	$L__BB5_433;
	mov.u64 	%rd232, %rd238;
	ld.param.u8 	%rs43, [%rd232+1];
	setp.eq.s16 	%p232, %rs43, 0;
	@%p232 bra 	$L__BB5_430;
	ld.param.u8 	%rs44, [%rd232];
	setp.ne.s16 	%p233, %rs44, 0;
	mov.b64 	%rd702, 0;
	@%p233 bra 	$L__BB5_429;
	ld.param.u64 	%rd430, [%rd232+24];
	cvta.to.global.u64 	%rd431, %rd430;
	ld.global.u64 	%rd702, [%rd431];
$L__BB5_429:
	ld.param.u64 	%rd633, [_ZN3cub18CUB_300001_SM_10006detail6select23DeviceSelectSweepKernelINS2_10policy_hubIlbiLb0ELNS0_10SelectImplE0EE10Policy1000EN6thrust24THRUST_300001_SM_1000_NS17counting_iteratorIlNS9_11use_defaultESB_SB_EENS9_18transform_iteratorI7NonZeroIfEPfSB_SB_EEPlSI_NS0_13ScanTileStateIiLb1EEENS0_8NullTypeESL_iNS2_19streaming_context_tIlLb1EEELS5_0EEEvT0_T1_T2_T3_T4_T5_T6_T7_iT8_NS1_7vsmem_tE_param_3];
	cvt.s64.s32 	%rd432, %r1135;
	add.s64 	%rd433, %rd702, %rd432;
	cvta.to.global.u64 	%rd434, %rd633;
	st.global.u64 	[%rd434], %rd433;
	bra.uni 	$L__BB5_433;
$L__BB5_430:
	ld.param.u8 	%rs45, [%rd232];
	setp.ne.s16 	%p234, %rs45, 0;
	mov.b64 	%rd703, 0;
	@%p234 bra 	$L__BB5_432;
	ld.param.u64 	%rd436, [%rd232+24];
	cvta.to.global.u64 	%rd437, %rd436;
	ld.global.u64 	%rd703, [%rd437];
$L__BB5_432:
	cvt.s64.s32 	%rd438, %r1135;
	add.s64 	%rd439, %rd703, %rd438;
	ld.param.u64 	%rd440, [%rd232+32];
	cvta.to.global.u64 	%rd441, %rd440;
	st.global.u64 	[%rd441], %rd439;
$L__BB5_433:
	ret;

}
	// .globl	_ZN3cub18CUB_300001_SM_10006detail6select23DeviceSelectSweepKernelINS2_10policy_hubIlbiLb0ELNS0_10SelectImplE0EE10Policy1000EN6thrust24THRUST_300001_SM_1000_NS17counting_iteratorIlNS9_11use_defaultESB_SB_EENS9_18transform_iteratorI7NonZeroIdEPdSB_SB_EEPlSI_NS0_13ScanTileStateIiLb1EEENS0_8NullTypeESL_iNS2_19streaming_context_tIlLb1EEELS5_0EEEvT0_T1_T2_T3_T4_T5_T6_T7_iT8_NS1_7vsmem_tE
.visible .entry _ZN3cub18CUB_300001_SM_10006detail6select23DeviceSelectSweepKernelINS2_10policy_hubIlbiLb0ELNS0_10SelectImplE0EE10Policy1000EN6thrust24THRUST_300001_SM_1000_NS17counting_iteratorIlNS9_11use_defaultESB_SB_EENS9_18transform_iteratorI7NonZeroIdEPdSB_SB_EEPlSI_NS0_13ScanTileStateIiLb1EEENS0_8NullTypeESL_iNS2_19streaming_context_tIlLb1EEELS5_0EEEvT0_T1_T2_T3_T4_T5_T6_T7_iT8_NS1_7vsmem_tE(
	.param .align 8 .b8 _ZN3cub18CUB_300001_SM_10006detail6select23DeviceSelectSweepKernelINS2_10policy_hubIlbiLb0ELNS0_10SelectImplE0EE10Policy1000EN6thrust24THRUST_300001_SM_1000_NS17counting_iteratorIlNS9_11use_defaultESB_SB_EENS9_18transform_iteratorI7NonZeroIdEPdSB_SB_EEPlSI_NS0_13ScanTileStateIiLb1EEENS0_8NullTypeESL_iNS2_19streaming_context_tIlLb1EEELS5_0EEEvT0_T1_T2_T3_T4_T5_T6_T7_iT8_NS1_7vsmem_tE_param_0[8],
	.param .align 8 .b8 _ZN3cub18CUB_300001_SM_10006detail6select23DeviceSelectSweepKernelINS2_10policy_hubIlbiLb0ELNS0_10SelectImplE0EE10Policy1000EN6thrust24THRUST_300001_SM_1000_NS17counting_iteratorIlNS9_11use_defaultESB_SB_EENS9_18transform_iteratorI7NonZeroIdEPdSB_SB_EEPlSI_NS0_13ScanTileStateIiLb1EEENS0_8NullTypeESL_iNS2_19streaming_context_tIlLb1EEELS5_0EEEvT0_T1_T2_T3_T4_T5_T6_T7_iT8_NS1_7vsmem_tE_param_1[16],
	.param .u64 .ptr .align 1 _ZN3cub18CUB_300001_SM_10006detail6select23DeviceSelectSweepKernelINS2_10policy_hubIlbiLb0ELNS0_10SelectImplE0EE10Policy1000EN6thrust24THRUST_300001_SM_1000_NS17counting_iteratorIlNS9_11use_defaultESB_SB_EENS9_18transform_iteratorI7NonZeroIdEPdSB_SB_EEPlSI_NS0_13ScanTileStateIiLb1EEENS0_8NullTypeESL_iNS2_19streaming_context_tIlLb1EEELS5_0EEEvT0_T1_T2_T3_T4_T5_T6_T7_iT8_NS1_7vsmem_tE_param_2,
	.param .u64 .ptr .align 1 _ZN3cub18CUB_300001_SM_10006detail6select23DeviceSelectSweepKernelINS2_10policy_hubIlbiLb0ELNS0_10SelectImplE0EE10Policy1000EN6thrust24THRUST_300001_SM_1000_NS17counting_iteratorIlNS9_11use_defaultESB_SB_EENS9_18transform_iteratorI7NonZeroIdEPdSB_SB_EEPlSI_NS0_13ScanTileStateIiLb1EEENS0_8NullTypeESL_iNS2_19streaming_context_tIlLb1EEELS5_0EEEvT0_T1_T2_T3_T4_T5_T6_T7_iT8_NS1_7vsmem_tE_param_3,
	.param .align 8 .b8 _ZN3cub18CUB_300001_SM_10006detail6select23DeviceSelectSweepKernelINS2_10policy_hubIlbiLb0ELNS0_10SelectImplE0EE10Policy1000EN6thrust24THRUST_300001_SM_1000_NS17counting_iteratorIlNS9_11use_defaultESB_SB_EENS9_18transform_iteratorI7NonZeroIdEPdSB_SB_EEPlSI_NS0_13ScanTileStateIiLb1EEENS0_8NullTypeESL_iNS2_19streaming_context_tIlLb1EEELS5_0EEEvT0_T1_T2_T3_T4_T5_T6_T7_iT8_NS1_7vsmem_tE_param_4[8],
	.param .align 1 .b8 _ZN3cub18CUB_300001_SM_10006detail6select23DeviceSelectSweepKernelINS2_10policy_hubIlbiLb0ELNS0_10SelectImplE0EE10Policy1000EN6thrust24THRUST_300001_SM_1000_NS17counting_iteratorIlNS9_11use_defaultESB_SB_EENS9_18transform_iteratorI7NonZeroIdEPdSB_SB_EEPlSI_NS0_13ScanTileStateIiLb1EEENS0_8NullTypeESL_iNS2_19streaming_context_tIlLb1EEELS5_0EEEvT0_T1_T2_T3_T4_T5_T6_T7_iT8_NS1_7vsmem_tE_param_5[1],
	.param .align 1 .b8 _ZN3cub18CUB_300001_SM_10006detail6select23DeviceSelectSweepKernelINS2_10policy_hubIlbiLb0ELNS0_10SelectImplE0EE10Policy1000EN6thrust24THRUST_300001_SM_1000_NS17counting_iteratorIlNS9_11use_defaultESB_SB_EENS9_18transform_iteratorI7NonZeroIdEPdSB_SB_EEPlSI_NS0_13ScanTileStateIiLb1EEENS0_8NullTypeESL_iNS2_19streaming_context_tIlLb1EEELS5_0EEEvT0_T1_T2_T3_T4_T5_T6_T7_iT8_NS1_7vsmem_tE_param_6[1],
	.param .u32 _ZN3cub18CUB_300001_SM_10006detail6select23DeviceSelectSweepKernelINS2_10policy_hubIlbiLb0ELNS0_10SelectImplE0EE10Policy1000EN6thrust24THRUST_300001_SM_1000_NS17counting_iteratorIlNS9_11use_defaultESB_SB_EENS9_18transform_iteratorI7NonZeroIdEPdSB_SB_EEPlSI_NS0_13ScanTileStateIiLb1EEENS0_8NullTypeESL_iNS2_19streaming_context_tIlLb1EEELS5_0EEEvT0_T1_T2_T3_T4_T5_T6_T7_iT8_NS1_7vsmem_tE_param_7,
	.param .u32 _ZN3cub18CUB_300001_SM_10006detail6select23DeviceSelectSweepKernelINS2_10policy_hubIlbiLb0ELNS0_10SelectImplE0EE10Policy1000EN6thrust24THRUST_300001_SM_1000_NS17counting_iteratorIlNS9_11use_defaultESB_SB_EENS9_18transform_iteratorI7NonZeroIdEPdSB_SB_EEPlSI_NS0_13ScanTileStateIiLb1EEENS0_8NullTypeESL_iNS2_19streaming_context_tIlLb1EEELS5_0EEEvT0_T1_T2_T3_T4_T5_T6_T7_iT8_NS1_7vsmem_tE_param_8,
	.param .align 8 .b8 _ZN3cub18CUB_300001_SM_10006detail6select23DeviceSelectSweepKernelINS2_10policy_hubIlbiLb0ELNS0_10SelectImplE0EE10Policy1000EN6thrust24THRUST_300001_SM_1000_NS17counting_iteratorIlNS9_11use_defaultESB_SB_EENS9_18transform_iteratorI7NonZeroIdEPdSB_SB_EEPlSI_NS0_13ScanTileStateIiLb1EEENS0_8NullTypeESL_iNS2_19streaming_context_tIlLb1EEELS5_0EEEvT0_T1_T2_T3_T4_T5_T6_T7_iT8_NS1_7vsmem_tE_param_9[40],
	.param .align 8 .b8 _ZN3cub18CUB_300001_SM_10006detail6select23DeviceSelectSweepKernelINS2_10policy_hubIlbiLb0ELNS0_10SelectImplE0EE10Policy1000EN6thrust24THRUST_300001_SM_1000_NS17counting_iteratorIlNS9_11use_defaultESB_SB_EENS9_18transform_iteratorI7NonZeroIdEPdSB_SB_EEPlSI_NS0_13ScanTileStateIiLb1EEENS0_8NullTypeESL_iNS2_19streaming_context_tIlLb1EEELS5_0EEEvT0_T1_T2_T3_T4_T5_T6_T7_iT8_NS1_7vsmem_tE_param_10[8]
)
.maxntid 320
{
	.reg .pred 	%p<420>;
	.reg .b16 	%rs<88>;
	.reg .b32 	%r<1234>;
	.reg .b64 	%rd<729>;
	.reg .b64 	%fd<45>;
	// demoted variable
	.shared .align 16 .b8 _ZZN3cub18CUB_300001_SM_10006detail6select23DeviceSelectSweepKernelINS2_10policy_hubIlbiLb0ELNS0_10SelectImplE0EE10Policy1000EN6thrust24THRUST_300001_SM_1000_NS17counting_iteratorIlNS9_11use_defaultESB_SB_EENS9_18transform_iteratorI7NonZeroIdEPdSB_SB_EEPlSI_NS0_13ScanTileStateIiLb1EEENS0_8NullTypeESL_iNS2_19streaming_context_tIlLb1EEELS5_0EEEvT0_T1_T2_T3_T4_T5_T6_T7_iT8_NS1_7vsmem_tEE19static_temp_storage[28160];
	ld.param.u64 	%rd3, [_ZN3cub18CUB_300001_SM_10006detail6select23DeviceSelectSweepKernelINS2_10policy_hubIlbiLb0ELNS0_10SelectImplE0EE10Policy1000EN6thrust24THRUST_300001_SM_1000_NS17counting_iteratorIlNS9_11use_defaultESB_SB_EENS9_18transform_iteratorI7NonZeroIdEPdSB_SB_EEPlSI_NS0_13ScanTileStateIiLb1EEENS0_8NullTypeESL_iNS2_19streaming_context_tIlLb1EEELS5_0EEEvT0_T1_T2_T3_T4_T5_T6_T7_iT8_NS1_7vsmem_tE_param_4];
	ld.param.u64 	%rd4, [_ZN3cub18CUB_300001_SM_10006detail6select23DeviceSelectSweepKernelINS2_10policy_hubIlbiLb0ELNS0_10SelectImplE0EE10Policy1000EN6thrust24THRUST_300001_SM_1000_NS17counting_iteratorIlNS9_11use_defaultESB_SB_EENS9_18transform_iteratorI7NonZeroIdEPdSB_SB_EEPlSI_NS0_13ScanTileStateIiLb1EEENS0_8NullTypeESL_iNS2_19streaming_context_tIlLb1EEELS5_0EEEvT0_T1_T2_T3_T4_T5_T6_T7_iT8_NS1_7vsmem_tE_param_0];
	ld.param.u64 	%rd239, [_ZN3cub18CUB_300001_SM_10006detail6select23DeviceSelectSweepKernelINS2_10policy_hubIlbiLb0ELNS0_10SelectImplE0EE10Policy1000EN6thrust24THRUST_300001_SM_1000_NS17counting_iteratorIlNS9_11use_defaultESB_SB_EENS9_18transform_iteratorI7NonZeroIdEPdSB_SB_EEPlSI_NS0_13ScanTileStateIiLb1EEENS0_8NullTypeESL_iNS2_19streaming_context_tIlLb1EEELS5_0EEEvT0_T1_T2_T3_T4_T5_T6_T7_iT8_NS1_7vsmem_tE_param_1];
	ld.param.u64 	%rd240, [_ZN3cub18CUB_300001_SM_10006detail6select23DeviceSelectSweepKernelINS2_10policy_hubIlbiLb0ELNS0_10SelectImplE0EE10Policy1000EN6thrust24THRUST_300001_SM_1000_NS17counting_iteratorIlNS9_11use_defaultESB_SB_EENS9_18transform_iteratorI7NonZeroIdEPdSB_SB_EEPlSI_NS0_13ScanTileStateIiLb1EEENS0_8NullTypeESL_iNS2_19streaming_context_tIlLb1EEELS5_0EEEvT0_T1_T2_T3_T4_T5_T6_T7_iT8_NS1_7vsmem_tE_param_2];
	ld.param.u32 	%r317, [_ZN3cub18CUB_300001_SM_10006detail6select23DeviceSelectSweepKernelINS2_10policy_hubIlbiLb0ELNS0_10SelectImplE0EE10Policy1000EN6thrust24THRUST_300001_SM_1000_NS17counting_iteratorIlNS9_11use_defaultESB_SB_EENS9_18transform_iteratorI7NonZeroIdEPdSB_SB_EEPlSI_NS0_13ScanTileStateIiLb1EEENS0_8NullTypeESL_iNS2_19streaming_context_tIlLb1EEELS5_0EEEvT0_T1_T2_T3_T4_T5_T6_T7_iT8_NS1_7vsmem_tE_param_8];
	mov.b64 	%rd242, _ZN3cub18CUB_300001_SM_10006detail6select23DeviceSelectSweepKernelINS2_10policy_hubIlbiLb0ELNS0_10SelectImplE0EE10Policy1000EN6thrust24THRUST_300001_SM_1000_NS17counting_iteratorIlNS9_11use_defaultESB_SB_EENS9_18transform_iteratorI7NonZeroIdEPdSB_SB_EEPlSI_NS0_13ScanTileStateIiLb1EEENS0_8NullTypeESL_iNS2_19streaming_context_tIlLb1EEELS5_0EEEvT0_T1_T2_T3_T4_T5_T6_T7_iT8_NS1_7vsmem_tE_param_9;
	mov.u64 	%rd1, %rd242;
	cvta.to.global.u64 	%rd2, %rd240;
	cvta.to.global.u64 	%rd5, %rd239;
	mov.u32 	%r318, %ctaid.x;
	mov.u32 	%r319, %nctaid.y;
	mov.u32 	%r320, %ctaid.y;
	mad.lo.s32 	%r1, %r318, %r319, %r320;
	mul.lo.s32 	%r2, %r1, 3520;
	add.s32 	%r321, %r317, -1;
	setp.ge.s32 	%p1, %r1, %r321;
	@%p1 bra 	$L__BB6_192;
	setp.ne.s32 	%p235, %r1, 0;
	@%p235 bra 	$L__BB6_90;
	mov.u64 	%rd553, %rd242;
	ld.param.u8 	%rs71, [%rd553];
	setp.eq.s16 	%p341, %rs71, 0;
	ld.param.u64 	%rd554, [%rd553+16];
	selp.b64 	%rd555, %rd554, 0, %p341;
	mov.u32 	%r1011, %ctaid.x;
	mov.u32 	%r1012, %nctaid.y;
	mov.u32 	%r1013, %ctaid.y;
	mad.lo.s32 	%r1014, %r1011, %r1012, %r1013;
	mul.lo.s32 	%r1015, %r1014, 3520;
	cvt.u64.u32 	%rd556, %r1015;
	mov.u32 	%r3, %tid.x;
	add.s64 	%rd557, %rd4, %rd556;
	add.s64 	%rd558, %rd557, %rd555;
	mul.lo.s32 	%r1016, %r3, 11;
	cvt.u64.u32 	%rd559, %r1016;
	add.s64 	%rd6, %rd558, %rd559;
	add.s64 	%rd7, %rd6, 1;
	add.s64 	%rd8, %rd6, 2;
	add.s64 	%rd9, %rd6, 3;
	add.s64 	%rd10, %rd6, 4;
	add.s64 	%rd11, %rd6, 5;
	add.s64 	%rd12, %rd6, 6;
	add.s64 	%rd13, %rd6, 7;
	add.s64 	%rd14, %rd6, 8;
	add.s64 	%rd15, %rd6, 9;
	add.s64 	%rd16, %rd6, 10;
	bar.sync 	0;
	add.s64 	%rd560, %rd555, %rd556;
	add.s64 	%rd561, %rd560, %rd559;
	cvta.to.global.u64 	%rd562, %rd239;
	shl.b64 	%rd563, %rd561, 3;
	add.s64 	%rd564, %rd562, %rd563;
	ld.global.f64 	%fd1, [%rd564];
	setp.neu.f64 	%p342, %fd1, 0d0000000000000000;
	ld.global.f64 	%fd2, [%rd564+8];
	setp.neu.f64 	%p343, %fd2, 0d0000000000000000;
	ld.global.f64 	%fd3, [%rd564+16];
	setp.neu.f64 	%p344, %fd3, 0d0000000000000000;
	ld.global.f64 	%fd4, [%rd564+24];
	setp.neu.f64 	%p345, %fd4, 0d0000000000000000;
	ld.global.f64 	%fd5, [%rd564+32];
	setp.neu.f64 	%p346, %fd5, 0d0000000000000000;
	ld.global.f64 	%fd6, [%rd564+40];
	setp.neu.f64 	%p347, %fd6, 0d0000000000000000;
	ld.global.f64 	%fd7, [%rd564+48];
	setp.neu.f64 	%p348, %fd7, 0d0000000000000000;
	ld.global.f64 	%fd8, [%rd564+56];
	setp.neu.f64 	%p349, %fd8, 0d0000000000000000;
	ld.global.f64 	%fd9, [%rd564+64];
	setp.neu.f64 	%p350, %fd9, 0d0000000000000000;
	ld.global.f64 	%fd10, [%rd564+72];
	setp.neu.f64 	%p351, %fd10, 0d0000000000000000;
	ld.global.f64 	%fd11, [%rd564+80];
	setp.neu.f64 	%p352, %fd11, 0d0000000000000000;
	selp.u32 	%r1017, 1, 0, %p342;
	selp.u32 	%r1018, 1, 0, %p343;
	selp.u32 	%r1019, 1, 0, %p344;
	selp.u32 	%r1020, 1, 0, %p345;
	selp.u32 	%r1021, 1, 0, %p346;
	selp.u32 	%r1022, 1, 0, %p347;
	selp.u32 	%r1023, 1, 0, %p348;
	selp.u32 	%r1024, 1, 0, %p349;
	selp.u32 	%r1025, 1, 0, %p350;
	selp.u32 	%r1026, 1, 0, %p351;
	selp.u32 	%r1027, 1, 0, %p352;
	bar.sync 	0;
	add.s32 	%r1028, %r1018, %r1017;
	add.s32 	%r1029, %r1028, %r1019;
	add.s32 	%r1030, %r1029, %r1020;
	add.s32 	%r1031, %r1030, %r1021;
	add.s32 	%r1032, %r1031, %r1022;
	add.s32 	%r1033, %r1032, %r1023;
	add.s32 	%r1034, %r1033, %r1024;
	add.s32 	%r1035, %r1034, %r1025;
	add.s32 	%r1036, %r1035, %r1026;
	add.s32 	%r985, %r1036, %r1027;
	// begin inline asm
	mov.u32 %r980, %laneid;
	// end inline asm
	mov.b32 	%r983, 1;
	mov.b32 	%r1008, 0;
	mov.b32 	%r1010, -1;
	// begin inline asm
	{  .reg .s32 r0;  .reg .pred p;  shfl.sync.up.b32 r0|p, %r985, %r983, %r1008, %r1010;  @p add.s32 r0, r0, %r985;  mov.s32 %r981, r0;}
	// end inline asm
	mov.b32 	%r989, 2;
	// begin inline asm
	{  .reg .s32 r0;  .reg .pred p;  shfl.sync.up.b32 r0|p, %r981, %r989, %r1008, %r1010;  @p add.s32 r0, r0, %r981;  mov.s32 %r987, r0;}
	// end inline asm
	mov.b32 	%r995, 4;
	// begin inline asm
	{  .reg .s32 r0;  .reg .pred p;  shfl.sync.up.b32 r0|p, %r987, %r995, %r1008, %r1010;  @p add.s32 r0, r0, %r987;  mov.s32 %r993, r0;}
	// end inline asm
	mov.b32 	%r1001, 8;
	// begin inline asm
	{  .reg .s32 r0;  .reg .pred p;  shfl.sync.up.b32 r0|p, %r993, %r1001, %r1008, %r1010;  @p add.s32 r0, r0, %r993;  mov.s32 %r999, r0;}
	// end inline asm
	mov.b32 	%r1007, 16;
	// begin inline asm
	{  .reg .s32 r0;  .reg .pred p;  shfl.sync.up.b32 r0|p, %r999, %r1007, %r1008, %r1010;  @p add.s32 r0, r0, %r999;  mov.s32 %r1005, r0;}
	// end inline asm
	setp.ne.s32 	%p353, %r980, 31;
	@%p353 bra 	$L__BB6_4;
	shr.u32 	%r1037, %r3, 3;
	and.b32  	%r1038, %r1037, 124;
	mov.u32 	%r1039, _ZZN3cub18CUB_300001_SM_10006detail6select23DeviceSelectSweepKernelINS2_10policy_hubIlbiLb0ELNS0_10SelectImplE0EE10Policy1000EN6thrust24THRUST_300001_SM_1000_NS17counting_iteratorIlNS9_11use_defaultESB_SB_EENS9_18transform_iteratorI7NonZeroIdEPdSB_SB_EEPlSI_NS0_13ScanTileStateIiLb1EEENS0_8NullTypeESL_iNS2_19streaming_context_tIlLb1EEELS5_0EEEvT0_T1_T2_T3_T4_T5_T6_T7_iT8_NS1_7vsmem_tEE19static_temp_storage;
	add.s32 	%r1040, %r1039, %r1038;
	st.shared.u32 	[%r1040], %r1005;
$L__BB6_4:
	bar.sync 	0;
	ld.shared.v4.u32 	{%r6, %r7, %r8, %r9}, [_ZZN3cub18CUB_300001_SM_10006detail6select23DeviceSelectSweepKernelINS2_10policy_hubIlbiLb0ELNS0_10SelectImplE0EE10Policy1000EN6thrust24THRUST_300001_SM_1000_NS17counting_iteratorIlNS9_11use_defaultESB_SB_EENS9_18transform_iteratorI7NonZeroIdEPdSB_SB_EEPlSI_NS0_13ScanTileStateIiLb1EEENS0_8NullTypeESL_iNS2_19streaming_context_tIlLb1EEELS5_0EEEvT0_T1_T2_T3_T4_T5_T6_T7_iT8_NS1_7vsmem_tEE19static_temp_storage];
	mov.u32 	%r1041, %tid.x;
	shr.u32 	%r1042, %r1041, 5;
	add.s32 	%r1043, %r7, %r6;
	setp.eq.s32 	%p354, %r1042, 2;
	selp.b32 	%r1044, %r1043, %r6, %p354;
	add.s32 	%r1045, %r1043, %r8;
	setp.eq.s32 	%p355, %r1042, 3;
	selp.b32 	%r1046, %r1045, %r1044, %p355;
	add.s32 	%r1047, %r1045, %r9;
	setp.eq.s32 	%p356, %r1042, 4;
	selp.b32 	%r1048, %r1047, %r1046, %p356;
	ld.shared.v4.u32 	{%r10, %r11, %r12, %r13}, [_ZZN3cub18CUB_300001_SM_10006detail6select23DeviceSelectSweepKernelINS2_10policy_hubIlbiLb0ELNS0_10SelectImplE0EE10Policy1000EN6thrust24THRUST_300001_SM_1000_NS17counting_iteratorIlNS9_11use_defaultESB_SB_EENS9_18transform_iteratorI7NonZeroIdEPdSB_SB_EEPlSI_NS0_13ScanTileStateIiLb1EEENS0_8NullTypeESL_iNS2_19streaming_context_tIlLb1EEELS5_0EEEvT0_T1_T2_T3_T4_T5_T6_T7_iT8_NS1_7vsmem_tEE19static_temp_storage+16];
	add.s32 	%r1049, %r1047, %r10;
	setp.eq.s32 	%p357, %r1042, 5;
	selp.b32 	%r1050, %r1049, %r1048, %p357;
	add.s32 	%r1051, %r1049, %r11;
	setp.eq.s32 	%p358, %r1042, 6;
	selp.b32 	%r1052, %r1051, %r1050, %p358;
	add.s32 	%r1053, %r1051, %r12;
	setp.eq.s32 	%p359, %r1042, 7;
	selp.b32 	%r1054, %r1053, %r1052, %p359;
	add.s32 	%r1055, %r1053, %r13;
	setp.eq.s32 	%p360, %r1042, 8;
	selp.b32 	%r1056, %r1055, %r1054, %p360;
	ld.shared.v2.u32 	{%r14, %r15}, [_ZZN3cub18CUB_300001_SM_10006detail6select23DeviceSelectSweepKernelINS2_10policy_hubIlbiLb0ELNS0_10SelectImplE0EE10Policy1000EN6thrust24THRUST_300001_SM_1000_NS17counting_iteratorIlNS9_11use_defaultESB_SB_EENS9_18transform_iteratorI7NonZeroIdEPdSB_SB_EEPlSI_NS0_13ScanTileStateIiLb1EEENS0_8NullTypeESL_iNS2_19streaming_context_tIlLb1EEELS5_0EEEvT0_T1_T2_T3_T4_T5_T6_T7_iT8_NS1_7vsmem_tEE19static_temp_storage+32];
	add.s32 	%r1057, %r1055, %r14;
	setp.eq.s32 	%p361, %r1042, 9;
	selp.b32 	%r1058, %r1057, %r1056, %p361;
	setp.lt.u32 	%p362, %r1041, 32;
	selp.b32 	%r1059, 0, %r1058, %p362;
	setp.eq.s32 	%p363, %r980, 0;
	setp.neu.f64 	%p364, %fd8, 0d0000000000000000;
	selp.u32 	%r1060, 1, 0, %p364;
	setp.neu.f64 	%p365, %fd2, 0d0000000000000000;
	selp.u32 	%r1061, 1, 0, %p365;
	setp.neu.f64 	%p366, %fd1, 0d0000000000000000;
	selp.u32 	%r1062, 1, 0, %p366;
	add.s32 	%r1063, %r1061, %r1062;
	setp.neu.f64 	%p367, %fd3, 0d0000000000000000;
	selp.u32 	%r1064, 1, 0, %p367;
	add.s32 	%r1065, %r1063, %r1064;
	setp.neu.f64 	%p368, %fd4, 0d0000000000000000;
	selp.u32 	%r1066, 1, 0, %p368;
	add.s32 	%r1067, %r1065, %r1066;
	setp.neu.f64 	%p369, %fd5, 0d0000000000000000;
	selp.u32 	%r1068, 1, 0, %p369;
	add.s32 	%r1069, %r1067, %r1068;
	setp.neu.f64 	%p370, %fd6, 0d0000000000000000;
	selp.u32 	%r1070, 1, 0, %p370;
	add.s32 	%r1071, %r1069, %r1070;
	setp.neu.f64 	%p371, %fd7, 0d0000000000000000;
	selp.u32 	%r1072, 1, 0, %p371;
	add.s32 	%r1073, %r1071, %r1072;
	add.s32 	%r1074, %r1073, %r1060;
	setp.neu.f64 	%p372, %fd9, 0d0000000000000000;
	selp.u32 	%r1075, 1, 0, %p372;
	add.s32 	%r1076, %r1074, %r1075;
	setp.neu.f64 	%p373, %fd10, 0d0000000000000000;
	selp.u32 	%r1077, 1, 0, %p373;
	add.s32 	%r1078, %r1076, %r1077;
	setp.neu.f64 	%p374, %fd11, 0d0000000000000000;
	selp.u32 	%r1079, 1, 0, %p374;
	add.s32 	%r1080, %r1078, %r1079;
	sub.s32 	%r1081, %r1005, %r1080;
	selp.b32 	%r1082, 0, %r1081, %p363;
	add.s32 	%r16, %r1059, %r1082;
	add.s32 	%r17, %r16, %r1062;
	add.s32 	%r18, %r1063, %r16;
	add.s32 	%r19, %r1065, %r16;
	add.s32 	%r20, %r1067, %r16;
	add.s32 	%r21, %r1069, %r16;
	add.s32 	%r22, %r1071, %r16;
	add.s32 	%r23, %r1073, %r16;
	add.s32 	%r24, %r1074, %r16;
	add.s32 	%r25, %r1076, %r16;
	add.s32 	%r26, %r1078, %r16;
	setp.ne.s32 	%p375, %r1041, 0;
	@%p375 bra 	$L__BB6_6;
	add.s64 	%rd565, %rd3, 256;
	add.s32 	%r1085, %r7, %r6;
	add.s32 	%r1086, %r1085, %r8;
	add.s32 	%r1087, %r1086, %r9;
	add.s32 	%r1088, %r1087, %r10;
	add.s32 	%r1089, %r1088, %r11;
	add.s32 	%r1090, %r1089, %r12;
	add.s32 	%r1091, %r1090, %r13;
	add.s32 	%r1092, %r1091, %r14;
	add.s32 	%r1084, %r1092, %r15;
	mov.b32 	%r1083, 101;
	// begin inline asm
	st.relaxed.gpu.v2.u32 [%rd565], {%r1083, %r1084};
	// end inline asm
$L__BB6_6:
	add.s32 	%r1093, %r7, %r6;
	add.s32 	%r1094, %r1093, %r8;
	add.s32 	%r1095, %r1094, %r9;
	add.s32 	%r1096, %r1095, %r10;
	add.s32 	%r1097, %r1096, %r11;
	add.s32 	%r1098, %r1097, %r12;
	add.s32 	%r1099, %r1098, %r13;
	add.s32 	%r1100, %r1099, %r14;
	add.s32 	%r1101, %r1100, %r15;
	setp.gt.s32 	%p376, %r1101, 320;
	@%p376 bra 	$L__BB6_51;
	mov.u64 	%rd566, %rd242;
	ld.param.u8 	%rs1, [%rd566];
	ld.param.u64 	%rd567, [%rd566+24];
	cvta.to.global.u64 	%rd17, %rd567;
	@%p366 bra 	$L__BB6_8;
	bra.uni 	$L__BB6_11;
$L__BB6_8:
	setp.ne.s16 	%p378, %rs1, 0;
	mov.b64 	%rd666, 0;
	@%p378 bra 	$L__BB6_10;
	ld.global.u64 	%rd666, [%rd17];
$L__BB6_10:
	ld.param.u64 	%rd654, [_ZN3cub18CUB_300001_SM_10006detail6select23DeviceSelectSweepKernelINS2_10policy_hubIlbiLb0ELNS0_10SelectImplE0EE10Policy1000EN6thrust24THRUST_300001_SM_1000_NS17counting_iteratorIlNS9_11use_defaultESB_SB_EENS9_18transform_iteratorI7NonZeroIdEPdSB_SB_EEPlSI_NS0_13ScanTileStateIiLb1EEENS0_8NullTypeESL_iNS2_19streaming_context_tIlLb1EEELS5_0EEEvT0_T1_T2_T3_T4_T5_T6_T7_iT8_NS1_7vsmem_tE_param_2];
	cvt.s64.s32 	%rd569, %r16;
	add.s64 	%rd570, %rd666, %rd569;
	cvta.to.global.u64 	%rd571, %rd654;
	shl.b64 	%rd572, %rd570, 3;
	add.s64 	%rd573, %rd571, %rd572;
	st.global.u64 	[%rd573], %rd6;
$L__BB6_11:
	setp.eq.f64 	%p379, %fd2, 0d0000000000000000;
	@%p379 bra 	$L__BB6_15;
	setp.ne.s16 	%p380, %rs1, 0;
	mov.b64 	%rd667, 0;
	@%p380 bra 	$L__BB6_14;
	ld.global.u64 	%rd667, [%rd17];
$L__BB6_14:
	ld.param.u64 	%rd655, [_ZN3cub18CUB_300001_SM_10006detail6select23DeviceSelectSweepKernelINS2_10policy_hubIlbiLb0ELNS0_10SelectImplE0EE10Policy1000EN6thrust24THRUST_300001_SM_1000_NS17counting_iteratorIlNS9_11use_defaultESB_SB_EENS9_18transform_iteratorI7NonZeroIdEPdSB_SB_EEPlSI_NS0_13ScanTileStateIiLb1EEENS0_8NullTypeESL_iNS2_19streaming_context_tIlLb1EEELS5_0EEEvT0_T1_T2_T3_T4_T5_T6_T7_iT8_NS1_7vsmem_tE_param_2];
	cvt.s64.s32 	%rd575, %r17;
	add.s64 	%rd576, %rd667, %rd575;
	cvta.to.global.u64 	%rd577, %rd655;
	shl.b64 	%rd578, %rd576, 3;
	add.s64 	%rd579, %rd577, %rd578;
	st.global.u64 	[%rd579], %rd7;
$L__BB6_15:
	ld.param.u64 	%rd656, [_ZN3cub18CUB_300001_SM_10006detail6select23DeviceSelectSweepKernelINS2_10policy_hubIlbiLb0ELNS0_10SelectImplE0EE10Policy1000EN6thrust24THRUST_300001_SM_1000_NS17counting_iteratorIlNS9_11use_defaultESB_SB_EENS9_18transform_iteratorI7NonZeroIdEPdSB_SB_EEPlSI_NS0_13ScanTileStateIiLb1EEENS0_8NullTypeESL_iNS2_19streaming_context_tIlLb1EEELS5_0EEEvT0_T1_T2_T3_T4_T5_T6_T7_iT8_NS1_7vsmem_tE_param_2];
	cvta.to.global.u64 	%rd45, %rd656;
	setp.eq.f64 	%p381, %fd3, 0d0000000000000000;
	@%p381 bra 	$L__BB6_19;
	setp.ne.s16 	%p382, %rs1, 0;
	mov.b64 	%rd668, 0;
	@%p382 bra 	$L__BB6_18;
	ld.global.u64 	%rd668, [%rd17];
$L__BB6_18:
	cvt.s64.s32 	%rd581, %r18;
	add.s64 	%rd582, %rd668, %rd581;
	shl.b64 	%rd583, %rd582, 3;
	add.s64 	%rd584, %rd45, %rd583;
	st.global.u64 	[%rd584], %rd8;
$L__BB6_19:
	setp.eq.f64 	%p383, %fd4, 0d0000000000000000;
	@%p383 bra 	$L__BB6_23;
	setp.ne.s16 	%p384, %rs1, 0;
	mov.b64 	%rd669, 0;
	@%p384 bra 	$L__BB6_22;
	ld.global.u64 	%rd669, [%rd17];
$L__BB6_22:
	cvt.s64.s32 	%rd586, %r19;
	add.s64 	%rd587, %rd669, %rd586;
	shl.b64 	%rd588, %rd587, 3;
	add.s64 	%rd589, %rd45, %rd588;
	st.global.u64 	[%rd589], %rd9;
$L__BB6_23:
	setp.eq.f64 	%p385, %fd5, 0d0000000000000000;
	@%p385 bra 	$L__BB6_27;
	setp.ne.s16 	%p386, %rs1, 0;
	mov.b64 	%rd670, 0;
	@%p386 bra 	$L__BB6_26;
	ld.global.u64 	%rd670, [%rd17];
$L__BB6_26:
	cvt.s64.s32 	%rd591, %r20;
	add.s64 	%rd592, %rd670, %rd591;
	shl.b64 	%rd593, %rd592, 3;
	add.s64 	%rd594, %rd45, %rd593;
	st.global.u64 	[%rd594], %rd10;
$L__BB6_27:
	setp.eq.f64 	%p387, %fd6, 0d0000000000000000;
	@%p387 bra 	$L__BB6_31;
	setp.ne.s16 	%p388, %rs1, 0;
	mov.b64 	%rd671, 0;
	@%p388 bra 	$L__BB6_30;
	ld.global.u64 	%rd671, [%rd17];
$L__BB6_30:
	cvt.s64.s32 	%rd596, %r21;
	add.s64 	%rd597, %rd671, %rd596;
	shl.b64 	%rd598, %rd597, 3;
	add.s64 	%rd599, %rd45, %rd598;
	st.global.u64 	[%rd599], %rd11;
$L__BB6_31:
	setp.eq.f64 	%p389, %fd7, 0d0000000000000000;
	@%p389 bra 	$L__BB6_35;
	setp.ne.s16 	%p390, %rs1, 0;
	mov.b64 	%rd672, 0;
	@%p390 bra 	$L__BB6_34;
	ld.global.u64 	%rd672, [%rd17];
$L__BB6_34:
	cvt.s64.s32 	%rd601, %r22;
	add.s64 	%rd602, %rd672, %rd601;
	shl.b64 	%rd603, %rd602, 3;
	add.s64 	%rd604, %rd45, %rd603;
	st.global.u64 	[%rd604], %rd12;
$L__BB6_35:
	setp.eq.f64 	%p391, %fd8, 0d0000000000000000;
	@%p391 bra 	$L__BB6_39;
	setp.ne.s16 	%p392, %rs1, 0;
	mov.b64 	%rd673, 0;
	@%p392 bra 	$L__BB6_38;
	ld.global.u64 	%rd673, [%rd17];
$L__BB6_38:
	cvt.s64.s32 	%rd606, %r23;
	add.s64 	%rd607, %rd673, %rd606;
	shl.b64 	%rd608, %rd607, 3;
	add.s64 	%rd609, %rd45, %rd608;
	st.global.u64 	[%rd609], %rd13;
$L__BB6_39:
	setp.eq.f64 	%p393, %fd9, 0d0000000000000000;
	@%p393 bra 	$L__BB6_43;
	setp.ne.s16 	%p394, %rs1, 0;
	mov.b64 	%rd674, 0;
	@%p394 bra 	$L__BB6_42;
	ld.global.u64 	%rd674, [%rd17];
$L__BB6_42:
	cvt.s64.s32 	%rd611, %r24;
	add.s64 	%rd612, %rd674, %rd611;
	shl.b64 	%rd613, %rd612, 3;
	add.s64 	%rd614, %rd45, %rd613;
	st.global.u64 	[%rd614], %rd14;
$L__BB6_43:
	setp.eq.f64 	%p395, %fd10, 0d0000000000000000;
	@%p395 bra 	$L__BB6_47;
	setp.ne.s16 	%p396, %rs1, 0;
	mov.b64 	%rd675, 0;
	@%p396 bra 	$L__BB6_46;
	ld.global.u64 	%rd675, [%rd17];
$L__BB6_46:
	cvt.s64.s32 	%rd616, %r25;
	add.s64 	%rd617, %rd675, %rd616;
	shl.b64 	%rd618, %rd617, 3;
	add.s64 	%rd619, %rd45, %rd618;
	st.global.u64 	[%rd619], %rd15;
$L__BB6_47:
	setp.eq.f64 	%p397, %fd11, 0d0000000000000000;
	@%p397 bra 	$L__BB6_433;
	setp.ne.s16 	%p398, %rs1, 0;
	mov.b64 	%rd676, 0;
	@%p398 bra 	$L__BB6_50;
	ld.global.u64 	%rd676, [%rd17];
$L__BB6_50:
	cvt.s64.s32 	%rd621, %r26;
	add.s64 	%rd622, %rd676, %rd621;
	shl.b64 	%rd623, %rd622, 3;
	add.s64 	%rd624, %rd45, %rd623;
	st.global.u64 	[%rd624], %rd16;
	bra.uni 	$L__BB6_433;
$L__BB6_51:
	setp.eq.f64 	%p399, %fd1, 0d0000000000000000;
	bar.sync 	0;
	@%p399 bra 	$L__BB6_53;
	shl.b32 	%r1102, %r16, 3;
	mov.u32 	%r1103, _ZZN3cub18CUB_300001_SM_10006detail6select23DeviceSelectSweepKernelINS2_10policy_hubIlbiLb0ELNS0_10SelectImplE0EE10Policy1000EN6thrust24THRUST_300001_SM_1000_NS17counting_iteratorIlNS9_11use_defaultESB_SB_EENS9_18transform_iteratorI7NonZeroIdEPdSB_SB_EEPlSI_NS0_13ScanTileStateIiLb1EEENS0_8NullTypeESL_iNS2_19streaming_context_tIlLb1EEELS5_0EEEvT0_T1_T2_T3_T4_T5_T6_T7_iT8_NS1_7vsmem_tEE19static_temp_storage;
	add.s32 	%r1104, %r1103, %r1102;
	st.shared.u64 	[%r1104], %rd6;
$L__BB6_53:
	setp.eq.f64 	%p400, %fd2, 0d0000000000000000;
	@%p400 bra 	$L__BB6_55;
	shl.b32 	%r1105, %r17, 3;
	mov.u32 	%r1106, _ZZN3cub18CUB_300001_SM_10006detail6select23DeviceSelectSweepKernelINS2_10policy_hubIlbiLb0ELNS0_10SelectImplE0EE10Policy1000EN6thrust24THRUST_300001_SM_1000_NS17counting_iteratorIlNS9_11use_defaultESB_SB_EENS9_18transform_iteratorI7NonZeroIdEPdSB_SB_EEPlSI_NS0_13ScanTileStateIiLb1EEENS0_8NullTypeESL_iNS2_19streaming_context_tIlLb1EEELS5_0EEEvT0_T1_T2_T3_T4_T5_T6_T7_iT8_NS1_7vsmem_tEE19static_temp_storage;
	add.s32 	%r1107, %r1106, %r1105;
	st.shared.u64 	[%r1107], %rd7;
$L__BB6_55:
	setp.eq.f64 	%p401, %fd3, 0d0000000000000000;
	@%p401 bra 	$L__BB6_57;
	shl.b32 	%r1108, %r18, 3;
	mov.u32 	%r1109, _ZZN3cub18CUB_300001_SM_10006detail6select23DeviceSelectSweepKernelINS2_10policy_hubIlbiLb0ELNS0_10SelectImplE0EE10Policy1000EN6thrust24THRUST_300001_SM_1000_NS17counting_iteratorIlNS9_11use_defaultESB_SB_EENS9_18transform_iteratorI7NonZeroIdEPdSB_SB_EEPlSI_NS0_13ScanTileStateIiLb1EEENS0_8NullTypeESL_iNS2_19streaming_context_tIlLb1EEELS5_0EEEvT0_T1_T2_T3_T4_T5_T6_T7_iT8_NS1_7vsmem_tEE19static_temp_storage;
	add.s32 	%r1110, %r1109, %r1108;
	st.shared.u64 	[%r1110], %rd8;
$L__BB6_57:
	setp.eq.f64 	%p402, %fd4, 0d0000000000000000;
	@%p402 bra 	$L__BB6_59;
	shl.b32 	%r1111, %r19, 3;
	mov.u32 	%r1112, _ZZN3cub18CUB_300001_SM_10006detail6select23DeviceSelectSweepKernelINS2_10policy_hubIlbiLb0ELNS0_10SelectImplE0EE10Policy1000EN6thrust24THRUST_300001_SM_1000_NS17counting_iteratorIlNS9_11use_defaultESB_SB_EENS9_18transform_iteratorI7NonZeroIdEPdSB_SB_EEPlSI_NS0_13ScanTileStateIiLb1EEENS0_8NullTypeESL_iNS2_19streaming_context_tIlLb1EEELS5_0EEEvT0_T1_T2_T3_T4_T5_T6_T7_iT8_NS1_7vsmem_tEE19static_temp_storage;
	add.s32 	%r1113, %r1112, %r1111;
	st.shared.u64 	[%r1113], %rd9;
$L__BB6_59:
	setp.eq.f64 	%p403, %fd5, 0d0000000000000000;
	@%p403 bra 	$L__BB6_61;
	shl.b32 	%r1114, %r20, 3;
	mov.u32 	%r1115, _ZZN3cub18CUB_300001_SM_10006detail6select23DeviceSelectSweepKernelINS2_10policy_hubIlbiLb0ELNS0_10SelectImplE0EE10Policy1000EN6thrust24THRUST_300001_SM_1000_NS17counting_iteratorIlNS9_11use_defaultESB_SB_EENS9_18transform_iteratorI7NonZeroIdEPdSB_SB_EEPlSI_NS0_13ScanTileStateIiLb1EEENS0_8NullTypeESL_iNS2_19streaming_context_tIlLb1EEELS5_0EEEvT0_T1_T2_T3_T4_T5_T6_T7_iT8_NS1_7vsmem_tEE19static_temp_storage;
	add.s32 	%r1116, %r1115, %r1114;
	st.shared.u64 	[%r1116], %rd10;
$L__BB6_61:
	setp.eq.f64 	%p404, %fd6, 0d0000000000000000;
	@%p404 bra 	$L__BB6_63;
	shl.b32 	%r1117, %r21, 3;
	mov.u32 	%r1118, _ZZN3cub18CUB_300001_SM_10006detail6select23DeviceSelectSweepKernelINS2_10policy_hubIlbiLb0ELNS0_10SelectImplE0EE10Policy1000EN6thrust24THRUST_300001_SM_1000_NS17counting_iteratorIlNS9_11use_defaultESB_SB_EENS9_18transform_iteratorI7NonZeroIdEPdSB_SB_EEPlSI_NS0_13ScanTileStateIiLb1EEENS0_8NullTypeESL_iNS2_19streaming_context_tIlLb1EEELS5_0EEEvT0_T1_T2_T3_T4_T5_T6_T7_iT8_NS1_7vsmem_tEE19static_temp_storage;
	add.s32 	%r1119, %r1118, %r1117;
	st.shared.u64 	[%r1119], %rd11;
$L__BB6_63:
	setp.eq.f64 	%p405, %fd7, 0d0000000000000000;
	@%p405 bra 	$L__BB6_65;
	shl.b32 	%r1120, %r22, 3;
	mov.u32 	%r1121, _ZZN3cub18CUB_300001_SM_10006detail6select23DeviceSelectSweepKernelINS2_10policy_hubIlbiLb0ELNS0_10SelectImplE0EE10Policy1000EN6thrust24THRUST_300001_SM_1000_NS17counting_iteratorIlNS9_11use_defaultESB_SB_EENS9_18transform_iteratorI7NonZeroIdEPdSB_SB_EEPlSI_NS0_13ScanTileStateIiLb1EEENS0_8NullTypeESL_iNS2_19streaming_context_tIlLb1EEELS5_0EEEvT0_T1_T2_T3_T4_T5_T6_T7_iT8_NS1_7vsmem_tEE19static_temp_storage;
	add.s32 	%r1122, %r1121, %r1120;
	st.shared.u64 	[%r1122], %rd12;
$L__BB6_65:
	setp.eq.f64 	%p406, %fd8, 0d0000000000000000;
	@%p406 bra 	$L__BB6_67;
	shl.b32 	%r1123, %r23, 3;
	mov.u32 	%r1124, _ZZN3cub18CUB_300001_SM_10006detail6select23DeviceSelectSweepKernelINS2_10policy_hubIlbiLb0ELNS0_10SelectImplE0EE10Policy1000EN6thrust24THRUST_300001_SM_1000_NS17counting_iteratorIlNS9_11use_defaultESB_SB_EENS9_18transform_iteratorI7NonZeroIdEPdSB_SB_EEPlSI_NS0_13ScanTileStateIiLb1EEENS0_8NullTypeESL_iNS2_19streaming_context_tIlLb1EEELS5_0EEEvT0_T1_T2_T3_T4_T5_T6_T7_iT8_NS1_7vsmem_tEE19static_temp_storage;
	add.s32 	%r1125, %r1124, %r1123;
	st.shared.u64 	[%r1125], %rd13;
$L__BB6_67:
	setp.eq.f64 	%p407, %fd9, 0d0000000000000000;
	@%p407 bra 	$L__BB6_69;
	shl.b32 	%r1126, %r24, 3;
	mov.u32 	%r1127, _ZZN3cub18CUB_300001_SM_10006detail6select23DeviceSelectSweepKernelINS2_10policy_hubIlbiLb0ELNS0_10SelectImplE0EE10Policy1000EN6thrust24THRUST_300001_SM_1000_NS17counting_iteratorIlNS9_11use_defaultESB_SB_EENS9_18transform_iteratorI7NonZeroIdEPdSB_SB_EEPlSI_NS0_13ScanTileStateIiLb1EEENS0_8NullTypeESL_iNS2_19streaming_context_tIlLb1EEELS5_0EEEvT0_T1_T2_T3_T4_T5_T6_T7_iT8_NS1_7vsmem_tEE19static_temp_storage;
	add.s32 	%r1128, %r1127, %r1126;
	st.shared.u64 	[%r1128], %rd14;
$L__BB6_69:
	setp.eq.f64 	%p408, %fd10, 0d0000000000000000;
	@%p408 bra 	$L__BB6_71;
	shl.b32 	%r1129, %r25, 3;
	mov.u32 	%r1130, _ZZN3cub18CUB_300001_SM_10006detail6select23DeviceSelectSweepKernelINS2_10policy_hubIlbiLb0ELNS0_10SelectImplE0EE10Policy1000EN6thrust24THRUST_300001_SM_1000_NS17counting_iteratorIlNS9_11use_defaultESB_SB_EENS9_18transform_iteratorI7NonZeroIdEPdSB_SB_EEPlSI_NS0_13ScanTileStateIiLb1EEENS0_8NullTypeESL_iNS2_19streaming_context_tIlLb1EEELS5_0EEEvT0_T1_T2_T3_T4_T5_T6_T7_iT8_NS1_7vsmem_tEE19static_temp_storage;
	add.s32 	%r1131, %r1130, %r1129;
	st.shared.u64 	[%r1131], %rd15;
$L__BB6_71:
	setp.eq.f64 	%p409, %fd11, 0d0000000000000000;
	@%p409 bra 	$L__BB6_73;
	shl.b32 	%r1132, %r26, 3;
	mov.u32 	%r1133, _ZZN3cub18CUB_300001_SM_10006detail6select23DeviceSelectSweepKernelINS2_10policy_hubIlbiLb0ELNS0_10SelectImplE0EE10Policy1000EN6thrust24THRUST_300001_SM_1000_NS17counting_iteratorIlNS9_11use_defaultESB_SB_EENS9_18transform_iteratorI7NonZeroIdEPdSB_SB_EEPlSI_NS0_13ScanTileStateIiLb1EEENS0_8NullTypeESL_iNS2_19streaming_context_tIlLb1EEELS5_0EEEvT0_T1_T2_T3_T4_T5_T6_T7_iT8_NS1_7vsmem_tEE19static_temp_storage;
	add.s32 	%r1134, %r1133, %r1132;
	st.shared.u64 	[%r1134], %rd16;
$L__BB6_73:
	bar.sync 	0;
	add.s32 	%r1135, %r7, %r6;
	add.s32 	%r1136, %r1135, %r8;
	add.s32 	%r1137, %r1136, %r9;
	add.s32 	%r1138, %r1137, %r10;
	add.s32 	%r1139, %r1138, %r11;
	add.s32 	%r1140, %r1139, %r12;
	add.s32 	%r1141, %r1140, %r13;
	add.s32 	%r1142, %r1141, %r14;
	add.s32 	%r27, %r1142, %r15;
	mov.u32 	%r1169, %tid.x;
	setp.ge.u32 	%p410, %r1169, %r27;
	@%p410 bra 	$L__BB6_433;
	ld.param.u64 	%rd657, [_ZN3cub18CUB_300001_SM_10006detail6select23DeviceSelectSweepKernelINS2_10policy_hubIlbiLb0ELNS0_10SelectImplE0EE10Policy1000EN6thrust24THRUST_300001_SM_1000_NS17counting_iteratorIlNS9_11use_defaultESB_SB_EENS9_18transform_iteratorI7NonZeroIdEPdSB_SB_EEPlSI_NS0_13ScanTileStateIiLb1EEENS0_8NullTypeESL_iNS2_19streaming_context_tIlLb1EEELS5_0EEEvT0_T1_T2_T3_T4_T5_T6_T7_iT8_NS1_7vsmem_tE_param_2];
	cvta.to.global.u64 	%rd18, %rd657;
	mov.u64 	%rd625, %rd242;
	ld.param.u8 	%rs2, [%rd625];
	ld.param.u64 	%rd626, [%rd625+24];
	cvta.to.global.u64 	%rd19, %rd626;
	add.s32 	%r1143, %r7, %r8;
	add.s32 	%r1144, %r1143, %r9;
	add.s32 	%r1145, %r1144, %r10;
	add.s32 	%r1146, %r1145, %r11;
	add.s32 	%r1147, %r1146, %r12;
	add.s32 	%r1148, %r1147, %r13;
	add.s32 	%r1149, %r1148, %r14;
	add.s32 	%r1150, %r1149, %r15;
	add.s32 	%r1151, %r1150, %r6;
	not.b32 	%r1152, %r1169;
	add.s32 	%r29, %r1151, %r1152;
	mul.hi.u32 	%r1153, %r29, -858993459;
	shr.u32 	%r1154, %r1153, 8;
	add.s32 	%r30, %r1154, 1;
	and.b32  	%r1155, %r1154, 3;
	setp.eq.s32 	%p411, %r1155, 3;
	@%p411 bra 	$L__BB6_79;
	cvt.u64.u32 	%rd659, %r1169;
	shl.b32 	%r1156, %r1169, 3;
	mov.u32 	%r1157, _ZZN3cub18CUB_300001_SM_10006detail6select23DeviceSelectSweepKernelINS2_10policy_hubIlbiLb0ELNS0_10SelectImplE0EE10Policy1000EN6thrust24THRUST_300001_SM_1000_NS17counting_iteratorIlNS9_11use_defaultESB_SB_EENS9_18transform_iteratorI7NonZeroIdEPdSB_SB_EEPlSI_NS0_13ScanTileStateIiLb1EEENS0_8NullTypeESL_iNS2_19streaming_context_tIlLb1EEELS5_0EEEvT0_T1_T2_T3_T4_T5_T6_T7_iT8_NS1_7vsmem_tEE19static_temp_storage;
	add.s32 	%r1166, %r1157, %r1156;
	and.b32  	%r1158, %r30, 3;
	neg.s32 	%r1165, %r1158;
$L__BB6_76:
	.pragma "nounroll";
	setp.ne.s16 	%p412, %rs2, 0;
	ld.shared.u64 	%rd22, [%r1166];
	mov.b64 	%rd660, 0;
	@%p412 bra 	$L__BB6_78;
	ld.global.u64 	%rd660, [%rd19];
$L__BB6_78:
	add.s64 	%rd628, %rd660, %rd659;
	shl.b64 	%rd629, %rd628, 3;
	add.s64 	%rd630, %rd18, %rd629;
	st.global.u64 	[%rd630], %rd22;
	add.s64 	%rd659, %rd659, 320;
	cvt.u32.u64 	%r1169, %rd659;
	add.s32 	%r1166, %r1166, 2560;
	add.s32 	%r1165, %r1165, 1;
	setp.ne.s32 	%p413, %r1165, 0;
	@%p413 bra 	$L__BB6_76;
$L__BB6_79:
	setp.lt.u32 	%p414, %r29, 960;
	@%p414 bra 	$L__BB6_433;
	mul.wide.u32 	%rd632, %r1169, 8;
	add.s64 	%rd26, %rd18, %rd632;
	shl.b32 	%r1159, %r1169, 3;
	mov.u32 	%r1160, _ZZN3cub18CUB_300001_SM_10006detail6select23DeviceSelectSweepKernelINS2_10policy_hubIlbiLb0ELNS0_10SelectImplE0EE10Policy1000EN6thrust24THRUST_300001_SM_1000_NS17counting_iteratorIlNS9_11use_defaultESB_SB_EENS9_18transform_iteratorI7NonZeroIdEPdSB_SB_EEPlSI_NS0_13ScanTileStateIiLb1EEENS0_8NullTypeESL_iNS2_19streaming_context_tIlLb1EEELS5_0EEEvT0_T1_T2_T3_T4_T5_T6_T7_iT8_NS1_7vsmem_tEE19static_temp_storage;
	add.s32 	%r1161, %r1159, %r1160;
	add.s32 	%r1168, %r1161, 5120;
	mov.b64 	%rd661, 0;
$L__BB6_81:
	setp.ne.s16 	%p415, %rs2, 0;
	ld.shared.u64 	%rd28, [%r1168+-5120];
	mov.b64 	%rd662, 0;
	@%p415 bra 	$L__BB6_83;
	ld.global.u64 	%rd662, [%rd19];
$L__BB6_83:
	setp.ne.s16 	%p416, %rs2, 0;
	shl.b64 	%rd635, %rd662, 3;
	add.s64 	%rd636, %rd661, %rd635;
	add.s64 	%rd637, %rd26, %rd636;
	st.global.u64 	[%rd637], %rd28;
	ld.shared.u64 	%rd31, [%r1168+-2560];
	mov.b64 	%rd663, 0;
	@%p416 bra 	$L__BB6_85;
	ld.global.u64 	%rd663, [%rd19];
$L__BB6_85:
	setp.ne.s16 	%p417, %rs2, 0;
	shl.b64 	%rd639, %rd663, 3;
	add.s64 	%rd640, %rd661, %rd639;
	add.s64 	%rd641, %rd26, %rd640;
	st.global.u64 	[%rd641+2560], %rd31;
	ld.shared.u64 	%rd34, [%r1168];
	mov.b64 	%rd664, 0;
	@%p417 bra 	$L__BB6_87;
	ld.global.u64 	%rd664, [%rd19];
$L__BB6_87:
	setp.ne.s16 	%p418, %rs2, 0;
	shl.b64 	%rd643, %rd664, 3;
	add.s64 	%rd644, %rd661, %rd643;
	add.s64 	%rd645, %rd26, %rd644;
	st.global.u64 	[%rd645+5120], %rd34;
	ld.shared.u64 	%rd37, [%r1168+2560];
	mov.b64 	%rd665, 0;
	@%p418 bra 	$L__BB6_89;
	ld.global.u64 	%rd665, [%rd19];
$L__BB6_89:
	shl.b64 	%rd646, %rd665, 3;
	add.s64 	%rd647, %rd661, %rd646;
	add.s64 	%rd648, %rd26, %rd647;
	st.global.u64 	[%rd648+7680], %rd37;
	add.s32 	%r1169, %r1169, 1280;
	add.s64 	%rd661, %rd661, 10240;
	add.s32 	%r1168, %r1168, 10240;
	setp.lt.s32 	%p419, %r1169, %r27;
	@%p419 bra 	$L__BB6_81;
	bra.uni 	$L__BB6_433;
$L__BB6_90:
	mov.u64 	%rd444, %rd242;
	ld.param.u8 	%rs54, [%rd444];
	setp.eq.s16 	%p236, %rs54, 0;
	ld.param.u64 	%rd445, [%rd444+16];
	selp.b64 	%rd446, %rd445, 0, %p236;
	mov.u32 	%r731, %ctaid.x;
	mov.u32 	%r732, %nctaid.y;
	mov.u32 	%r733, %ctaid.y;
	mad.lo.s32 	%r44, %r731, %r732, %r733;
	mul.lo.s32 	%r734, %r44, 3520;
	cvt.s64.s32 	%rd447, %r734;
	mov.u32 	%r45, %tid.x;
	add.s64 	%rd448, %rd4, %rd447;
	add.s64 	%rd449, %rd448, %rd446;
	mul.lo.s32 	%r735, %r45, 11;
	cvt.u64.u32 	%rd450, %r735;
	add.s64 	%rd64, %rd449, %rd450;
	add.s64 	%rd65, %rd64, 1;
	add.s64 	%rd66, %rd64, 2;
	add.s64 	%rd67, %rd64, 3;
	add.s64 	%rd68, %rd64, 4;
	add.s64 	%rd69, %rd64, 5;
	add.s64 	%rd70, %rd64, 6;
	add.s64 	%rd71, %rd64, 7;
	add.s64 	%rd72, %rd64, 8;
	add.s64 	%rd73, %rd64, 9;
	add.s64 	%rd74, %rd64, 10;
	bar.sync 	0;
	add.s64 	%rd451, %rd446, %rd447;
	add.s64 	%rd452, %rd451, %rd450;
	cvta.to.global.u64 	%rd453, %rd239;
	shl.b64 	%rd454, %rd452, 3;
	add.s64 	%rd455, %rd453, %rd454;
	ld.global.f64 	%fd12, [%rd455];
	setp.neu.f64 	%p237, %fd12, 0d0000000000000000;
	ld.global.f64 	%fd13, [%rd455+8];
	setp.neu.f64 	%p238, %fd13, 0d0000000000000000;
	ld.global.f64 	%fd14, [%rd455+16];
	setp.neu.f64 	%p239, %fd14, 0d0000000000000000;
	ld.global.f64 	%fd15, [%rd455+24];
	setp.neu.f64 	%p240, %fd15, 0d0000000000000000;
	ld.global.f64 	%fd16, [%rd455+32];
	setp.neu.f64 	%p241, %fd16, 0d0000000000000000;
	ld.global.f64 	%fd17, [%rd455+40];
	setp.neu.f64 	%p242, %fd17, 0d0000000000000000;
	ld.global.f64 	%fd18, [%rd455+48];
	setp.neu.f64 	%p243, %fd18, 0d0000000000000000;
	ld.global.f64 	%fd19, [%rd455+56];
	setp.neu.f64 	%p244, %fd19, 0d0000000000000000;
	ld.global.f64 	%fd20, [%rd455+64];
	setp.neu.f64 	%p245, %fd20, 0d0000000000000000;
	ld.global.f64 	%fd21, [%rd455+72];
	setp.neu.f64 	%p246, %fd21, 0d0000000000000000;
	ld.global.f64 	%fd22, [%rd455+80];
	setp.neu.f64 	%p247, %fd22, 0d0000000000000000;
	selp.u32 	%r736, 1, 0, %p237;
	selp.u32 	%r737, 1, 0, %p238;
	selp.u32 	%r738, 1, 0, %p239;
	selp.u32 	%r739, 1, 0, %p240;
	selp.u32 	%r740, 1, 0, %p241;
	selp.u32 	%r741, 1, 0, %p242;
	selp.u32 	%r742, 1, 0, %p243;
	selp.u32 	%r743, 1, 0, %p244;
	selp.u32 	%r744, 1, 0, %p245;
	selp.u32 	%r745, 1, 0, %p246;
	selp.u32 	%r746, 1, 0, %p247;
	bar.sync 	0;
	add.s32 	%r747, %r737, %r736;
	add.s32 	%r748, %r747, %r738;
	add.s32 	%r749, %r748, %r739;
	add.s32 	%r750, %r749, %r740;
	add.s32 	%r751, %r750, %r741;
	add.s32 	%r752, %r751, %r742;
	add.s32 	%r753, %r752, %r743;
	add.s32 	%r754, %r753, %r744;
	add.s32 	%r755, %r754, %r745;
	add.s32 	%r705, %r755, %r746;
	// begin inline asm
	mov.u32 %r700, %laneid;
	// end inline asm
	mov.b32 	%r703, 1;
	mov.b32 	%r728, 0;
	mov.b32 	%r730, -1;
	// begin inline asm
	{  .reg .s32 r0;  .reg .pred p;  shfl.sync.up.b32 r0|p, %r705, %r703, %r728, %r730;  @p add.s32 r0, r0, %r705;  mov.s32 %r701, r0;}
	// end inline asm
	mov.b32 	%r709, 2;
	// begin inline asm
	{  .reg .s32 r0;  .reg .pred p;  shfl.sync.up.b32 r0|p, %r701, %r709, %r728, %r730;  @p add.s32 r0, r0, %r701;  mov.s32 %r707, r0;}
	// end inline asm
	mov.b32 	%r715, 4;
	// begin inline asm
	{  .reg .s32 r0;  .reg .pred p;  shfl.sync.up.b32 r0|p, %r707, %r715, %r728, %r730;  @p add.s32 r0, r0, %r707;  mov.s32 %r713, r0;}
	// end inline asm
	mov.b32 	%r721, 8;
	// begin inline asm
	{  .reg .s32 r0;  .reg .pred p;  shfl.sync.up.b32 r0|p, %r713, %r721, %r728, %r730;  @p add.s32 r0, r0, %r713;  mov.s32 %r719, r0;}
	// end inline asm
	mov.b32 	%r727, 16;
	// begin inline asm
	{  .reg .s32 r0;  .reg .pred p;  shfl.sync.up.b32 r0|p, %r719, %r727, %r728, %r730;  @p add.s32 r0, r0, %r719;  mov.s32 %r725, r0;}
	// end inline asm
	setp.ne.s32 	%p248, %r700, 31;
	@%p248 bra 	$L__BB6_92;
	shr.u32 	%r756, %r45, 3;
	and.b32  	%r757, %r756, 124;
	mov.u32 	%r758, _ZZN3cub18CUB_300001_SM_10006detail6select23DeviceSelectSweepKernelINS2_10policy_hubIlbiLb0ELNS0_10SelectImplE0EE10Policy1000EN6thrust24THRUST_300001_SM_1000_NS17counting_iteratorIlNS9_11use_defaultESB_SB_EENS9_18transform_iteratorI7NonZeroIdEPdSB_SB_EEPlSI_NS0_13ScanTileStateIiLb1EEENS0_8NullTypeESL_iNS2_19streaming_context_tIlLb1EEELS5_0EEEvT0_T1_T2_T3_T4_T5_T6_T7_iT8_NS1_7vsmem_tEE19static_temp_storage;
	add.s32 	%r759, %r758, %r757;
	st.shared.u32 	[%r759], %r725;
$L__BB6_92:
	sub.s32 	%r760, %r725, %r705;
	bar.sync 	0;
	ld.shared.v4.u32 	{%r761, %r762, %r763, %r764}, [_ZZN3cub18CUB_300001_SM_10006detail6select23DeviceSelectSweepKernelINS2_10policy_hubIlbiLb0ELNS0_10SelectImplE0EE10Policy1000EN6thrust24THRUST_300001_SM_1000_NS17counting_iteratorIlNS9_11use_defaultESB_SB_EENS9_18transform_iteratorI7NonZeroIdEPdSB_SB_EEPlSI_NS0_13ScanTileStateIiLb1EEENS0_8NullTypeESL_iNS2_19streaming_context_tIlLb1EEELS5_0EEEvT0_T1_T2_T3_T4_T5_T6_T7_iT8_NS1_7vsmem_tEE19static_temp_storage];
	shr.u32 	%r765, %r45, 5;
	add.s32 	%r766, %r762, %r761;
	setp.eq.s32 	%p249, %r765, 2;
	selp.b32 	%r767, %r766, %r761, %p249;
	add.s32 	%r768, %r766, %r763;
	setp.eq.s32 	%p250, %r765, 3;
	selp.b32 	%r769, %r768, %r767, %p250;
	add.s32 	%r770, %r768, %r764;
	setp.eq.s32 	%p251, %r765, 4;
	selp.b32 	%r771, %r770, %r769, %p251;
	ld.shared.v4.u32 	{%r772, %r773, %r774, %r775}, [_ZZN3cub18CUB_300001_SM_10006detail6select23DeviceSelectSweepKernelINS2_10policy_hubIlbiLb0ELNS0_10SelectImplE0EE10Policy1000EN6thrust24THRUST_300001_SM_1000_NS17counting_iteratorIlNS9_11use_defaultESB_SB_EENS9_18transform_iteratorI7NonZeroIdEPdSB_SB_EEPlSI_NS0_13ScanTileStateIiLb1EEENS0_8NullTypeESL_iNS2_19streaming_context_tIlLb1EEELS5_0EEEvT0_T1_T2_T3_T4_T5_T6_T7_iT8_NS1_7vsmem_tEE19static_temp_storage+16];
	add.s32 	%r776, %r770, %r772;
	setp.eq.s32 	%p252, %r765, 5;
	selp.b32 	%r777, %r776, %r771, %p252;
	add.s32 	%r778, %r776, %r773;
	setp.eq.s32 	%p253, %r765, 6;
	selp.b32 	%r779, %r778, %r777, %p253;
	add.s32 	%r780, %r778, %r774;
	setp.eq.s32 	%p254, %r765, 7;
	selp.b32 	%r781, %r780, %r779, %p254;
	add.s32 	%r782, %r780, %r775;
	setp.eq.s32 	%p255, %r765, 8;
	selp.b32 	%r783, %r782, %r781, %p255;
	ld.shared.v2.u32 	{%r784, %r785}, [_ZZN3cub18CUB_300001_SM_10006detail6select23DeviceSelectSweepKernelINS2_10policy_hubIlbiLb0ELNS0_10SelectImplE0EE10Policy1000EN6thrust24THRUST_300001_SM_1000_NS17counting_iteratorIlNS9_11use_defaultESB_SB_EENS9_18transform_iteratorI7NonZeroIdEPdSB_SB_EEPlSI_NS0_13ScanTileStateIiLb1EEENS0_8NullTypeESL_iNS2_19streaming_context_tIlLb1EEELS5_0EEEvT0_T1_T2_T3_T4_T5_T6_T7_iT8_NS1_7vsmem_tEE19static_temp_storage+32];
	add.s32 	%r786, %r782, %r784;
	setp.eq.s32 	%p256, %r765, 9;
	selp.b32 	%r787, %r786, %r783, %p256;
	add.s32 	%r50, %r786, %r785;
	setp.gt.u32 	%p257, %r45, 31;
	setp.lt.u32 	%p258, %r45, 32;
	setp.eq.s32 	%p259, %r700, 0;
	selp.b32 	%r788, 0, %r760, %p259;
	add.s32 	%r1180, %r787, %r788;
	selp.b32 	%r52, %r760, %r1180, %p258;
	@%p257 bra 	$L__BB6_108;
	setp.ne.s32 	%p260, %r45, 0;
	mul.wide.s32 	%rd456, %r44, 8;
	add.s64 	%rd75, %rd3, %rd456;
	@%p260 bra 	$L__BB6_95;
	st.shared.u32 	[_ZZN3cub18CUB_300001_SM_10006detail6select23DeviceSelectSweepKernelINS2_10policy_hubIlbiLb0ELNS0_10SelectImplE0EE10Policy1000EN6thrust24THRUST_300001_SM_1000_NS17counting_iteratorIlNS9_11use_defaultESB_SB_EENS9_18transform_iteratorI7NonZeroIdEPdSB_SB_EEPlSI_NS0_13ScanTileStateIiLb1EEENS0_8NullTypeESL_iNS2_19streaming_context_tIlLb1EEELS5_0EEEvT0_T1_T2_T3_T4_T5_T6_T7_iT8_NS1_7vsmem_tEE19static_temp_storage+76], %r50;
	add.s64 	%rd457, %rd75, 256;
	mov.b32 	%r789, 100;
	// begin inline asm
	st.relaxed.gpu.v2.u32 [%rd457], {%r789, %r50};
	// end inline asm
$L__BB6_95:
	not.b32 	%r796, %r45;
	add.s32 	%r1176, %r44, %r796;
	mov.b32 	%r791, 1030;
	// begin inline asm
	nanosleep.u32 %r791;
	// end inline asm
	mul.wide.s32 	%rd459, %r1176, 8;
	add.s64 	%rd460, %rd3, %rd459;
	add.s64 	%rd458, %rd460, 256;
	// begin inline asm
	ld.relaxed.gpu.v2.u32 {%r1177, %r1171}, [%rd458];
	// end inline asm
	mov.b32 	%r1172, 330;
$L__BB6_96:
	setp.eq.s32 	%p261, %r1177, 99;
	mov.b32 	%r798, -1;
	vote.sync.any.pred 	%p262, %p261, %r798;
	not.pred 	%p263, %p262;
	@%p263 bra 	$L__BB6_98;
	// begin inline asm
	nanosleep.u32 %r1172;
	// end inline asm
	shr.u32 	%r1172, %r1172, 1;
	add.s32 	%r979, %r44, %r796;
	mul.wide.s32 	%rd551, %r979, 8;
	add.s64 	%rd552, %rd3, %rd551;
	add.s64 	%rd550, %rd552, 256;
	// begin inline asm
	ld.relaxed.gpu.v2.u32 {%r1177, %r1171}, [%rd550];
	// end inline asm
	bra.uni 	$L__BB6_96;
$L__BB6_98:
	setp.eq.s32 	%p264, %r1177, 101;
	mov.b32 	%r825, -1;
	vote.sync.ballot.b32 	%r833, %p264, %r825;
	// begin inline asm
	mov.u32 %r800, %lanemask_ge;
	// end inline asm
	and.b32  	%r834, %r833, %r800;
	or.b32  	%r835, %r834, -2147483648;
	add.s32 	%r836, %r835, -1;
	not.b32 	%r837, %r835;
	and.b32  	%r838, %r837, %r836;
	popc.b32 	%r804, %r838;
	mov.b32 	%r803, 1;
	// begin inline asm
	shfl.sync.down.b32 %r801, %r1171, %r803, %r804, %r825;
	// end inline asm
	setp.lt.s32 	%p266, %r700, %r804;
	selp.b32 	%r839, %r801, 0, %p266;
	add.s32 	%r807, %r839, %r1171;
	mov.b32 	%r808, 2;
	// begin inline asm
	shfl.sync.down.b32 %r806, %r807, %r808, %r804, %r825;
	// end inline asm
	add.s32 	%r840, %r700, 2;
	setp.gt.s32 	%p267, %r840, %r804;
	selp.b32 	%r841, 0, %r806, %p267;
	add.s32 	%r812, %r807, %r841;
	mov.b32 	%r813, 4;
	// begin inline asm
	shfl.sync.down.b32 %r811, %r812, %r813, %r804, %r825;
	// end inline asm
	add.s32 	%r842, %r700, 4;
	setp.gt.s32 	%p268, %r842, %r804;
	selp.b32 	%r843, 0, %r811, %p268;
	add.s32 	%r817, %r812, %r843;
	mov.b32 	%r818, 8;
	// begin inline asm
	shfl.sync.down.b32 %r816, %r817, %r818, %r804, %r825;
	// end inline asm
	add.s32 	%r844, %r700, 8;
	setp.gt.s32 	%p269, %r844, %r804;
	selp.b32 	%r845, 0, %r816, %p269;
	add.s32 	%r822, %r817, %r845;
	mov.b32 	%r823, 16;
	// begin inline asm
	shfl.sync.down.b32 %r821, %r822, %r823, %r804, %r825;
	// end inline asm
	add.s32 	%r846, %r700, 16;
	setp.gt.s32 	%p270, %r846, %r804;
	selp.b32 	%r847, 0, %r821, %p270;
	add.s32 	%r1173, %r822, %r847;
	add.s64 	%rd76, %rd3, 256;
	mov.b32 	%r1174, 330;
$L__BB6_99:
	setp.ne.s32 	%p271, %r1177, 101;
	mov.b32 	%r848, -1;
	vote.sync.all.pred 	%p272, %p271, %r848;
	not.pred 	%p273, %p272;
	@%p273 bra 	$L__BB6_104;
	shr.u32 	%r1174, %r1174, 1;
	mul.wide.s32 	%rd545, %r1176, 8;
	add.s64 	%rd546, %rd76, %rd545;
	add.s64 	%rd544, %rd546, -256;
	// begin inline asm
	ld.relaxed.gpu.v2.u32 {%r1177, %r1178}, [%rd544];
	// end inline asm
	mov.u32 	%r1179, %r1174;
$L__BB6_101:
	setp.eq.s32 	%p331, %r1177, 99;
	mov.b32 	%r924, -1;
	vote.sync.any.pred 	%p332, %p331, %r924;
	not.pred 	%p333, %p332;
	@%p333 bra 	$L__BB6_103;
	// begin inline asm
	nanosleep.u32 %r1179;
	// end inline asm
	shr.u32 	%r1179, %r1179, 1;
	// begin inline asm
	ld.relaxed.gpu.v2.u32 {%r1177, %r1178}, [%rd544];
	// end inline asm
	bra.uni 	$L__BB6_101;
$L__BB6_103:
	setp.eq.s32 	%p334, %r1177, 101;
	mov.b32 	%r950, -1;
	vote.sync.ballot.b32 	%r951, %p334, %r950;
	and.b32  	%r952, %r951, %r800;
	or.b32  	%r953, %r952, -2147483648;
	add.s32 	%r954, %r953, -1;
	not.b32 	%r955, %r953;
	and.b32  	%r956, %r955, %r954;
	popc.b32 	%r929, %r956;
	mov.b32 	%r928, 1;
	// begin inline asm
	shfl.sync.down.b32 %r926, %r1178, %r928, %r929, %r950;
	// end inline asm
	setp.lt.s32 	%p336, %r700, %r929;
	selp.b32 	%r957, %r926, 0, %p336;
	add.s32 	%r932, %r957, %r1178;
	mov.b32 	%r933, 2;
	// begin inline asm
	shfl.sync.down.b32 %r931, %r932, %r933, %r929, %r950;
	// end inline asm
	add.s32 	%r958, %r700, 2;
	setp.gt.s32 	%p337, %r958, %r929;
	selp.b32 	%r959, 0, %r931, %p337;
	add.s32 	%r937, %r932, %r959;
	mov.b32 	%r938, 4;
	// begin inline asm
	shfl.sync.down.b32 %r936, %r937, %r938, %r929, %r950;
	// end inline asm
	add.s32 	%r960, %r700, 4;
	setp.gt.s32 	%p338, %r960, %r929;
	selp.b32 	%r961, 0, %r936, %p338;
	add.s32 	%r942, %r937, %r961;
	mov.b32 	%r943, 8;
	// begin inline asm
	shfl.sync.down.b32 %r941, %r942, %r943, %r929, %r950;
	// end inline asm
	add.s32 	%r962, %r700, 8;
	setp.gt.s32 	%p339, %r962, %r929;
	selp.b32 	%r963, 0, %r941, %p339;
	add.s32 	%r947, %r942, %r963;
	mov.b32 	%r948, 16;
	// begin inline asm
	shfl.sync.down.b32 %r946, %r947, %r948, %r929, %r950;
	// end inline asm
	add.s32 	%r964, %r700, 16;
	setp.gt.s32 	%p340, %r964, %r929;
	selp.b32 	%r965, 0, %r946, %p340;
	add.s32 	%r966, %r965, %r1173;
	add.s32 	%r1173, %r966, %r947;
	add.s32 	%r1176, %r1176, -32;
	bra.uni 	$L__BB6_99;
$L__BB6_104:
	mov.u32 	%r850, %tid.x;
	setp.ne.s32 	%p274, %r850, 0;
	@%p274 bra 	$L__BB6_106;
	add.s32 	%r852, %r1173, %r50;
	add.s64 	%rd461, %rd75, 256;
	mov.b32 	%r851, 101;
	// begin inline asm
	st.relaxed.gpu.v2.u32 [%rd461], {%r851, %r852};
	// end inline asm
	st.shared.u32 	[_ZZN3cub18CUB_300001_SM_10006detail6select23DeviceSelectSweepKernelINS2_10policy_hubIlbiLb0ELNS0_10SelectImplE0EE10Policy1000EN6thrust24THRUST_300001_SM_1000_NS17counting_iteratorIlNS9_11use_defaultESB_SB_EENS9_18transform_iteratorI7NonZeroIdEPdSB_SB_EEPlSI_NS0_13ScanTileStateIiLb1EEENS0_8NullTypeESL_iNS2_19streaming_context_tIlLb1EEELS5_0EEEvT0_T1_T2_T3_T4_T5_T6_T7_iT8_NS1_7vsmem_tEE19static_temp_storage+68], %r1173;
	st.shared.u32 	[_ZZN3cub18CUB_300001_SM_10006detail6select23DeviceSelectSweepKernelINS2_10policy_hubIlbiLb0ELNS0_10SelectImplE0EE10Policy1000EN6thrust24THRUST_300001_SM_1000_NS17counting_iteratorIlNS9_11use_defaultESB_SB_EENS9_18transform_iteratorI7NonZeroIdEPdSB_SB_EEPlSI_NS0_13ScanTileStateIiLb1EEENS0_8NullTypeESL_iNS2_19streaming_context_tIlLb1EEELS5_0EEEvT0_T1_T2_T3_T4_T5_T6_T7_iT8_NS1_7vsmem_tEE19static_temp_storage+72], %r852;
$L__BB6_106:
	setp.ne.s32 	%p275, %r700, 0;
	mov.u32 	%r1180, %r52;
	@%p275 bra 	$L__BB6_108;
	st.shared.u32 	[_ZZN3cub18CUB_300001_SM_10006detail6select23DeviceSelectSweepKernelINS2_10policy_hubIlbiLb0ELNS0_10SelectImplE0EE10Policy1000EN6thrust24THRUST_300001_SM_1000_NS17counting_iteratorIlNS9_11use_defaultESB_SB_EENS9_18transform_iteratorI7NonZeroIdEPdSB_SB_EEPlSI_NS0_13ScanTileStateIiLb1EEENS0_8NullTypeESL_iNS2_19streaming_context_tIlLb1EEELS5_0EEEvT0_T1_T2_T3_T4_T5_T6_T7_iT8_NS1_7vsmem_tEE19static_temp_storage+52], %r1173;
	mov.u32 	%r1180, %r1173;
$L__BB6_108:
	bar.sync 	0;
	mov.u32 	%r1184, %tid.x;
	setp.eq.s32 	%p276, %r1184, 0;
	ld.shared.u32 	%r854, [_ZZN3cub18CUB_300001_SM_10006detail6select23DeviceSelectSweepKernelINS2_10policy_hubIlbiLb0ELNS0_10SelectImplE0EE10Policy1000EN6thrust24THRUST_300001_SM_1000_NS17counting_iteratorIlNS9_11use_defaultESB_SB_EENS9_18transform_iteratorI7NonZeroIdEPdSB_SB_EEPlSI_NS0_13ScanTileStateIiLb1EEENS0_8NullTypeESL_iNS2_19streaming_context_tIlLb1EEELS5_0EEEvT0_T1_T2_T3_T4_T5_T6_T7_iT8_NS1_7vsmem_tEE19static_temp_storage+52];
	selp.b32 	%r855, 0, %r854, %p276;
	add.s32 	%r84, %r855, %r1180;
	setp.neu.f64 	%p277, %fd12, 0d0000000000000000;
	selp.u32 	%r856, 1, 0, %p277;
	add.s32 	%r85, %r84, %r856;
	setp.neu.f64 	%p278, %fd13, 0d0000000000000000;
	selp.u32 	%r857, 1, 0, %p278;
	add.s32 	%r858, %r857, %r856;
	add.s32 	%r86, %r858, %r84;
	setp.neu.f64 	%p279, %fd14, 0d0000000000000000;
	selp.u32 	%r859, 1, 0, %p279;
	add.s32 	%r87, %r86, %r859;
	setp.neu.f64 	%p280, %fd15, 0d0000000000000000;
	selp.u32 	%r860, 1, 0, %p280;
	add.s32 	%r88, %r87, %r860;
	setp.neu.f64 	%p281, %fd16, 0d0000000000000000;
	selp.u32 	%r861, 1, 0, %p281;
	add.s32 	%r89, %r88, %r861;
	setp.neu.f64 	%p282, %fd17, 0d0000000000000000;
	selp.u32 	%r862, 1, 0, %p282;
	add.s32 	%r90, %r89, %r862;
	setp.neu.f64 	%p283, %fd18, 0d0000000000000000;
	selp.u32 	%r863, 1, 0, %p283;
	add.s32 	%r91, %r90, %r863;
	setp.neu.f64 	%p284, %fd19, 0d0000000000000000;
	selp.u32 	%r864, 1, 0, %p284;
	add.s32 	%r92, %r91, %r864;
	setp.neu.f64 	%p285, %fd20, 0d0000000000000000;
	selp.u32 	%r865, 1, 0, %p285;
	add.s32 	%r93, %r92, %r865;
	setp.neu.f64 	%p286, %fd21, 0d0000000000000000;
	selp.u32 	%r866, 1, 0, %p286;
	add.s32 	%r94, %r93, %r866;
	ld.shared.u32 	%r95, [_ZZN3cub18CUB_300001_SM_10006detail6select23DeviceSelectSweepKernelINS2_10policy_hubIlbiLb0ELNS0_10SelectImplE0EE10Policy1000EN6thrust24THRUST_300001_SM_1000_NS17counting_iteratorIlNS9_11use_defaultESB_SB_EENS9_18transform_iteratorI7NonZeroIdEPdSB_SB_EEPlSI_NS0_13ScanTileStateIiLb1EEENS0_8NullTypeESL_iNS2_19streaming_context_tIlLb1EEELS5_0EEEvT0_T1_T2_T3_T4_T5_T6_T7_iT8_NS1_7vsmem_tEE19static_temp_storage+76];
	ld.shared.u32 	%r96, [_ZZN3cub18CUB_300001_SM_10006detail6select23DeviceSelectSweepKernelINS2_10policy_hubIlbiLb0ELNS0_10SelectImplE0EE10Policy1000EN6thrust24THRUST_300001_SM_1000_NS17counting_iteratorIlNS9_11use_defaultESB_SB_EENS9_18transform_iteratorI7NonZeroIdEPdSB_SB_EEPlSI_NS0_13ScanTileStateIiLb1EEENS0_8NullTypeESL_iNS2_19streaming_context_tIlLb1EEELS5_0EEEvT0_T1_T2_T3_T4_T5_T6_T7_iT8_NS1_7vsmem_tEE19static_temp_storage+68];
	setp.gt.s32 	%p287, %r95, 320;
	@%p287 bra 	$L__BB6_153;
	mov.u64 	%rd462, %rd242;
	ld.param.u8 	%rs3, [%rd462];
	ld.param.u64 	%rd463, [%rd462+24];
	cvta.to.global.u64 	%rd77, %rd463;
	@%p277 bra 	$L__BB6_110;
	bra.uni 	$L__BB6_113;
$L__BB6_110:
	setp.ne.s16 	%p289, %rs3, 0;
	mov.b64 	%rd682, 0;
	@%p289 bra 	$L__BB6_112;
	ld.global.u64 	%rd682, [%rd77];
$L__BB6_112:
	ld.param.u64 	%rd650, [_ZN3cub18CUB_300001_SM_10006detail6select23DeviceSelectSweepKernelINS2_10policy_hubIlbiLb0ELNS0_10SelectImplE0EE10Policy1000EN6thrust24THRUST_300001_SM_1000_NS17counting_iteratorIlNS9_11use_defaultESB_SB_EENS9_18transform_iteratorI7NonZeroIdEPdSB_SB_EEPlSI_NS0_13ScanTileStateIiLb1EEENS0_8NullTypeESL_iNS2_19streaming_context_tIlLb1EEELS5_0EEEvT0_T1_T2_T3_T4_T5_T6_T7_iT8_NS1_7vsmem_tE_param_2];
	cvt.s64.s32 	%rd465, %r84;
	add.s64 	%rd466, %rd682, %rd465;
	cvta.to.global.u64 	%rd467, %rd650;
	shl.b64 	%rd468, %rd466, 3;
	add.s64 	%rd469, %rd467, %rd468;
	st.global.u64 	[%rd469], %rd64;
$L__BB6_113:
	setp.eq.f64 	%p290, %fd13, 0d0000000000000000;
	@%p290 bra 	$L__BB6_117;
	setp.ne.s16 	%p291, %rs3, 0;
	mov.b64 	%rd683, 0;
	@%p291 bra 	$L__BB6_116;
	ld.global.u64 	%rd683, [%rd77];
$L__BB6_116:
	ld.param.u64 	%rd651, [_ZN3cub18CUB_300001_SM_10006detail6select23DeviceSelectSweepKernelINS2_10policy_hubIlbiLb0ELNS0_10SelectImplE0EE10Policy1000EN6thrust24THRUST_300001_SM_1000_NS17counting_iteratorIlNS9_11use_defaultESB_SB_EENS9_18transform_iteratorI7NonZeroIdEPdSB_SB_EEPlSI_NS0_13ScanTileStateIiLb1EEENS0_8NullTypeESL_iNS2_19streaming_context_tIlLb1EEELS5_0EEEvT0_T1_T2_T3_T4_T5_T6_T7_iT8_NS1_7vsmem_tE_param_2];
	cvt.s64.s32 	%rd471, %r85;
	add.s64 	%rd472, %rd683, %rd471;
	cvta.to.global.u64 	%rd473, %rd651;
	shl.b64 	%rd474, %rd472, 3;
	add.s64 	%rd475, %rd473, %rd474;
	st.global.u64 	[%rd475], %rd65;
$L__BB6_117:
	ld.param.u64 	%rd652, [_ZN3cub18CUB_300001_SM_10006detail6select23DeviceSelectSweepKernelINS2_10policy_hubIlbiLb0ELNS0_10SelectImplE0EE10Policy1000EN6thrust24THRUST_300001_SM_1000_NS17counting_iteratorIlNS9_11use_defaultESB_SB_EENS9_18transform_iteratorI7NonZeroIdEPdSB_SB_EEPlSI_NS0_13ScanTileStateIiLb1EEENS0_8NullTypeESL_iNS2_19streaming_context_tIlLb1EEELS5_0EEEvT0_T1_T2_T3_T4_T5_T6_T7_iT8_NS1_7vsmem_tE_param_2];
	cvta.to.global.u64 	%rd100, %rd652;
	setp.eq.f64 	%p292, %fd14, 0d0000000000000000;
	@%p292 bra 	$L__BB6_121;
	setp.ne.s16 	%p293, %rs3, 0;
	mov.b64 	%rd684, 0;
	@%p293 bra 	$L__BB6_120;
	ld.global.u64 	%rd684, [%rd77];
$L__BB6_120:
	cvt.s64.s32 	%rd477, %r86;
	add.s64 	%rd478, %rd684, %rd477;
	shl.b64 	%rd479, %rd478, 3;
	add.s64 	%rd480, %rd100, %rd479;
	st.global.u64 	[%rd480], %rd66;
$L__BB6_121:
	setp.eq.f64 	%p294, %fd15, 0d0000000000000000;
	@%p294 bra 	$L__BB6_125;
	setp.ne.s16 	%p295, %rs3, 0;
	mov.b64 	%rd685, 0;
	@%p295 bra 	$L__BB6_124;
	ld.global.u64 	%rd685, [%rd77];
$L__BB6_124:
	cvt.s64.s32 	%rd482, %r87;
	add.s64 	%rd483, %rd685, %rd482;
	shl.b64 	%rd484, %rd483, 3;
	add.s64 	%rd485, %rd100, %rd484;
	st.global.u64 	[%rd485], %rd67;
$L__BB6_125:
	setp.eq.f64 	%p296, %fd16, 0d0000000000000000;
	@%p296 bra 	$L__BB6_129;
	setp.ne.s16 	%p297, %rs3, 0;
	mov.b64 	%rd686, 0;
	@%p297 bra 	$L__BB6_128;
	ld.global.u64 	%rd686, [%rd77];
$L__BB6_128:
	cvt.s64.s32 	%rd487, %r88;
	add.s64 	%rd488, %rd686, %rd487;
	shl.b64 	%rd489, %rd488, 3;
	add.s64 	%rd490, %rd100, %rd489;
	st.global.u64 	[%rd490], %rd68;
$L__BB6_129:
	setp.eq.f64 	%p298, %fd17, 0d0000000000000000;
	@%p298 bra 	$L__BB6_133;
	setp.ne.s16 	%p299, %rs3, 0;
	mov.b64 	%rd687, 0;
	@%p299 bra 	$L__BB6_132;
	ld.global.u64 	%rd687, [%rd77];
$L__BB6_132:
	cvt.s64.s32 	%rd492, %r89;
	add.s64 	%rd493, %rd687, %rd492;
	shl.b64 	%rd494, %rd493, 3;
	add.s64 	%rd495, %rd100, %rd494;
	st.global.u64 	[%rd495], %rd69;
$L__BB6_133:
	setp.eq.f64 	%p300, %fd18, 0d0000000000000000;
	@%p300 bra 	$L__BB6_137;
	setp.ne.s16 	%p301, %rs3, 0;
	mov.b64 	%rd688, 0;
	@%p301 bra 	$L__BB6_136;
	ld.global.u64 	%rd688, [%rd77];
$L__BB6_136:
	cvt.s64.s32 	%rd497, %r90;
	add.s64 	%rd498, %rd688, %rd497;
	shl.b64 	%rd499, %rd498, 3;
	add.s64 	%rd500, %rd100, %rd499;
	st.global.u64 	[%rd500], %rd70;
$L__BB6_137:
	setp.eq.f64 	%p302, %fd19, 0d0000000000000000;
	@%p302 bra 	$L__BB6_141;
	setp.ne.s16 	%p303, %rs3, 0;
	mov.b64 	%rd689, 0;
	@%p303 bra 	$L__BB6_140;
	ld.global.u64 	%rd689, [%rd77];
$L__BB6_140:
	cvt.s64.s32 	%rd502, %r91;
	add.s64 	%rd503, %rd689, %rd502;
	shl.b64 	%rd504, %rd503, 3;
	add.s64 	%rd505, %rd100, %rd504;
	st.global.u64 	[%rd505], %rd71;
$L__BB6_141:
	setp.eq.f64 	%p304, %fd20, 0d0000000000000000;
	@%p304 bra 	$L__BB6_145;
	setp.ne.s16 	%p305, %rs3, 0;
	mov.b64 	%rd690, 0;
	@%p305 bra 	$L__BB6_144;
	ld.global.u64 	%rd690, [%rd77];
$L__BB6_144:
	cvt.s64.s32 	%rd507, %r92;
	add.s64 	%rd508, %rd690, %rd507;
	shl.b64 	%rd509, %rd508, 3;
	add.s64 	%rd510, %rd100, %rd509;
	st.global.u64 	[%rd510], %rd72;
$L__BB6_145:
	setp.eq.f64 	%p306, %fd21, 0d0000000000000000;
	@%p306 bra 	$L__BB6_149;
	setp.ne.s16 	%p307, %rs3, 0;
	mov.b64 	%rd691, 0;
	@%p307 bra 	$L__BB6_148;
	ld.global.u64 	%rd691, [%rd77];
$L__BB6_148:
	cvt.s64.s32 	%rd512, %r93;
	add.s64 	%rd513, %rd691, %rd512;
	shl.b64 	%rd514, %rd513, 3;
	add.s64 	%rd515, %rd100, %rd514;
	st.global.u64 	[%rd515], %rd73;
$L__BB6_149:
	setp.eq.f64 	%p308, %fd22, 0d0000000000000000;
	@%p308 bra 	$L__BB6_433;
	setp.ne.s16 	%p309, %rs3, 0;
	mov.b64 	%rd692, 0;
	@%p309 bra 	$L__BB6_152;
	ld.global.u64 	%rd692, [%rd77];
$L__BB6_152:
	cvt.s64.s32 	%rd517, %r94;
	add.s64 	%rd518, %rd692, %rd517;
	shl.b64 	%rd519, %rd518, 3;
	add.s64 	%rd520, %rd100, %rd519;
	st.global.u64 	[%rd520], %rd74;
	bra.uni 	$L__BB6_433;
$L__BB6_153:
	setp.eq.f64 	%p310, %fd12, 0d0000000000000000;
	bar.sync 	0;
	@%p310 bra 	$L__BB6_155;
	sub.s32 	%r867, %r84, %r96;
	shl.b32 	%r868, %r867, 3;
	mov.u32 	%r869, _ZZN3cub18CUB_300001_SM_10006detail6select23DeviceSelectSweepKernelINS2_10policy_hubIlbiLb0ELNS0_10SelectImplE0EE10Policy1000EN6thrust24THRUST_300001_SM_1000_NS17counting_iteratorIlNS9_11use_defaultESB_SB_EENS9_18transform_iteratorI7NonZeroIdEPdSB_SB_EEPlSI_NS0_13ScanTileStateIiLb1EEENS0_8NullTypeESL_iNS2_19streaming_context_tIlLb1EEELS5_0EEEvT0_T1_T2_T3_T4_T5_T6_T7_iT8_NS1_7vsmem_tEE19static_temp_storage;
	add.s32 	%r870, %r869, %r868;
	st.shared.u64 	[%r870], %rd64;
$L__BB6_155:
	setp.eq.f64 	%p311, %fd13, 0d0000000000000000;
	@%p311 bra 	$L__BB6_157;
	sub.s32 	%r871, %r85, %r96;
	shl.b32 	%r872, %r871, 3;
	mov.u32 	%r873, _ZZN3cub18CUB_300001_SM_10006detail6select23DeviceSelectSweepKernelINS2_10policy_hubIlbiLb0ELNS0_10SelectImplE0EE10Policy1000EN6thrust24THRUST_300001_SM_1000_NS17counting_iteratorIlNS9_11use_defaultESB_SB_EENS9_18transform_iteratorI7NonZeroIdEPdSB_SB_EEPlSI_NS0_13ScanTileStateIiLb1EEENS0_8NullTypeESL_iNS2_19streaming_context_tIlLb1EEELS5_0EEEvT0_T1_T2_T3_T4_T5_T6_T7_iT8_NS1_7vsmem_tEE19static_temp_storage;
	add.s32 	%r874, %r873, %r872;
	st.shared.u64 	[%r874], %rd65;
$L__BB6_157:
	setp.eq.f64 	%p312, %fd14, 0d0000000000000000;
	@%p312 bra 	$L__BB6_159;
	sub.s32 	%r875, %r86, %r96;
	shl.b32 	%r876, %r875, 3;
	mov.u32 	%r877, _ZZN3cub18CUB_300001_SM_10006detail6select23DeviceSelectSweepKernelINS2_10policy_hubIlbiLb0ELNS0_10SelectImplE0EE10Policy1000EN6thrust24THRUST_300001_SM_1000_NS17counting_iteratorIlNS9_11use_defaultESB_SB_EENS9_18transform_iteratorI7NonZeroIdEPdSB_SB_EEPlSI_NS0_13ScanTileStateIiLb1EEENS0_8NullTypeESL_iNS2_19streaming_context_tIlLb1EEELS5_0EEEvT0_T1_T2_T3_T4_T5_T6_T7_iT8_NS1_7vsmem_tEE19static_temp_storage;
	add.s32 	%r878, %r877, %r876;
	st.shared.u64 	[%r878], %rd66;
$L__BB6_159:
	setp.eq.f64 	%p313, %fd15, 0d0000000000000000;
	@%p313 bra 	$L__BB6_161;
	sub.s32 	%r879, %r87, %r96;
	shl.b32 	%r880, %r879, 3;
	mov.u32 	%r881, _ZZN3cub18CUB_300001_SM_10006detail6select23DeviceSelectSweepKernelINS2_10policy_hubIlbiLb0ELNS0_10SelectImplE0EE10Policy1000EN6thrust24THRUST_300001_SM_1000_NS17counting_iteratorIlNS9_11use_defaultESB_SB_EENS9_18transform_iteratorI7NonZeroIdEPdSB_SB_EEPlSI_NS0_13ScanTileStateIiLb1EEENS0_8NullTypeESL_iNS2_19streaming_context_tIlLb1EEELS5_0EEEvT0_T1_T2_T3_T4_T5_T6_T7_iT8_NS1_7vsmem_tEE19static_temp_storage;
	add.s32 	%r882, %r881, %r880;
	st.shared.u64 	[%r882], %rd67;
$L__BB6_161:
	setp.eq.f64 	%p314, %fd16, 0d0000000000000000;
	@%p314 bra 	$L__BB6_163;
	sub.s32 	%r883, %r88, %r96;
	shl.b32 	%r884, %r883, 3;
	mov.u32 	%r885, _ZZN3cub18CUB_300001_SM_10006detail6select23DeviceSelectSweepKernelINS2_10policy_hubIlbiLb0ELNS0_10SelectImplE0EE10Policy1000EN6thrust24THRUST_300001_SM_1000_NS17counting_iteratorIlNS9_11use_defaultESB_SB_EENS9_18transform_iteratorI7NonZeroIdEPdSB_SB_EEPlSI_NS0_13ScanTileStateIiLb1EEENS0_8NullTypeESL_iNS2_19streaming_context_tIlLb1EEELS5_0EEEvT0_T1_T2_T3_T4_T5_T6_T7_iT8_NS1_7vsmem_tEE19static_temp_storage;
	add.s32 	%r886, %r885, %r884;
	st.shared.u64 	[%r886], %rd68;
$L__BB6_163:
	setp.eq.f64 	%p315, %fd17, 0d0000000000000000;
	@%p315 bra 	$L__BB6_165;
	sub.s32 	%r887, %r89, %r96;
	shl.b32 	%r888, %r887, 3;
	mov.u32 	%r889, _ZZN3cub18CUB_300001_SM_10006detail6select23DeviceSelectSweepKernelINS2_10policy_hubIlbiLb0ELNS0_10SelectImplE0EE10Policy1000EN6thrust24THRUST_300001_SM_1000_NS17counting_iteratorIlNS9_11use_defaultESB_SB_EENS9_18transform_iteratorI7NonZeroIdEPdSB_SB_EEPlSI_NS0_13ScanTileStateIiLb1EEENS0_8NullTypeESL_iNS2_19streaming_context_tIlLb1EEELS5_0EEEvT0_T1_T2_T3_T4_T5_T6_T7_iT8_NS1_7vsmem_tEE19static_temp_storage;
	add.s32 	%r890, %r889, %r888;
	st.shared.u64 	[%r890], %rd69;
$L__BB6_165:
	setp.eq.f64 	%p316, %fd18, 0d0000000000000000;
	@%p316 bra 	$L__BB6_167;
	sub.s32 	%r891, %r90, %r96;
	shl.b32 	%r892, %r891, 3;
	mov.u32 	%r893, _ZZN3cub18CUB_300001_SM_10006detail6select23DeviceSelectSweepKernelINS2_10policy_hubIlbiLb0ELNS0_10SelectImplE0EE10Policy1000EN6thrust24THRUST_300001_SM_1000_NS17counting_iteratorIlNS9_11use_defaultESB_SB_EENS9_18transform_iteratorI7NonZeroIdEPdSB_SB_EEPlSI_NS0_13ScanTileStateIiLb1EEENS0_8NullTypeESL_iNS2_19streaming_context_tIlLb1EEELS5_0EEEvT0_T1_T2_T3_T4_T5_T6_T7_iT8_NS1_7vsmem_tEE19static_temp_storage;
	add.s32 	%r894, %r893, %r892;
	st.shared.u64 	[%r894], %rd70;
$L__BB6_167:
	setp.eq.f64 	%p317, %fd19, 0d0000000000000000;
	@%p317 bra 	$L__BB6_169;
	sub.s32 	%r895, %r91, %r96;
	shl.b32 	%r896, %r895, 3;
	mov.u32 	%r897, _ZZN3cub18CUB_300001_SM_10006detail6select23DeviceSelectSweepKernelINS2_10policy_hubIlbiLb0ELNS0_10SelectImplE0EE10Policy1000EN6thrust24THRUST_300001_SM_1000_NS17counting_iteratorIlNS9_11use_defaultESB_SB_EENS9_18transform_iteratorI7NonZeroIdEPdSB_SB_EEPlSI_NS0_13ScanTileStateIiLb1EEENS0_8NullTypeESL_iNS2_19streaming_context_tIlLb1EEELS5_0EEEvT0_T1_T2_T3_T4_T5_T6_T7_iT8_NS1_7vsmem_tEE19static_temp_storage;
	add.s32 	%r898, %r897, %r896;
	st.shared.u64 	[%r898], %rd71;
$L__BB6_169:
	setp.eq.f64 	%p318, %fd20, 0d0000000000000000;
	@%p318 bra 	$L__BB6_171;
	sub.s32 	%r899, %r92, %r96;
	shl.b32 	%r900, %r899, 3;
	mov.u32 	%r901, _ZZN3cub18CUB_300001_SM_10006detail6select23DeviceSelectSweepKernelINS2_10policy_hubIlbiLb0ELNS0_10SelectImplE0EE10Policy1000EN6thrust24THRUST_300001_SM_1000_NS17counting_iteratorIlNS9_11use_defaultESB_SB_EENS9_18transform_iteratorI7NonZeroIdEPdSB_SB_EEPlSI_NS0_13ScanTileStateIiLb1EEENS0_8NullTypeESL_iNS2_19streaming_context_tIlLb1EEELS5_0EEEvT0_T1_T2_T3_T4_T5_T6_T7_iT8_NS1_7vsmem_tEE19static_temp_storage;
	add.s32 	%r902, %r901, %r900;
	st.shared.u64 	[%r902], %rd72;
$L__BB6_171:
	setp.eq.f64 	%p319, %fd21, 0d0000000000000000;
	@%p319 bra 	$L__BB6_173;
	sub.s32 	%r903, %r93, %r96;
	shl.b32 	%r904, %r903, 3;
	mov.u32 	%r905, _ZZN3cub18CUB_300001_SM_10006detail6select23DeviceSelectSweepKernelINS2_10policy_hubIlbiLb0ELNS0_10SelectImplE0EE10Policy1000EN6thrust24THRUST_300001_SM_1000_NS17counting_iteratorIlNS9_11use_defaultESB_SB_EENS9_18transform_iteratorI7NonZeroIdEPdSB_SB_EEPlSI_NS0_13ScanTileStateIiLb1EEENS0_8NullTypeESL_iNS2_19streaming_context_tIlLb1EEELS5_0EEEvT0_T1_T2_T3_T4_T5_T6_T7_iT8_NS1_7vsmem_tEE19static_temp_storage;
	add.s32 	%r906, %r905, %r904;
	st.shared.u64 	[%r906], %rd73;
$L__BB6_173:
	setp.eq.f64 	%p320, %fd22, 0d0000000000000000;
	@%p320 bra 	$L__BB6_175;
	sub.s32 	%r907, %r94, %r96;
	shl.b32 	%r908, %r907, 3;
	mov.u32 	%r909, _ZZN3cub18CUB_300001_SM_10006detail6select23DeviceSelectSweepKernelINS2_10policy_hubIlbiLb0ELNS0_10SelectImplE0EE10Policy1000EN6thrust24THRUST_300001_SM_1000_NS17counting_iteratorIlNS9_11use_defaultESB_SB_EENS9_18transform_iteratorI7NonZeroIdEPdSB_SB_EEPlSI_NS0_13ScanTileStateIiLb1EEENS0_8NullTypeESL_iNS2_19streaming_context_tIlLb1EEELS5_0EEEvT0_T1_T2_T3_T4_T5_T6_T7_iT8_NS1_7vsmem_tEE19static_temp_storage;
	add.s32 	%r910, %r909, %r908;
	st.shared.u64 	[%r910], %rd74;
$L__BB6_175:
	bar.sync 	0;
	setp.ge.s32 	%p321, %r1184, %r95;
	@%p321 bra 	$L__BB6_433;
	ld.param.u64 	%rd653, [_ZN3cub18CUB_300001_SM_10006detail6select23DeviceSelectSweepKernelINS2_10policy_hubIlbiLb0ELNS0_10SelectImplE0EE10Policy1000EN6thrust24THRUST_300001_SM_1000_NS17counting_iteratorIlNS9_11use_defaultESB_SB_EENS9_18transform_iteratorI7NonZeroIdEPdSB_SB_EEPlSI_NS0_13ScanTileStateIiLb1EEENS0_8NullTypeESL_iNS2_19streaming_context_tIlLb1EEELS5_0EEEvT0_T1_T2_T3_T4_T5_T6_T7_iT8_NS1_7vsmem_tE_param_2];
	cvta.to.global.u64 	%rd78, %rd653;
	mov.u64 	%rd521, %rd242;
	ld.param.u8 	%rs4, [%rd521];
	ld.param.u64 	%rd522, [%rd521+24];
	cvta.to.global.u64 	%rd79, %rd522;
	not.b32 	%r911, %r1184;
	add.s32 	%r98, %r95, %r911;
	mul.hi.u32 	%r912, %r98, -858993459;
	shr.u32 	%r913, %r912, 8;
	add.s32 	%r99, %r913, 1;
	and.b32  	%r914, %r913, 3;
	setp.eq.s32 	%p322, %r914, 3;
	@%p322 bra 	$L__BB6_181;
	and.b32  	%r915, %r99, 3;
	add.s32 	%r1183, %r1184, %r96;
	shl.b32 	%r916, %r1184, 3;
	mov.u32 	%r917, _ZZN3cub18CUB_300001_SM_10006detail6select23DeviceSelectSweepKernelINS2_10policy_hubIlbiLb0ELNS0_10SelectImplE0EE10Policy1000EN6thrust24THRUST_300001_SM_1000_NS17counting_iteratorIlNS9_11use_defaultESB_SB_EENS9_18transform_iteratorI7NonZeroIdEPdSB_SB_EEPlSI_NS0_13ScanTileStateIiLb1EEENS0_8NullTypeESL_iNS2_19streaming_context_tIlLb1EEELS5_0EEEvT0_T1_T2_T3_T4_T5_T6_T7_iT8_NS1_7vsmem_tEE19static_temp_storage;
	add.s32 	%r1182, %r917, %r916;
	neg.s32 	%r1181, %r915;
	mad.lo.s32 	%r1184, %r915, 320, %r1184;
$L__BB6_178:
	.pragma "nounroll";
	setp.ne.s16 	%p323, %rs4, 0;
	ld.shared.u64 	%rd80, [%r1182];
	mov.b64 	%rd677, 0;
	@%p323 bra 	$L__BB6_180;
	ld.global.u64 	%rd677, [%rd79];
$L__BB6_180:
	cvt.s64.s32 	%rd524, %r1183;
	add.s64 	%rd525, %rd677, %rd524;
	shl.b64 	%rd526, %rd525, 3;
	add.s64 	%rd527, %rd78, %rd526;
	st.global.u64 	[%rd527], %rd80;
	add.s32 	%r1183, %r1183, 320;
	add.s32 	%r1182, %r1182, 2560;
	add.s32 	%r1181, %r1181, 1;
	setp.ne.s32 	%p324, %r1181, 0;
	@%p324 bra 	$L__BB6_178;
$L__BB6_181:
	setp.lt.u32 	%p325, %r98, 960;
	@%p325 bra 	$L__BB6_433;
	add.s32 	%r1186, %r1184, %r96;
	shl.b32 	%r918, %r1184, 3;
	mov.u32 	%r919, _ZZN3cub18CUB_300001_SM_10006detail6select23DeviceSelectSweepKernelINS2_10policy_hubIlbiLb0ELNS0_10SelectImplE0EE10Policy1000EN6thrust24THRUST_300001_SM_1000_NS17counting_iteratorIlNS9_11use_defaultESB_SB_EENS9_18transform_iteratorI7NonZeroIdEPdSB_SB_EEPlSI_NS0_13ScanTileStateIiLb1EEENS0_8NullTypeESL_iNS2_19streaming_context_tIlLb1EEELS5_0EEEvT0_T1_T2_T3_T4_T5_T6_T7_iT8_NS1_7vsmem_tEE19static_temp_storage;
	add.s32 	%r920, %r918, %r919;
	add.s32 	%r1185, %r920, 5120;
$L__BB6_183:
	setp.ne.s16 	%p326, %rs4, 0;
	cvt.s64.s32 	%rd83, %r1186;
	ld.shared.u64 	%rd84, [%r1185+-5120];
	mov.b64 	%rd678, 0;
	@%p326 bra 	$L__BB6_185;
	ld.global.u64 	%rd678, [%rd79];
$L__BB6_185:
	setp.ne.s16 	%p327, %rs4, 0;
	add.s64 	%rd530, %rd678, %rd83;
	shl.b64 	%rd531, %rd530, 3;
	add.s64 	%rd532, %rd78, %rd531;
	st.global.u64 	[%rd532], %rd84;
	ld.shared.u64 	%rd87, [%r1185+-2560];
	mov.b64 	%rd679, 0;
	@%p327 bra 	$L__BB6_187;
	ld.global.u64 	%rd679, [%rd79];
$L__BB6_187:
	setp.ne.s16 	%p328, %rs4, 0;
	add.s64 	%rd534, %rd679, %rd83;
	shl.b64 	%rd535, %rd534, 3;
	add.s64 	%rd536, %rd78, %rd535;
	st.global.u64 	[%rd536+2560], %rd87;
	ld.shared.u64 	%rd90, [%r1185];
	mov.b64 	%rd680, 0;
	@%p328 bra 	$L__BB6_189;
	ld.global.u64 	%rd680, [%rd79];
$L__BB6_189:
	setp.ne.s16 	%p329, %rs4, 0;
	add.s64 	%rd538, %rd680, %rd83;
	shl.b64 	%rd539, %rd538, 3;
	add.s64 	%rd540, %rd78, %rd539;
	st.global.u64 	[%rd540+5120], %rd90;
	ld.shared.u64 	%rd93, [%r1185+2560];
	mov.b64 	%rd681, 0;
	@%p329 bra 	$L__BB6_191;
	ld.global.u64 	%rd681, [%rd79];
$L__BB6_191:
	cvt.u32.u64 	%r921, %rd83;
	add.s64 	%rd541, %rd681, %rd83;
	shl.b64 	%rd542, %rd541, 3;
	add.s64 	%rd543, %rd78, %rd542;
	st.global.u64 	[%rd543+7680], %rd93;
	add.s32 	%r1184, %r1184, 1280;
	add.s32 	%r1186, %r921, 1280;
	add.s32 	%r1185, %r1185, 10240;
	setp.lt.s32 	%p330, %r1184, %r95;
	@%p330 bra 	$L__BB6_183;
	bra.uni 	$L__BB6_433;
$L__BB6_192:
	ld.param.u32 	%r1162, [_ZN3cub18CUB_300001_SM_10006detail6select23DeviceSelectSweepKernelINS2_10policy_hubIlbiLb0ELNS0_10SelectImplE0EE10Policy1000EN6thrust24THRUST_300001_SM_1000_NS17counting_iteratorIlNS9_11use_defaultESB_SB_EENS9_18transform_iteratorI7NonZeroIdEPdSB_SB_EEPlSI_NS0_13ScanTileStateIiLb1EEENS0_8NullTypeESL_iNS2_19streaming_context_tIlLb1EEELS5_0EEEvT0_T1_T2_T3_T4_T5_T6_T7_iT8_NS1_7vsmem_tE_param_7];
	sub.s32 	%r119, %r1162, %r2;
	setp.ne.s32 	%p2, %r1, 0;
	@%p2 bra 	$L__BB6_301;
	ld.param.u8 	%rs34, [%rd1];
	setp.eq.s16 	%p131, %rs34, 0;
	ld.param.u64 	%rd341, [%rd1+16];
	selp.b64 	%rd342, %rd341, 0, %p131;
	cvt.u64.u32 	%rd343, %r2;
	mov.u32 	%r1201, %tid.x;
	mul.lo.s32 	%r574, %r1201, 11;
	add.s64 	%rd344, %rd4, %rd343;
	add.s64 	%rd345, %rd344, %rd342;
	setp.ge.s32 	%p132, %r574, %r119;
	cvt.u64.u32 	%rd346, %r574;
	add.s64 	%rd119, %rd345, %rd346;
	add.s32 	%r121, %r574, 1;
	add.s64 	%rd120, %rd119, 1;
	add.s32 	%r122, %r574, 2;
	add.s64 	%rd121, %rd119, 2;
	add.s32 	%r123, %r574, 3;
	add.s64 	%rd122, %rd119, 3;
	add.s32 	%r124, %r574, 4;
	add.s64 	%rd123, %rd119, 4;
	add.s32 	%r125, %r574, 5;
	add.s64 	%rd124, %rd119, 5;
	add.s32 	%r126, %r574, 6;
	add.s64 	%rd125, %rd119, 6;
	add.s32 	%r127, %r574, 7;
	add.s64 	%rd126, %rd119, 7;
	add.s32 	%r128, %r574, 8;
	add.s64 	%rd127, %rd119, 8;
	add.s32 	%r129, %r574, 9;
	add.s64 	%rd128, %rd119, 9;
	add.s32 	%r130, %r574, 10;
	add.s64 	%rd129, %rd119, 10;
	bar.sync 	0;
	add.s64 	%rd347, %rd342, %rd343;
	add.s64 	%rd348, %rd347, %rd346;
	shl.b64 	%rd349, %rd348, 3;
	add.s64 	%rd130, %rd5, %rd349;
	mov.b32 	%r1188, 1;
	@%p132 bra 	$L__BB6_195;
	ld.global.f64 	%fd34, [%rd130];
	setp.neu.f64 	%p133, %fd34, 0d0000000000000000;
	selp.u32 	%r1188, 1, 0, %p133;
$L__BB6_195:
	setp.ge.s32 	%p134, %r121, %r119;
	mov.b32 	%r1189, 1;
	@%p134 bra 	$L__BB6_197;
	ld.global.f64 	%fd35, [%rd130+8];
	setp.neu.f64 	%p135, %fd35, 0d0000000000000000;
	selp.u32 	%r1189, 1, 0, %p135;
$L__BB6_197:
	setp.ge.s32 	%p136, %r122, %r119;
	mov.b32 	%r1190, 1;
	@%p136 bra 	$L__BB6_199;
	ld.global.f64 	%fd36, [%rd130+16];
	setp.neu.f64 	%p137, %fd36, 0d0000000000000000;
	selp.u32 	%r1190, 1, 0, %p137;
$L__BB6_199:
	setp.ge.s32 	%p138, %r123, %r119;
	mov.b32 	%r1191, 1;
	@%p138 bra 	$L__BB6_201;
	ld.global.f64 	%fd37, [%rd130+24];
	setp.neu.f64 	%p139, %fd37, 0d0000000000000000;
	selp.u32 	%r1191, 1, 0, %p139;
$L__BB6_201:
	setp.ge.s32 	%p140, %r124, %r119;
	mov.b32 	%r1192, 1;
	@%p140 bra 	$L__BB6_203;
	ld.global.f64 	%fd38, [%rd130+32];
	setp.neu.f64 	%p141, %fd38, 0d0000000000000000;
	selp.u32 	%r1192, 1, 0, %p141;
$L__BB6_203:
	setp.ge.s32 	%p142, %r125, %r119;
	mov.b32 	%r1193, 1;
	@%p142 bra 	$L__BB6_205;
	ld.global.f64 	%fd39, [%rd130+40];
	setp.neu.f64 	%p143, %fd39, 0d0000000000000000;
	selp.u32 	%r1193, 1, 0, %p143;
$L__BB6_205:
	setp.ge.s32 	%p144, %r126, %r119;
	mov.b32 	%r1194, 1;
	@%p144 bra 	$L__BB6_207;
	ld.global.f64 	%fd40, [%rd130+48];
	setp.neu.f64 	%p145, %fd40, 0d0000000000000000;
	selp.u32 	%r1194, 1, 0, %p145;
$L__BB6_207:
	setp.ge.s32 	%p146, %r127, %r119;
	mov.b32 	%r1195, 1;
	@%p146 bra 	$L__BB6_209;
	ld.global.f64 	%fd41, [%rd130+56];
	setp.neu.f64 	%p147, %fd41, 0d0000000000000000;
	selp.u32 	%r1195, 1, 0, %p147;
$L__BB6_209:
	setp.ge.s32 	%p148, %r128, %r119;
	mov.b32 	%r1196, 1;
	@%p148 bra 	$L__BB6_211;
	ld.global.f64 	%fd42, [%rd130+64];
	setp.neu.f64 	%p149, %fd42, 0d0000000000000000;
	selp.u32 	%r1196, 1, 0, %p149;
$L__BB6_211:
	setp.ge.s32 	%p150, %r129, %r119;
	mov.b32 	%r1197, 1;
	@%p150 bra 	$L__BB6_213;
	ld.global.f64 	%fd43, [%rd130+72];
	setp.neu.f64 	%p151, %fd43, 0d0000000000000000;
	selp.u32 	%r1197, 1, 0, %p151;
$L__BB6_213:
	setp.ge.s32 	%p152, %r130, %r119;
	mov.b32 	%r1198, 1;
	@%p152 bra 	$L__BB6_215;
	ld.global.f64 	%fd44, [%rd130+80];
	setp.neu.f64 	%p153, %fd44, 0d0000000000000000;
	selp.u32 	%r1198, 1, 0, %p153;
$L__BB6_215:
	bar.sync 	0;
	add.s32 	%r153, %r1189, %r1188;
	add.s32 	%r154, %r1190, %r153;
	add.s32 	%r155, %r1191, %r154;
	add.s32 	%r156, %r1192, %r155;
	add.s32 	%r616, %r1193, %r156;
	add.s32 	%r617, %r1194, %r616;
	add.s32 	%r618, %r1195, %r617;
	add.s32 	%r619, %r1196, %r618;
	add.s32 	%r620, %r1197, %r619;
	add.s32 	%r590, %r1198, %r620;
	shr.u32 	%r158, %r1201, 5;
	// begin inline asm
	mov.u32 %r585, %laneid;
	// end inline asm
	mov.b32 	%r588, 1;
	mov.b32 	%r613, 0;
	mov.b32 	%r615, -1;
	// begin inline asm
	{  .reg .s32 r0;  .reg .pred p;  shfl.sync.up.b32 r0|p, %r590, %r588, %r613, %r615;  @p add.s32 r0, r0, %r590;  mov.s32 %r586, r0;}
	// end inline asm
	mov.b32 	%r594, 2;
	// begin inline asm
	{  .reg .s32 r0;  .reg .pred p;  shfl.sync.up.b32 r0|p, %r586, %r594, %r613, %r615;  @p add.s32 r0, r0, %r586;  mov.s32 %r592, r0;}
	// end inline asm
	mov.b32 	%r600, 4;
	// begin inline asm
	{  .reg .s32 r0;  .reg .pred p;  shfl.sync.up.b32 r0|p, %r592, %r600, %r613, %r615;  @p add.s32 r0, r0, %r592;  mov.s32 %r598, r0;}
	// end inline asm
	mov.b32 	%r606, 8;
	// begin inline asm
	{  .reg .s32 r0;  .reg .pred p;  shfl.sync.up.b32 r0|p, %r598, %r606, %r613, %r615;  @p add.s32 r0, r0, %r598;  mov.s32 %r604, r0;}
	// end inline asm
	mov.b32 	%r612, 16;
	// begin inline asm
	{  .reg .s32 r0;  .reg .pred p;  shfl.sync.up.b32 r0|p, %r604, %r612, %r613, %r615;  @p add.s32 r0, r0, %r604;  mov.s32 %r610, r0;}
	// end inline asm
	setp.ne.s32 	%p154, %r585, 31;
	@%p154 bra 	$L__BB6_217;
	shl.b32 	%r621, %r158, 2;
	mov.u32 	%r622, _ZZN3cub18CUB_300001_SM_10006detail6select23DeviceSelectSweepKernelINS2_10policy_hubIlbiLb0ELNS0_10SelectImplE0EE10Policy1000EN6thrust24THRUST_300001_SM_1000_NS17counting_iteratorIlNS9_11use_defaultESB_SB_EENS9_18transform_iteratorI7NonZeroIdEPdSB_SB_EEPlSI_NS0_13ScanTileStateIiLb1EEENS0_8NullTypeESL_iNS2_19streaming_context_tIlLb1EEELS5_0EEEvT0_T1_T2_T3_T4_T5_T6_T7_iT8_NS1_7vsmem_tEE19static_temp_storage;
	add.s32 	%r623, %r622, %r621;
	st.shared.u32 	[%r623], %r610;
$L__BB6_217:
	bar.sync 	0;
	ld.shared.v4.u32 	{%r161, %r162, %r163, %r164}, [_ZZN3cub18CUB_300001_SM_10006detail6select23DeviceSelectSweepKernelINS2_10policy_hubIlbiLb0ELNS0_10SelectImplE0EE10Policy1000EN6thrust24THRUST_300001_SM_1000_NS17counting_iteratorIlNS9_11use_defaultESB_SB_EENS9_18transform_iteratorI7NonZeroIdEPdSB_SB_EEPlSI_NS0_13ScanTileStateIiLb1EEENS0_8NullTypeESL_iNS2_19streaming_context_tIlLb1EEELS5_0EEEvT0_T1_T2_T3_T4_T5_T6_T7_iT8_NS1_7vsmem_tEE19static_temp_storage];
	add.s32 	%r625, %r162, %r161;
	setp.eq.s32 	%p155, %r158, 2;
	selp.b32 	%r626, %r625, %r161, %p155;
	add.s32 	%r627, %r625, %r163;
	setp.eq.s32 	%p156, %r158, 3;
	selp.b32 	%r628, %r627, %r626, %p156;
	add.s32 	%r629, %r627, %r164;
	setp.eq.s32 	%p157, %r158, 4;
	selp.b32 	%r630, %r629, %r628, %p157;
	ld.shared.v4.u32 	{%r165, %r166, %r167, %r168}, [_ZZN3cub18CUB_300001_SM_10006detail6select23DeviceSelectSweepKernelINS2_10policy_hubIlbiLb0ELNS0_10SelectImplE0EE10Policy1000EN6thrust24THRUST_300001_SM_1000_NS17counting_iteratorIlNS9_11use_defaultESB_SB_EENS9_18transform_iteratorI7NonZeroIdEPdSB_SB_EEPlSI_NS0_13ScanTileStateIiLb1EEENS0_8NullTypeESL_iNS2_19streaming_context_tIlLb1EEELS5_0EEEvT0_T1_T2_T3_T4_T5_T6_T7_iT8_NS1_7vsmem_tEE19static_temp_storage+16];
	add.s32 	%r631, %r629, %r165;
	setp.eq.s32 	%p158, %r158, 5;
	selp.b32 	%r632, %r631, %r630, %p158;
	add.s32 	%r633, %r631, %r166;
	setp.eq.s32 	%p159, %r158, 6;
	selp.b32 	%r634, %r633, %r632, %p159;
	add.s32 	%r635, %r633, %r167;
	setp.eq.s32 	%p160, %r158, 7;
	selp.b32 	%r636, %r635, %r634, %p160;
	add.s32 	%r637, %r635, %r168;
	setp.eq.s32 	%p161, %r158, 8;
	selp.b32 	%r638, %r637, %r636, %p161;
	ld.shared.v2.u32 	{%r169, %r170}, [_ZZN3cub18CUB_300001_SM_10006detail6select23DeviceSelectSweepKernelINS2_10policy_hubIlbiLb0ELNS0_10SelectImplE0EE10Policy1000EN6thrust24THRUST_300001_SM_1000_NS17counting_iteratorIlNS9_11use_defaultESB_SB_EENS9_18transform_iteratorI7NonZeroIdEPdSB_SB_EEPlSI_NS0_13ScanTileStateIiLb1EEENS0_8NullTypeESL_iNS2_19streaming_context_tIlLb1EEELS5_0EEEvT0_T1_T2_T3_T4_T5_T6_T7_iT8_NS1_7vsmem_tEE19static_temp_storage+32];
	add.s32 	%r639, %r637, %r169;
	setp.eq.s32 	%p162, %r158, 9;
	selp.b32 	%r640, %r639, %r638, %p162;
	setp.lt.u32 	%p163, %r1201, 32;
	selp.b32 	%r641, 0, %r640, %p163;
	setp.eq.s32 	%p164, %r585, 0;
	sub.s32 	%r642, %r610, %r590;
	selp.b32 	%r643, 0, %r642, %p164;
	add.s32 	%r171, %r641, %r643;
	add.s32 	%r172, %r171, %r1188;
	add.s32 	%r173, %r153, %r171;
	add.s32 	%r174, %r154, %r171;
	add.s32 	%r175, %r155, %r171;
	add.s32 	%r176, %r156, %r171;
	add.s32 	%r177, %r176, %r1193;
	add.s32 	%r178, %r177, %r1194;
	add.s32 	%r179, %r178, %r1195;
	add.s32 	%r180, %r179, %r1196;
	add.s32 	%r181, %r180, %r1197;
	add.s32 	%r644, %r119, %r170;
	add.s32 	%r645, %r644, %r639;
	add.s32 	%r1233, %r645, -3520;
	setp.gt.s32 	%p165, %r1233, 320;
	@%p165 bra 	$L__BB6_262;
	mov.u64 	%rd350, %rd242;
	ld.param.u8 	%rs5, [%rd350];
	ld.param.u64 	%rd351, [%rd350+24];
	cvta.to.global.u64 	%rd131, %rd351;
	setp.ne.s32 	%p166, %r1188, 0;
	setp.lt.s32 	%p167, %r171, %r1233;
	and.pred  	%p168, %p166, %p167;
	@%p168 bra 	$L__BB6_219;
	bra.uni 	$L__BB6_222;
$L__BB6_219:
	setp.ne.s16 	%p169, %rs5, 0;
	mov.b64 	%rd700, 0;
	@%p169 bra 	$L__BB6_221;
	ld.global.u64 	%rd700, [%rd131];
$L__BB6_221:
	cvt.s64.s32 	%rd353, %r171;
	add.s64 	%rd354, %rd700, %rd353;
	shl.b64 	%rd355, %rd354, 3;
	add.s64 	%rd356, %rd2, %rd355;
	st.global.u64 	[%rd356], %rd119;
$L__BB6_222:
	setp.eq.s32 	%p170, %r1189, 0;
	setp.ge.s32 	%p171, %r172, %r1233;
	or.pred  	%p172, %p170, %p171;
	@%p172 bra 	$L__BB6_226;
	setp.ne.s16 	%p173, %rs5, 0;
	mov.b64 	%rd701, 0;
	@%p173 bra 	$L__BB6_225;
	ld.global.u64 	%rd701, [%rd131];
$L__BB6_225:
	cvt.s64.s32 	%rd358, %r172;
	add.s64 	%rd359, %rd701, %rd358;
	shl.b64 	%rd360, %rd359, 3;
	add.s64 	%rd361, %rd2, %rd360;
	st.global.u64 	[%rd361], %rd120;
$L__BB6_226:
	setp.eq.s32 	%p174, %r1190, 0;
	setp.ge.s32 	%p175, %r173, %r1233;
	or.pred  	%p176, %p174, %p175;
	@%p176 bra 	$L__BB6_230;
	setp.ne.s16 	%p177, %rs5, 0;
	mov.b64 	%rd702, 0;
	@%p177 bra 	$L__BB6_229;
	ld.global.u64 	%rd702, [%rd131];
$L__BB6_229:
	cvt.s64.s32 	%rd363, %r173;
	add.s64 	%rd364, %rd702, %rd363;
	shl.b64 	%rd365, %rd364, 3;
	add.s64 	%rd366, %rd2, %rd365;
	st.global.u64 	[%rd366], %rd121;
$L__BB6_230:
	setp.eq.s32 	%p178, %r1191, 0;
	setp.ge.s32 	%p179, %r174, %r1233;
	or.pred  	%p180, %p178, %p179;
	@%p180 bra 	$L__BB6_234;
	setp.ne.s16 	%p181, %rs5, 0;
	mov.b64 	%rd703, 0;
	@%p181 bra 	$L__BB6_233;
	ld.global.u64 	%rd703, [%rd131];
$L__BB6_233:
	cvt.s64.s32 	%rd368, %r174;
	add.s64 	%rd369, %rd703, %rd368;
	shl.b64 	%rd370, %rd369, 3;
	add.s64 	%rd371, %rd2, %rd370;
	st.global.u64 	[%rd371], %rd122;
$L__BB6_234:
	setp.eq.s32 	%p182, %r1192, 0;
	setp.ge.s32 	%p183, %r175, %r1233;
	or.pred  	%p184, %p182, %p183;
	@%p184 bra 	$L__BB6_238;
	setp.ne.s16 	%p185, %rs5, 0;
	mov.b64 	%rd704, 0;
	@%p185 bra 	$L__BB6_237;
	ld.global.u64 	%rd704, [%rd131];
$L__BB6_237:
	cvt.s64.s32 	%rd373, %r175;
	add.s64 	%rd374, %rd704, %rd373;
	shl.b64 	%rd375, %rd374, 3;
	add.s64 	%rd376, %rd2, %rd375;
	st.global.u64 	[%rd376], %rd123;
$L__BB6_238:
	setp.eq.s32 	%p186, %r1193, 0;
	setp.ge.s32 	%p187, %r176, %r1233;
	or.pred  	%p188, %p186, %p187;
	@%p188 bra 	$L__BB6_242;
	setp.ne.s16 	%p189, %rs5, 0;
	mov.b64 	%rd705, 0;
	@%p189 bra 	$L__BB6_241;
	ld.global.u64 	%rd705, [%rd131];
$L__BB6_241:
	cvt.s64.s32 	%rd378, %r176;
	add.s64 	%rd379, %rd705, %rd378;
	shl.b64 	%rd380, %rd379, 3;
	add.s64 	%rd381, %rd2, %rd380;
	st.global.u64 	[%rd381], %rd124;
$L__BB6_242:
	setp.eq.s32 	%p190, %r1194, 0;
	setp.ge.s32 	%p191, %r177, %r1233;
	or.pred  	%p192, %p190, %p191;
	@%p192 bra 	$L__BB6_246;
	setp.ne.s16 	%p193, %rs5, 0;
	mov.b64 	%rd706, 0;
	@%p193 bra 	$L__BB6_245;
	ld.global.u64 	%rd706, [%rd131];
$L__BB6_245:
	cvt.s64.s32 	%rd383, %r177;
	add.s64 	%rd384, %rd706, %rd383;
	shl.b64 	%rd385, %rd384, 3;
	add.s64 	%rd386, %rd2, %rd385;
	st.global.u64 	[%rd386], %rd125;
$L__BB6_246:
	setp.eq.s32 	%p194, %r1195, 0;
	setp.ge.s32 	%p195, %r178, %r1233;
	or.pred  	%p196, %p194, %p195;
	@%p196 bra 	$L__BB6_250;
	setp.ne.s16 	%p197, %rs5, 0;
	mov.b64 	%rd707, 0;
	@%p197 bra 	$L__BB6_249;
	ld.global.u64 	%rd707, [%rd131];
$L__BB6_249:
	cvt.s64.s32 	%rd388, %r178;
	add.s64 	%rd389, %rd707, %rd388;
	shl.b64 	%rd390, %rd389, 3;
	add.s64 	%rd391, %rd2, %rd390;
	st.global.u64 	[%rd391], %rd126;
$L__BB6_250:
	setp.eq.s32 	%p198, %r1196, 0;
	setp.ge.s32 	%p199, %r179, %r1233;
	or.pred  	%p200, %p198, %p199;
	@%p200 bra 	$L__BB6_254;
	setp.ne.s16 	%p201, %rs5, 0;
	mov.b64 	%rd708, 0;
	@%p201 bra 	$L__BB6_253;
	ld.global.u64 	%rd708, [%rd131];
$L__BB6_253:
	cvt.s64.s32 	%rd393, %r179;
	add.s64 	%rd394, %rd708, %rd393;
	shl.b64 	%rd395, %rd394, 3;
	add.s64 	%rd396, %rd2, %rd395;
	st.global.u64 	[%rd396], %rd127;
$L__BB6_254:
	setp.eq.s32 	%p202, %r1197, 0;
	setp.ge.s32 	%p203, %r180, %r1233;
	or.pred  	%p204, %p202, %p203;
	@%p204 bra 	$L__BB6_258;
	setp.ne.s16 	%p205, %rs5, 0;
	mov.b64 	%rd709, 0;
	@%p205 bra 	$L__BB6_257;
	ld.global.u64 	%rd709, [%rd131];
$L__BB6_257:
	cvt.s64.s32 	%rd398, %r180;
	add.s64 	%rd399, %rd709, %rd398;
	shl.b64 	%rd400, %rd399, 3;
	add.s64 	%rd401, %rd2, %rd400;
	st.global.u64 	[%rd401], %rd128;
$L__BB6_258:
	setp.eq.s32 	%p206, %r1198, 0;
	setp.ge.s32 	%p207, %r181, %r1233;
	or.pred  	%p208, %p206, %p207;
	@%p208 bra 	$L__BB6_425;
	setp.ne.s16 	%p209, %rs5, 0;
	mov.b64 	%rd710, 0;
	@%p209 bra 	$L__BB6_261;
	ld.global.u64 	%rd710, [%rd131];
$L__BB6_261:
	cvt.s64.s32 	%rd403, %r181;
	add.s64 	%rd404, %rd710, %rd403;
	shl.b64 	%rd405, %rd404, 3;
	add.s64 	%rd406, %rd2, %rd405;
	st.global.u64 	[%rd406], %rd129;
	bra.uni 	$L__BB6_425;
$L__BB6_262:
	bar.sync 	0;
	setp.eq.s32 	%p210, %r1188, 0;
	@%p210 bra 	$L__BB6_264;
	shl.b32 	%r646, %r171, 3;
	mov.u32 	%r647, _ZZN3cub18CUB_300001_SM_10006detail6select23DeviceSelectSweepKernelINS2_10policy_hubIlbiLb0ELNS0_10SelectImplE0EE10Policy1000EN6thrust24THRUST_300001_SM_1000_NS17counting_iteratorIlNS9_11use_defaultESB_SB_EENS9_18transform_iteratorI7NonZeroIdEPdSB_SB_EEPlSI_NS0_13ScanTileStateIiLb1EEENS0_8NullTypeESL_iNS2_19streaming_context_tIlLb1EEELS5_0EEEvT0_T1_T2_T3_T4_T5_T6_T7_iT8_NS1_7vsmem_tEE19static_temp_storage;
	add.s32 	%r648, %r647, %r646;
	st.shared.u64 	[%r648], %rd119;
$L__BB6_264:
	setp.eq.s32 	%p211, %r1189, 0;
	@%p211 bra 	$L__BB6_266;
	shl.b32 	%r649, %r172, 3;
	mov.u32 	%r650, _ZZN3cub18CUB_300001_SM_10006detail6select23DeviceSelectSweepKernelINS2_10policy_hubIlbiLb0ELNS0_10SelectImplE0EE10Policy1000EN6thrust24THRUST_300001_SM_1000_NS17counting_iteratorIlNS9_11use_defaultESB_SB_EENS9_18transform_iteratorI7NonZeroIdEPdSB_SB_EEPlSI_NS0_13ScanTileStateIiLb1EEENS0_8NullTypeESL_iNS2_19streaming_context_tIlLb1EEELS5_0EEEvT0_T1_T2_T3_T4_T5_T6_T7_iT8_NS1_7vsmem_tEE19static_temp_storage;
	add.s32 	%r651, %r650, %r649;
	st.shared.u64 	[%r651], %rd120;
$L__BB6_266:
	setp.eq.s32 	%p212, %r1190, 0;
	@%p212 bra 	$L__BB6_268;
	shl.b32 	%r652, %r173, 3;
	mov.u32 	%r653, _ZZN3cub18CUB_300001_SM_10006detail6select23DeviceSelectSweepKernelINS2_10policy_hubIlbiLb0ELNS0_10SelectImplE0EE10Policy1000EN6thrust24THRUST_300001_SM_1000_NS17counting_iteratorIlNS9_11use_defaultESB_SB_EENS9_18transform_iteratorI7NonZeroIdEPdSB_SB_EEPlSI_NS0_13ScanTileStateIiLb1EEENS0_8NullTypeESL_iNS2_19streaming_context_tIlLb1EEELS5_0EEEvT0_T1_T2_T3_T4_T5_T6_T7_iT8_NS1_7vsmem_tEE19static_temp_storage;
	add.s32 	%r654, %r653, %r652;
	st.shared.u64 	[%r654], %rd121;
$L__BB6_268:
	setp.eq.s32 	%p213, %r1191, 0;
	@%p213 bra 	$L__BB6_270;
	shl.b32 	%r655, %r174, 3;
	mov.u32 	%r656, _ZZN3cub18CUB_300001_SM_10006detail6select23DeviceSelectSweepKernelINS2_10policy_hubIlbiLb0ELNS0_10SelectImplE0EE10Policy1000EN6thrust24THRUST_300001_SM_1000_NS17counting_iteratorIlNS9_11use_defaultESB_SB_EENS9_18transform_iteratorI7NonZeroIdEPdSB_SB_EEPlSI_NS0_13ScanTileStateIiLb1EEENS0_8NullTypeESL_iNS2_19streaming_context_tIlLb1EEELS5_0EEEvT0_T1_T2_T3_T4_T5_T6_T7_iT8_NS1_7vsmem_tEE19static_temp_storage;
	add.s32 	%r657, %r656, %r655;
	st.shared.u64 	[%r657], %rd122;
$L__BB6_270:
	setp.eq.s32 	%p214, %r1192, 0;
	@%p214 bra 	$L__BB6_272;
	shl.b32 	%r658, %r175, 3;
	mov.u32 	%r659, _ZZN3cub18CUB_300001_SM_10006detail6select23DeviceSelectSweepKernelINS2_10policy_hubIlbiLb0ELNS0_10SelectImplE0EE10Policy1000EN6thrust24THRUST_300001_SM_1000_NS17counting_iteratorIlNS9_11use_defaultESB_SB_EENS9_18transform_iteratorI7NonZeroIdEPdSB_SB_EEPlSI_NS0_13ScanTileStateIiLb1EEENS0_8NullTypeESL_iNS2_19streaming_context_tIlLb1EEELS5_0EEEvT0_T1_T2_T3_T4_T5_T6_T7_iT8_NS1_7vsmem_tEE19static_temp_storage;
	add.s32 	%r660, %r659, %r658;
	st.shared.u64 	[%r660], %rd123;
$L__BB6_272:
	setp.eq.s32 	%p215, %r1193, 0;
	@%p215 bra 	$L__BB6_274;
	shl.b32 	%r661, %r176, 3;
	mov.u32 	%r662, _ZZN3cub18CUB_300001_SM_10006detail6select23DeviceSelectSweepKernelINS2_10policy_hubIlbiLb0ELNS0_10SelectImplE0EE10Policy1000EN6thrust24THRUST_300001_SM_1000_NS17counting_iteratorIlNS9_11use_defaultESB_SB_EENS9_18transform_iteratorI7NonZeroIdEPdSB_SB_EEPlSI_NS0_13ScanTileStateIiLb1EEENS0_8NullTypeESL_iNS2_19streaming_context_tIlLb1EEELS5_0EEEvT0_T1_T2_T3_T4_T5_T6_T7_iT8_NS1_7vsmem_tEE19static_temp_storage;
	add.s32 	%r663, %r662, %r661;
	st.shared.u64 	[%r663], %rd124;
$L__BB6_274:
	setp.eq.s32 	%p216, %r1194, 0;
	@%p216 bra 	$L__BB6_276;
	shl.b32 	%r664, %r177, 3;
	mov.u32 	%r665, _ZZN3cub18CUB_300001_SM_10006detail6select23DeviceSelectSweepKernelINS2_10policy_hubIlbiLb0ELNS0_10SelectImplE0EE10Policy1000EN6thrust24THRUST_300001_SM_1000_NS17counting_iteratorIlNS9_11use_defaultESB_SB_EENS9_18transform_iteratorI7NonZeroIdEPdSB_SB_EEPlSI_NS0_13ScanTileStateIiLb1EEENS0_8NullTypeESL_iNS2_19streaming_context_tIlLb1EEELS5_0EEEvT0_T1_T2_T3_T4_T5_T6_T7_iT8_NS1_7vsmem_tEE19static_temp_storage;
	add.s32 	%r666, %r665, %r664;
	st.shared.u64 	[%r666], %rd125;
$L__BB6_276:
	setp.eq.s32 	%p217, %r1195, 0;
	@%p217 bra 	$L__BB6_278;
	shl.b32 	%r667, %r178, 3;
	mov.u32 	%r668, _ZZN3cub18CUB_300001_SM_10006detail6select23DeviceSelectSweepKernelINS2_10policy_hubIlbiLb0ELNS0_10SelectImplE0EE10Policy1000EN6thrust24THRUST_300001_SM_1000_NS17counting_iteratorIlNS9_11use_defaultESB_SB_EENS9_18transform_iteratorI7NonZeroIdEPdSB_SB_EEPlSI_NS0_13ScanTileStateIiLb1EEENS0_8NullTypeESL_iNS2_19streaming_context_tIlLb1EEELS5_0EEEvT0_T1_T2_T3_T4_T5_T6_T7_iT8_NS1_7vsmem_tEE19static_temp_storage;
	add.s32 	%r669, %r668, %r667;
	st.shared.u64 	[%r669], %rd126;
$L__BB6_278:
	setp.eq.s32 	%p218, %r1196, 0;
	@%p218 bra 	$L__BB6_280;
	shl.b32 	%r670, %r179, 3;
	mov.u32 	%r671, _ZZN3cub18CUB_300001_SM_10006detail6select23DeviceSelectSweepKernelINS2_10policy_hubIlbiLb0ELNS0_10SelectImplE0EE10Policy1000EN6thrust24THRUST_300001_SM_1000_NS17counting_iteratorIlNS9_11use_defaultESB_SB_EENS9_18transform_iteratorI7NonZeroIdEPdSB_SB_EEPlSI_NS0_13ScanTileStateIiLb1EEENS0_8NullTypeESL_iNS2_19streaming_context_tIlLb1EEELS5_0EEEvT0_T1_T2_T3_T4_T5_T6_T7_iT8_NS1_7vsmem_tEE19static_temp_storage;
	add.s32 	%r672, %r671, %r670;
	st.shared.u64 	[%r672], %rd127;
$L__BB6_280:
	setp.eq.s32 	%p219, %r1197, 0;
	@%p219 bra 	$L__BB6_282;
	shl.b32 	%r673, %r180, 3;
	mov.u32 	%r674, _ZZN3cub18CUB_300001_SM_10006detail6select23DeviceSelectSweepKernelINS2_10policy_hubIlbiLb0ELNS0_10SelectImplE0EE10Policy1000EN6thrust24THRUST_300001_SM_1000_NS17counting_iteratorIlNS9_11use_defaultESB_SB_EENS9_18transform_iteratorI7NonZeroIdEPdSB_SB_EEPlSI_NS0_13ScanTileStateIiLb1EEENS0_8NullTypeESL_iNS2_19streaming_context_tIlLb1EEELS5_0EEEvT0_T1_T2_T3_T4_T5_T6_T7_iT8_NS1_7vsmem_tEE19static_temp_storage;
	add.s32 	%r675, %r674, %r673;
	st.shared.u64 	[%r675], %rd128;
$L__BB6_282:
	setp.eq.s32 	%p220, %r1198, 0;
	@%p220 bra 	$L__BB6_284;
	shl.b32 	%r676, %r181, 3;
	mov.u32 	%r677, _ZZN3cub18CUB_300001_SM_10006detail6select23DeviceSelectSweepKernelINS2_10policy_hubIlbiLb0ELNS0_10SelectImplE0EE10Policy1000EN6thrust24THRUST_300001_SM_1000_NS17counting_iteratorIlNS9_11use_defaultESB_SB_EENS9_18transform_iteratorI7NonZeroIdEPdSB_SB_EEPlSI_NS0_13ScanTileStateIiLb1EEENS0_8NullTypeESL_iNS2_19streaming_context_tIlLb1EEELS5_0EEEvT0_T1_T2_T3_T4_T5_T6_T7_iT8_NS1_7vsmem_tEE19static_temp_storage;
	add.s32 	%r678, %r677, %r676;
	st.shared.u64 	[%r678], %rd129;
$L__BB6_284:
	bar.sync 	0;
	setp.ge.u32 	%p221, %r1201, %r1233;
	@%p221 bra 	$L__BB6_425;
	ld.param.u32 	%r1164, [_ZN3cub18CUB_300001_SM_10006detail6select23DeviceSelectSweepKernelINS2_10policy_hubIlbiLb0ELNS0_10SelectImplE0EE10Policy1000EN6thrust24THRUST_300001_SM_1000_NS17counting_iteratorIlNS9_11use_defaultESB_SB_EENS9_18transform_iteratorI7NonZeroIdEPdSB_SB_EEPlSI_NS0_13ScanTileStateIiLb1EEENS0_8NullTypeESL_iNS2_19streaming_context_tIlLb1EEELS5_0EEEvT0_T1_T2_T3_T4_T5_T6_T7_iT8_NS1_7vsmem_tE_param_7];
	ld.param.u64 	%rd649, [_ZN3cub18CUB_300001_SM_10006detail6select23DeviceSelectSweepKernelINS2_10policy_hubIlbiLb0ELNS0_10SelectImplE0EE10Policy1000EN6thrust24THRUST_300001_SM_1000_NS17counting_iteratorIlNS9_11use_defaultESB_SB_EENS9_18transform_iteratorI7NonZeroIdEPdSB_SB_EEPlSI_NS0_13ScanTileStateIiLb1EEENS0_8NullTypeESL_iNS2_19streaming_context_tIlLb1EEELS5_0EEEvT0_T1_T2_T3_T4_T5_T6_T7_iT8_NS1_7vsmem_tE_param_2];
	cvta.to.global.u64 	%rd132, %rd649;
	mov.u64 	%rd407, %rd242;
	ld.param.u8 	%rs6, [%rd407];
	ld.param.u64 	%rd408, [%rd407+24];
	cvta.to.global.u64 	%rd133, %rd408;
	add.s32 	%r679, %r162, %r163;
	add.s32 	%r680, %r679, %r164;
	add.s32 	%r681, %r680, %r165;
	add.s32 	%r682, %r681, %r166;
	add.s32 	%r683, %r682, %r167;
	add.s32 	%r684, %r683, %r168;
	add.s32 	%r685, %r684, %r169;
	add.s32 	%r686, %r685, %r170;
	add.s32 	%r687, %r686, %r161;
	add.s32 	%r688, %r687, %r1164;
	sub.s32 	%r689, %r688, %r1201;
	add.s32 	%r183, %r689, -3521;
	mul.hi.u32 	%r690, %r183, -858993459;
	shr.u32 	%r691, %r690, 8;
	add.s32 	%r184, %r691, 1;
	and.b32  	%r692, %r691, 3;
	setp.eq.s32 	%p222, %r692, 3;
	@%p222 bra 	$L__BB6_290;
	cvt.u64.u32 	%rd693, %r1201;
	shl.b32 	%r693, %r1201, 3;
	mov.u32 	%r694, _ZZN3cub18CUB_300001_SM_10006detail6select23DeviceSelectSweepKernelINS2_10policy_hubIlbiLb0ELNS0_10SelectImplE0EE10Policy1000EN6thrust24THRUST_300001_SM_1000_NS17counting_iteratorIlNS9_11use_defaultESB_SB_EENS9_18transform_iteratorI7NonZeroIdEPdSB_SB_EEPlSI_NS0_13ScanTileStateIiLb1EEENS0_8NullTypeESL_iNS2_19streaming_context_tIlLb1EEELS5_0EEEvT0_T1_T2_T3_T4_T5_T6_T7_iT8_NS1_7vsmem_tEE19static_temp_storage;
	add.s32 	%r1200, %r694, %r693;
	and.b32  	%r695, %r184, 3;
	neg.s32 	%r1199, %r695;
$L__BB6_287:
	.pragma "nounroll";
	setp.ne.s16 	%p223, %rs6, 0;
	ld.shared.u64 	%rd136, [%r1200];
	mov.b64 	%rd694, 0;
	@%p223 bra 	$L__BB6_289;
	ld.global.u64 	%rd694, [%rd133];
$L__BB6_289:
	add.s64 	%rd410, %rd694, %rd693;
	shl.b64 	%rd411, %rd410, 3;
	add.s64 	%rd412, %rd132, %rd411;
	st.global.u64 	[%rd412], %rd136;
	add.s64 	%rd693, %rd693, 320;
	cvt.u32.u64 	%r1201, %rd693;
	add.s32 	%r1200, %r1200, 2560;
	add.s32 	%r1199, %r1199, 1;
	setp.ne.s32 	%p224, %r1199, 0;
	@%p224 bra 	$L__BB6_287;
$L__BB6_290:
	setp.lt.u32 	%p225, %r183, 960;
	@%p225 bra 	$L__BB6_425;
	mul.wide.u32 	%rd414, %r1201, 8;
	add.s64 	%rd140, %rd132, %rd414;
	shl.b32 	%r696, %r1201, 3;
	mov.u32 	%r697, _ZZN3cub18CUB_300001_SM_10006detail6select23DeviceSelectSweepKernelINS2_10policy_hubIlbiLb0ELNS0_10SelectImplE0EE10Policy1000EN6thrust24THRUST_300001_SM_1000_NS17counting_iteratorIlNS9_11use_defaultESB_SB_EENS9_18transform_iteratorI7NonZeroIdEPdSB_SB_EEPlSI_NS0_13ScanTileStateIiLb1EEENS0_8NullTypeESL_iNS2_19streaming_context_tIlLb1EEELS5_0EEEvT0_T1_T2_T3_T4_T5_T6_T7_iT8_NS1_7vsmem_tEE19static_temp_storage;
	add.s32 	%r698, %r696, %r697;
	add.s32 	%r1202, %r698, 5120;
	mov.b64 	%rd695, 0;
$L__BB6_292:
	setp.ne.s16 	%p226, %rs6, 0;
	ld.shared.u64 	%rd142, [%r1202+-5120];
	mov.b64 	%rd696, 0;
	@%p226 bra 	$L__BB6_294;
	ld.global.u64 	%rd696, [%rd133];
$L__BB6_294:
	setp.ne.s16 	%p227, %rs6, 0;
	shl.b64 	%rd417, %rd696, 3;
	add.s64 	%rd418, %rd695, %rd417;
	add.s64 	%rd419, %rd140, %rd418;
	st.global.u64 	[%rd419], %rd142;
	ld.shared.u64 	%rd145, [%r1202+-2560];
	mov.b64 	%rd697, 0;
	@%p227 bra 	$L__BB6_296;
	ld.global.u64 	%rd697, [%rd133];
$L__BB6_296:
	setp.ne.s16 	%p228, %rs6, 0;
	shl.b64 	%rd421, %rd697, 3;
	add.s64 	%rd422, %rd695, %rd421;
	add.s64 	%rd423, %rd140, %rd422;
	st.global.u64 	[%rd423+2560], %rd145;
	ld.shared.u64 	%rd148, [%r1202];
	mov.b64 	%rd698, 0;
	@%p228 bra 	$L__BB6_298;
	ld.global.u64 	%rd698, [%rd133];
$L__BB6_298:
	setp.ne.s16 	%p229, %rs6, 0;
	shl.b64 	%rd425, %rd698, 3;
	add.s64 	%rd426, %rd695, %rd425;
	add.s64 	%rd427, %rd140, %rd426;
	st.global.u64 	[%rd427+5120], %rd148;
	ld.shared.u64 	%rd151, [%r1202+2560];
	mov.b64 	%rd699, 0;
	@%p229 bra 	$L__BB6_300;
	ld.global.u64 	%rd699, [%rd133];
$L__BB6_300:
	shl.b64 	%rd428, %rd699, 3;
	add.s64 	%rd429, %rd695, %rd428;
	add.s64 	%rd430, %rd140, %rd429;
	st.global.u64 	[%rd430+7680], %rd151;
	add.s32 	%r1201, %r1201, 1280;
	add.s64 	%rd695, %rd695, 10240;
	add.s32 	%r1202, %r1202, 10240;
	setp.lt.s32 	%p230, %r1201, %r1233;
	@%p230 bra 	$L__BB6_292;
	bra.uni 	$L__BB6_425;
$L__BB6_301:
	ld.param.u8 	%rs17, [%rd1];
	setp.eq.s16 	%p3, %rs17, 0;
	ld.param.u64 	%rd243, [%rd1+16];
	selp.b64 	%rd244, %rd243, 0, %p3;
	cvt.s64.s32 	%rd245, %r2;
	mov.u32 	%r1229, %tid.x;
	mul.lo.s32 	%r323, %r1229, 11;
	add.s64 	%rd246, %rd4, %rd245;
	add.s64 	%rd247, %rd246, %rd244;
	setp.ge.s32 	%p4, %r323, %r119;
	cvt.u64.u32 	%rd248, %r323;
	add.s64 	%rd177, %rd247, %rd248;
	add.s32 	%r199, %r323, 1;
	add.s64 	%rd178, %rd177, 1;
	add.s32 	%r200, %r323, 2;
	add.s64 	%rd179, %rd177, 2;
	add.s32 	%r201, %r323, 3;
	add.s64 	%rd180, %rd177, 3;
	add.s32 	%r202, %r323, 4;
	add.s64 	%rd181, %rd177, 4;
	add.s32 	%r203, %r323, 5;
	add.s64 	%rd182, %rd177, 5;
	add.s32 	%r204, %r323, 6;
	add.s64 	%rd183, %rd177, 6;
	add.s32 	%r205, %r323, 7;
	add.s64 	%rd184, %rd177, 7;
	add.s32 	%r206, %r323, 8;
	add.s64 	%rd185, %rd177, 8;
	add.s32 	%r207, %r323, 9;
	add.s64 	%rd186, %rd177, 9;
	add.s32 	%r208, %r323, 10;
	add.s64 	%rd187, %rd177, 10;
	bar.sync 	0;
	add.s64 	%rd249, %rd244, %rd245;
	add.s64 	%rd250, %rd249, %rd248;
	shl.b64 	%rd251, %rd250, 3;
	add.s64 	%rd188, %rd5, %rd251;
	mov.b32 	%r1204, 1;
	@%p4 bra 	$L__BB6_303;
	ld.global.f64 	%fd23, [%rd188];
	setp.neu.f64 	%p5, %fd23, 0d0000000000000000;
	selp.u32 	%r1204, 1, 0, %p5;
$L__BB6_303:
	setp.ge.s32 	%p6, %r199, %r119;
	mov.b32 	%r1205, 1;
	@%p6 bra 	$L__BB6_305;
	ld.global.f64 	%fd24, [%rd188+8];
	setp.neu.f64 	%p7, %fd24, 0d0000000000000000;
	selp.u32 	%r1205, 1, 0, %p7;
$L__BB6_305:
	setp.ge.s32 	%p8, %r200, %r119;
	mov.b32 	%r1206, 1;
	@%p8 bra 	$L__BB6_307;
	ld.global.f64 	%fd25, [%rd188+16];
	setp.neu.f64 	%p9, %fd25, 0d0000000000000000;
	selp.u32 	%r1206, 1, 0, %p9;
$L__BB6_307:
	setp.ge.s32 	%p10, %r201, %r119;
	mov.b32 	%r1207, 1;
	@%p10 bra 	$L__BB6_309;
	ld.global.f64 	%fd26, [%rd188+24];
	setp.neu.f64 	%p11, %fd26, 0d0000000000000000;
	selp.u32 	%r1207, 1, 0, %p11;
$L__BB6_309:
	setp.ge.s32 	%p12, %r202, %r119;
	mov.b32 	%r1208, 1;
	@%p12 bra 	$L__BB6_311;
	ld.global.f64 	%fd27, [%rd188+32];
	setp.neu.f64 	%p13, %fd27, 0d0000000000000000;
	selp.u32 	%r1208, 1, 0, %p13;
$L__BB6_311:
	setp.ge.s32 	%p14, %r203, %r119;
	mov.b32 	%r1209, 1;
	@%p14 bra 	$L__BB6_313;
	ld.global.f64 	%fd28, [%rd188+40];
	setp.neu.f64 	%p15, %fd28, 0d0000000000000000;
	selp.u32 	%r1209, 1, 0, %p15;
$L__BB6_313:
	setp.ge.s32 	%p16, %r204, %r119;
	mov.b32 	%r1210, 1;
	@%p16 bra 	$L__BB6_315;
	ld.global.f64 	%fd29, [%rd188+48];
	setp.neu.f64 	%p17, %fd29, 0d0000000000000000;
	selp.u32 	%r1210, 1, 0, %p17;
$L__BB6_315:
	setp.ge.s32 	%p18, %r205, %r119;
	mov.b32 	%r1211, 1;
	@%p18 bra 	$L__BB6_317;
	ld.global.f64 	%fd30, [%rd188+56];
	setp.neu.f64 	%p19, %fd30, 0d0000000000000000;
	selp.u32 	%r1211, 1, 0, %p19;
$L__BB6_317:
	setp.ge.s32 	%p20, %r206, %r119;
	mov.b32 	%r1212, 1;
	@%p20 bra 	$L__BB6_319;
	ld.global.f64 	%fd31, [%rd188+64];
	setp.neu.f64 	%p21, %fd31, 0d0000000000000000;
	selp.u32 	%r1212, 1, 0, %p21;
$L__BB6_319:
	setp.ge.s32 	%p22, %r207, %r119;
	mov.b32 	%r1213, 1;
	@%p22 bra 	$L__BB6_321;
	ld.global.f64 	%fd32, [%rd188+72];
	setp.neu.f64 	%p23, %fd32, 0d0000000000000000;
	selp.u32 	%r1213, 1, 0, %p23;
$L__BB6_321:
	setp.ge.s32 	%p24, %r208, %r119;
	mov.b32 	%r1214, 1;
	@%p24 bra 	$L__BB6_323;
	ld.global.f64 	%fd33, [%rd188+80];
	setp.neu.f64 	%p25, %fd33, 0d0000000000000000;
	selp.u32 	%r1214, 1, 0, %p25;
$L__BB6_323:
	bar.sync 	0;
	add.s32 	%r365, %r1205, %r1204;
	add.s32 	%r366, %r1206, %r365;
	add.s32 	%r367, %r1207, %r366;
	add.s32 	%r368, %r1208, %r367;
	add.s32 	%r369, %r1209, %r368;
	add.s32 	%r370, %r1210, %r369;
	add.s32 	%r371, %r1211, %r370;
	add.s32 	%r372, %r1212, %r371;
	add.s32 	%r373, %r1213, %r372;
	add.s32 	%r339, %r1214, %r373;
	// begin inline asm
	mov.u32 %r334, %laneid;
	// end inline asm
	mov.b32 	%r337, 1;
	mov.b32 	%r362, 0;
	mov.b32 	%r364, -1;
	// begin inline asm
	{  .reg .s32 r0;  .reg .pred p;  shfl.sync.up.b32 r0|p, %r339, %r337, %r362, %r364;  @p add.s32 r0, r0, %r339;  mov.s32 %r335, r0;}
	// end inline asm
	mov.b32 	%r343, 2;
	// begin inline asm
	{  .reg .s32 r0;  .reg .pred p;  shfl.sync.up.b32 r0|p, %r335, %r343, %r362, %r364;  @p add.s32 r0, r0, %r335;  mov.s32 %r341, r0;}
	// end inline asm
	mov.b32 	%r349, 4;
	// begin inline asm
	{  .reg .s32 r0;  .reg .pred p;  shfl.sync.up.b32 r0|p, %r341, %r349, %r362, %r364;  @p add.s32 r0, r0, %r341;  mov.s32 %r347, r0;}
	// end inline asm
	mov.b32 	%r355, 8;
	// begin inline asm
	{  .reg .s32 r0;  .reg .pred p;  shfl.sync.up.b32 r0|p, %r347, %r355, %r362, %r364;  @p add.s32 r0, r0, %r347;  mov.s32 %r353, r0;}
	// end inline asm
	mov.b32 	%r361, 16;
	// begin inline asm
	{  .reg .s32 r0;  .reg .pred p;  shfl.sync.up.b32 r0|p, %r353, %r361, %r362, %r364;  @p add.s32 r0, r0, %r353;  mov.s32 %r359, r0;}
	// end inline asm
	setp.ne.s32 	%p26, %r334, 31;
	@%p26 bra 	$L__BB6_325;
	shr.u32 	%r374, %r1229, 3;
	and.b32  	%r375, %r374, 124;
	mov.u32 	%r376, _ZZN3cub18CUB_300001_SM_10006detail6select23DeviceSelectSweepKernelINS2_10policy_hubIlbiLb0ELNS0_10SelectImplE0EE10Policy1000EN6thrust24THRUST_300001_SM_1000_NS17counting_iteratorIlNS9_11use_defaultESB_SB_EENS9_18transform_iteratorI7NonZeroIdEPdSB_SB_EEPlSI_NS0_13ScanTileStateIiLb1EEENS0_8NullTypeESL_iNS2_19streaming_context_tIlLb1EEELS5_0EEEvT0_T1_T2_T3_T4_T5_T6_T7_iT8_NS1_7vsmem_tEE19static_temp_storage;
	add.s32 	%r377, %r376, %r375;
	st.shared.u32 	[%r377], %r359;
$L__BB6_325:
	sub.s32 	%r378, %r359, %r339;
	bar.sync 	0;
	ld.shared.v4.u32 	{%r379, %r380, %r381, %r382}, [_ZZN3cub18CUB_300001_SM_10006detail6select23DeviceSelectSweepKernelINS2_10policy_hubIlbiLb0ELNS0_10SelectImplE0EE10Policy1000EN6thrust24THRUST_300001_SM_1000_NS17counting_iteratorIlNS9_11use_defaultESB_SB_EENS9_18transform_iteratorI7NonZeroIdEPdSB_SB_EEPlSI_NS0_13ScanTileStateIiLb1EEENS0_8NullTypeESL_iNS2_19streaming_context_tIlLb1EEELS5_0EEEvT0_T1_T2_T3_T4_T5_T6_T7_iT8_NS1_7vsmem_tEE19static_temp_storage];
	shr.u32 	%r383, %r1229, 5;
	add.s32 	%r384, %r380, %r379;
	setp.eq.s32 	%p27, %r383, 2;
	selp.b32 	%r385, %r384, %r379, %p27;
	add.s32 	%r386, %r384, %r381;
	setp.eq.s32 	%p28, %r383, 3;
	selp.b32 	%r387, %r386, %r385, %p28;
	add.s32 	%r388, %r386, %r382;
	setp.eq.s32 	%p29, %r383, 4;
	selp.b32 	%r389, %r388, %r387, %p29;
	ld.shared.v4.u32 	{%r390, %r391, %r392, %r393}, [_ZZN3cub18CUB_300001_SM_10006detail6select23DeviceSelectSweepKernelINS2_10policy_hubIlbiLb0ELNS0_10SelectImplE0EE10Policy1000EN6thrust24THRUST_300001_SM_1000_NS17counting_iteratorIlNS9_11use_defaultESB_SB_EENS9_18transform_iteratorI7NonZeroIdEPdSB_SB_EEPlSI_NS0_13ScanTileStateIiLb1EEENS0_8NullTypeESL_iNS2_19streaming_context_tIlLb1EEELS5_0EEEvT0_T1_T2_T3_T4_T5_T6_T7_iT8_NS1_7vsmem_tEE19static_temp_storage+16];
	add.s32 	%r394, %r388, %r390;
	setp.eq.s32 	%p30, %r383, 5;
	selp.b32 	%r395, %r394, %r389, %p30;
	add.s32 	%r396, %r394, %r391;
	setp.eq.s32 	%p31, %r383, 6;
	selp.b32 	%r397, %r396, %r395, %p31;
	add.s32 	%r398, %r396, %r392;
	setp.eq.s32 	%p32, %r383, 7;
	selp.b32 	%r399, %r398, %r397, %p32;
	add.s32 	%r400, %r398, %r393;
	setp.eq.s32 	%p33, %r383, 8;
	selp.b32 	%r401, %r400, %r399, %p33;
	ld.shared.v2.u32 	{%r402, %r403}, [_ZZN3cub18CUB_300001_SM_10006detail6select23DeviceSelectSweepKernelINS2_10policy_hubIlbiLb0ELNS0_10SelectImplE0EE10Policy1000EN6thrust24THRUST_300001_SM_1000_NS17counting_iteratorIlNS9_11use_defaultESB_SB_EENS9_18transform_iteratorI7NonZeroIdEPdSB_SB_EEPlSI_NS0_13ScanTileStateIiLb1EEENS0_8NullTypeESL_iNS2_19streaming_context_tIlLb1EEELS5_0EEEvT0_T1_T2_T3_T4_T5_T6_T7_iT8_NS1_7vsmem_tEE19static_temp_storage+32];
	add.s32 	%r404, %r400, %r402;
	setp.eq.s32 	%p34, %r383, 9;
	selp.b32 	%r405, %r404, %r401, %p34;
	add.s32 	%r234, %r404, %r403;
	setp.gt.u32 	%p35, %r1229, 31;
	setp.lt.u32 	%p36, %r1229, 32;
	setp.eq.s32 	%p37, %r334, 0;
	selp.b32 	%r406, 0, %r378, %p37;
	add.s32 	%r1225, %r405, %r406;
	selp.b32 	%r236, %r378, %r1225, %p36;
	@%p35 bra 	$L__BB6_341;
	setp.ne.s32 	%p38, %r1229, 0;
	mul.wide.s32 	%rd252, %r1, 8;
	add.s64 	%rd189, %rd3, %rd252;
	@%p38 bra 	$L__BB6_328;
	st.shared.u32 	[_ZZN3cub18CUB_300001_SM_10006detail6select23DeviceSelectSweepKernelINS2_10policy_hubIlbiLb0ELNS0_10SelectImplE0EE10Policy1000EN6thrust24THRUST_300001_SM_1000_NS17counting_iteratorIlNS9_11use_defaultESB_SB_EENS9_18transform_iteratorI7NonZeroIdEPdSB_SB_EEPlSI_NS0_13ScanTileStateIiLb1EEENS0_8NullTypeESL_iNS2_19streaming_context_tIlLb1EEELS5_0EEEvT0_T1_T2_T3_T4_T5_T6_T7_iT8_NS1_7vsmem_tEE19static_temp_storage+76], %r234;
	add.s64 	%rd253, %rd189, 256;
	mov.b32 	%r407, 100;
	// begin inline asm
	st.relaxed.gpu.v2.u32 [%rd253], {%r407, %r234};
	// end inline asm
$L__BB6_328:
	not.b32 	%r413, %r1229;
	add.s32 	%r1221, %r1, %r413;
	mov.b32 	%r409, 1030;
	// begin inline asm
	nanosleep.u32 %r409;
	// end inline asm
	mul.wide.s32 	%rd255, %r1221, 8;
	add.s64 	%rd256, %rd3, %rd255;
	add.s64 	%rd254, %rd256, 256;
	// begin inline asm
	ld.relaxed.gpu.v2.u32 {%r1222, %r1216}, [%rd254];
	// end inline asm
	mov.b32 	%r1217, 330;
$L__BB6_329:
	setp.eq.s32 	%p39, %r1222, 99;
	mov.b32 	%r414, -1;
	vote.sync.any.pred 	%p40, %p39, %r414;
	not.pred 	%p41, %p40;
	@%p41 bra 	$L__BB6_331;
	// begin inline asm
	nanosleep.u32 %r1217;
	// end inline asm
	shr.u32 	%r1217, %r1217, 1;
	// begin inline asm
	ld.relaxed.gpu.v2.u32 {%r1222, %r1216}, [%rd254];
	// end inline asm
	bra.uni 	$L__BB6_329;
$L__BB6_331:
	setp.eq.s32 	%p42, %r1222, 101;
	mov.b32 	%r441, -1;
	vote.sync.ballot.b32 	%r443, %p42, %r441;
	// begin inline asm
	mov.u32 %r416, %lanemask_ge;
	// end inline asm
	and.b32  	%r444, %r443, %r416;
	or.b32  	%r445, %r444, -2147483648;
	add.s32 	%r446, %r445, -1;
	not.b32 	%r447, %r445;
	and.b32  	%r448, %r447, %r446;
	popc.b32 	%r420, %r448;
	mov.b32 	%r419, 1;
	// begin inline asm
	shfl.sync.down.b32 %r417, %r1216, %r419, %r420, %r441;
	// end inline asm
	setp.lt.s32 	%p44, %r334, %r420;
	selp.b32 	%r449, %r417, 0, %p44;
	add.s32 	%r423, %r449, %r1216;
	mov.b32 	%r424, 2;
	// begin inline asm
	shfl.sync.down.b32 %r422, %r423, %r424, %r420, %r441;
	// end inline asm
	add.s32 	%r249, %r334, 2;
	setp.gt.s32 	%p45, %r249, %r420;
	selp.b32 	%r450, 0, %r422, %p45;
	add.s32 	%r428, %r423, %r450;
	mov.b32 	%r429, 4;
	// begin inline asm
	shfl.sync.down.b32 %r427, %r428, %r429, %r420, %r441;
	// end inline asm
	add.s32 	%r451, %r334, 4;
	setp.gt.s32 	%p46, %r451, %r420;
	selp.b32 	%r452, 0, %r427, %p46;
	add.s32 	%r433, %r428, %r452;
	mov.b32 	%r434, 8;
	// begin inline asm
	shfl.sync.down.b32 %r432, %r433, %r434, %r420, %r441;
	// end inline asm
	add.s32 	%r453, %r334, 8;
	setp.gt.s32 	%p47, %r453, %r420;
	selp.b32 	%r454, 0, %r432, %p47;
	add.s32 	%r438, %r433, %r454;
	mov.b32 	%r439, 16;
	// begin inline asm
	shfl.sync.down.b32 %r437, %r438, %r439, %r420, %r441;
	// end inline asm
	add.s32 	%r455, %r334, 16;
	setp.gt.s32 	%p48, %r455, %r420;
	selp.b32 	%r456, 0, %r437, %p48;
	add.s32 	%r1218, %r438, %r456;
	add.s64 	%rd191, %rd3, 256;
	mov.b32 	%r1219, 330;
$L__BB6_332:
	setp.ne.s32 	%p49, %r1222, 101;
	mov.b32 	%r457, -1;
	vote.sync.all.pred 	%p50, %p49, %r457;
	not.pred 	%p51, %p50;
	@%p51 bra 	$L__BB6_337;
	shr.u32 	%r1219, %r1219, 1;
	mul.wide.s32 	%rd337, %r1221, 8;
	add.s64 	%rd338, %rd191, %rd337;
	add.s64 	%rd336, %rd338, -256;
	// begin inline asm
	ld.relaxed.gpu.v2.u32 {%r1222, %r1223}, [%rd336];
	// end inline asm
	mov.u32 	%r1224, %r1219;
$L__BB6_334:
	setp.eq.s32 	%p121, %r1222, 99;
	mov.b32 	%r525, -1;
	vote.sync.any.pred 	%p122, %p121, %r525;
	not.pred 	%p123, %p122;
	@%p123 bra 	$L__BB6_336;
	// begin inline asm
	nanosleep.u32 %r1224;
	// end inline asm
	shr.u32 	%r1224, %r1224, 1;
	// begin inline asm
	ld.relaxed.gpu.v2.u32 {%r1222, %r1223}, [%rd336];
	// end inline asm
	bra.uni 	$L__BB6_334;
$L__BB6_336:
	setp.eq.s32 	%p124, %r1222, 101;
	mov.b32 	%r551, -1;
	vote.sync.ballot.b32 	%r552, %p124, %r551;
	and.b32  	%r553, %r552, %r416;
	or.b32  	%r554, %r553, -2147483648;
	add.s32 	%r555, %r554, -1;
	not.b32 	%r556, %r554;
	and.b32  	%r557, %r556, %r555;
	popc.b32 	%r530, %r557;
	mov.b32 	%r529, 1;
	// begin inline asm
	shfl.sync.down.b32 %r527, %r1223, %r529, %r530, %r551;
	// end inline asm
	setp.lt.s32 	%p126, %r334, %r530;
	selp.b32 	%r558, %r527, 0, %p126;
	add.s32 	%r533, %r558, %r1223;
	mov.b32 	%r534, 2;
	// begin inline asm
	shfl.sync.down.b32 %r532, %r533, %r534, %r530, %r551;
	// end inline asm
	setp.gt.s32 	%p127, %r249, %r530;
	selp.b32 	%r559, 0, %r532, %p127;
	add.s32 	%r538, %r533, %r559;
	mov.b32 	%r539, 4;
	// begin inline asm
	shfl.sync.down.b32 %r537, %r538, %r539, %r530, %r551;
	// end inline asm
	setp.gt.s32 	%p128, %r451, %r530;
	selp.b32 	%r561, 0, %r537, %p128;
	add.s32 	%r543, %r538, %r561;
	mov.b32 	%r544, 8;
	// begin inline asm
	shfl.sync.down.b32 %r542, %r543, %r544, %r530, %r551;
	// end inline asm
	setp.gt.s32 	%p129, %r453, %r530;
	selp.b32 	%r563, 0, %r542, %p129;
	add.s32 	%r548, %r543, %r563;
	mov.b32 	%r549, 16;
	// begin inline asm
	shfl.sync.down.b32 %r547, %r548, %r549, %r530, %r551;
	// end inline asm
	setp.gt.s32 	%p130, %r455, %r530;
	selp.b32 	%r565, 0, %r547, %p130;
	add.s32 	%r566, %r565, %r1218;
	add.s32 	%r1218, %r566, %r548;
	add.s32 	%r1221, %r1221, -32;
	bra.uni 	$L__BB6_332;
$L__BB6_337:
	setp.ne.s32 	%p52, %r1229, 0;
	@%p52 bra 	$L__BB6_339;
	add.s32 	%r460, %r1218, %r234;
	add.s64 	%rd257, %rd189, 256;
	mov.b32 	%r459, 101;
	// begin inline asm
	st.relaxed.gpu.v2.u32 [%rd257], {%r459, %r460};
	// end inline asm
	st.shared.u32 	[_ZZN3cub18CUB_300001_SM_10006detail6select23DeviceSelectSweepKernelINS2_10policy_hubIlbiLb0ELNS0_10SelectImplE0EE10Policy1000EN6thrust24THRUST_300001_SM_1000_NS17counting_iteratorIlNS9_11use_defaultESB_SB_EENS9_18transform_iteratorI7NonZeroIdEPdSB_SB_EEPlSI_NS0_13ScanTileStateIiLb1EEENS0_8NullTypeESL_iNS2_19streaming_context_tIlLb1EEELS5_0EEEvT0_T1_T2_T3_T4_T5_T6_T7_iT8_NS1_7vsmem_tEE19static_temp_storage+68], %r1218;
	st.shared.u32 	[_ZZN3cub18CUB_300001_SM_10006detail6select23DeviceSelectSweepKernelINS2_10policy_hubIlbiLb0ELNS0_10SelectImplE0EE10Policy1000EN6thrust24THRUST_300001_SM_1000_NS17counting_iteratorIlNS9_11use_defaultESB_SB_EENS9_18transform_iteratorI7NonZeroIdEPdSB_SB_EEPlSI_NS0_13ScanTileStateIiLb1EEENS0_8NullTypeESL_iNS2_19streaming_context_tIlLb1EEELS5_0EEEvT0_T1_T2_T3_T4_T5_T6_T7_iT8_NS1_7vsmem_tEE19static_temp_storage+72], %r460;
$L__BB6_339:
	setp.ne.s32 	%p53, %r334, 0;
	mov.u32 	%r1225, %r236;
	@%p53 bra 	$L__BB6_341;
	st.shared.u32 	[_ZZN3cub18CUB_300001_SM_10006detail6select23DeviceSelectSweepKernelINS2_10policy_hubIlbiLb0ELNS0_10SelectImplE0EE10Policy1000EN6thrust24THRUST_300001_SM_1000_NS17counting_iteratorIlNS9_11use_defaultESB_SB_EENS9_18transform_iteratorI7NonZeroIdEPdSB_SB_EEPlSI_NS0_13ScanTileStateIiLb1EEENS0_8NullTypeESL_iNS2_19streaming_context_tIlLb1EEELS5_0EEEvT0_T1_T2_T3_T4_T5_T6_T7_iT8_NS1_7vsmem_tEE19static_temp_storage+52], %r1218;
	mov.u32 	%r1225, %r1218;
$L__BB6_341:
	mov.u64 	%rd193, %rd242;
	bar.sync 	0;
	setp.eq.s32 	%p54, %r1229, 0;
	ld.shared.u32 	%r461, [_ZZN3cub18CUB_300001_SM_10006detail6select23DeviceSelectSweepKernelINS2_10policy_hubIlbiLb0ELNS0_10SelectImplE0EE10Policy1000EN6thrust24THRUST_300001_SM_1000_NS17counting_iteratorIlNS9_11use_defaultESB_SB_EENS9_18transform_iteratorI7NonZeroIdEPdSB_SB_EEPlSI_NS0_13ScanTileStateIiLb1EEENS0_8NullTypeESL_iNS2_19streaming_context_tIlLb1EEELS5_0EEEvT0_T1_T2_T3_T4_T5_T6_T7_iT8_NS1_7vsmem_tEE19static_temp_storage+52];
	selp.b32 	%r462, 0, %r461, %p54;
	add.s32 	%r269, %r462, %r1225;
	add.s32 	%r270, %r269, %r1204;
	add.s32 	%r271, %r365, %r269;
	add.s32 	%r272, %r271, %r1206;
	add.s32 	%r273, %r272, %r1207;
	add.s32 	%r274, %r273, %r1208;
	add.s32 	%r275, %r274, %r1209;
	add.s32 	%r276, %r275, %r1210;
	add.s32 	%r277, %r276, %r1211;
	add.s32 	%r278, %r277, %r1212;
	add.s32 	%r279, %r278, %r1213;
	ld.shared.v2.u32 	{%r464, %r280}, [_ZZN3cub18CUB_300001_SM_10006detail6select23DeviceSelectSweepKernelINS2_10policy_hubIlbiLb0ELNS0_10SelectImplE0EE10Policy1000EN6thrust24THRUST_300001_SM_1000_NS17counting_iteratorIlNS9_11use_defaultESB_SB_EENS9_18transform_iteratorI7NonZeroIdEPdSB_SB_EEPlSI_NS0_13ScanTileStateIiLb1EEENS0_8NullTypeESL_iNS2_19streaming_context_tIlLb1EEELS5_0EEEvT0_T1_T2_T3_T4_T5_T6_T7_iT8_NS1_7vsmem_tEE19static_temp_storage+72];
	ld.shared.u32 	%r281, [_ZZN3cub18CUB_300001_SM_10006detail6select23DeviceSelectSweepKernelINS2_10policy_hubIlbiLb0ELNS0_10SelectImplE0EE10Policy1000EN6thrust24THRUST_300001_SM_1000_NS17counting_iteratorIlNS9_11use_defaultESB_SB_EENS9_18transform_iteratorI7NonZeroIdEPdSB_SB_EEPlSI_NS0_13ScanTileStateIiLb1EEENS0_8NullTypeESL_iNS2_19streaming_context_tIlLb1EEELS5_0EEEvT0_T1_T2_T3_T4_T5_T6_T7_iT8_NS1_7vsmem_tEE19static_temp_storage+68];
	sub.s32 	%r465, 3520, %r119;
	sub.s32 	%r1233, %r464, %r465;
	sub.s32 	%r283, %r280, %r465;
	setp.gt.s32 	%p55, %r283, 320;
	@%p55 bra 	$L__BB6_386;
	ld.param.u8 	%rs7, [%rd193];
	ld.param.u64 	%rd258, [%rd193+24];
	cvta.to.global.u64 	%rd194, %rd258;
	setp.ne.s32 	%p56, %r1204, 0;
	setp.lt.s32 	%p57, %r269, %r1233;
	and.pred  	%p58, %p56, %p57;
	@%p58 bra 	$L__BB6_343;
	bra.uni 	$L__BB6_346;
$L__BB6_343:
	setp.ne.s16 	%p59, %rs7, 0;
	mov.b64 	%rd716, 0;
	@%p59 bra 	$L__BB6_345;
	ld.global.u64 	%rd716, [%rd194];
$L__BB6_345:
	cvt.s64.s32 	%rd260, %r269;
	add.s64 	%rd261, %rd716, %rd260;
	shl.b64 	%rd262, %rd261, 3;
	add.s64 	%rd263, %rd2, %rd262;
	st.global.u64 	[%rd263], %rd177;
$L__BB6_346:
	setp.eq.s32 	%p60, %r1205, 0;
	setp.ge.s32 	%p61, %r270, %r1233;
	or.pred  	%p62, %p60, %p61;
	@%p62 bra 	$L__BB6_350;
	setp.ne.s16 	%p63, %rs7, 0;
	mov.b64 	%rd717, 0;
	@%p63 bra 	$L__BB6_349;
	ld.global.u64 	%rd717, [%rd194];
$L__BB6_349:
	cvt.s64.s32 	%rd265, %r270;
	add.s64 	%rd266, %rd717, %rd265;
	shl.b64 	%rd267, %rd266, 3;
	add.s64 	%rd268, %rd2, %rd267;
	st.global.u64 	[%rd268], %rd178;
$L__BB6_350:
	setp.eq.s32 	%p64, %r1206, 0;
	setp.ge.s32 	%p65, %r271, %r1233;
	or.pred  	%p66, %p64, %p65;
	@%p66 bra 	$L__BB6_354;
	setp.ne.s16 	%p67, %rs7, 0;
	mov.b64 	%rd718, 0;
	@%p67 bra 	$L__BB6_353;
	ld.global.u64 	%rd718, [%rd194];
$L__BB6_353:
	cvt.s64.s32 	%rd270, %r271;
	add.s64 	%rd271, %rd718, %rd270;
	shl.b64 	%rd272, %rd271, 3;
	add.s64 	%rd273, %rd2, %rd272;
	st.global.u64 	[%rd273], %rd179;
$L__BB6_354:
	setp.eq.s32 	%p68, %r1207, 0;
	setp.ge.s32 	%p69, %r272, %r1233;
	or.pred  	%p70, %p68, %p69;
	@%p70 bra 	$L__BB6_358;
	setp.ne.s16 	%p71, %rs7, 0;
	mov.b64 	%rd719, 0;
	@%p71 bra 	$L__BB6_357;
	ld.global.u64 	%rd719, [%rd194];
$L__BB6_357:
	cvt.s64.s32 	%rd275, %r272;
	add.s64 	%rd276, %rd719, %rd275;
	shl.b64 	%rd277, %rd276, 3;
	add.s64 	%rd278, %rd2, %rd277;
	st.global.u64 	[%rd278], %rd180;
$L__BB6_358:
	setp.eq.s32 	%p72, %r1208, 0;
	setp.ge.s32 	%p73, %r273, %r1233;
	or.pred  	%p74, %p72, %p73;
	@%p74 bra 	$L__BB6_362;
	setp.ne.s16 	%p75, %rs7, 0;
	mov.b64 	%rd720, 0;
	@%p75 bra 	$L__BB6_361;
	ld.global.u64 	%rd720, [%rd194];
$L__BB6_361:
	cvt.s64.s32 	%rd280, %r273;
	add.s64 	%rd281, %rd720, %rd280;
	shl.b64 	%rd282, %rd281, 3;
	add.s64 	%rd283, %rd2, %rd282;
	st.global.u64 	[%rd283], %rd181;
$L__BB6_362:
	setp.eq.s32 	%p76, %r1209, 0;
	setp.ge.s32 	%p77, %r274, %r1233;
	or.pred  	%p78, %p76, %p77;
	@%p78 bra 	$L__BB6_366;
	setp.ne.s16 	%p79, %rs7, 0;
	mov.b64 	%rd721, 0;
	@%p79 bra 	$L__BB6_365;
	ld.global.u64 	%rd721, [%rd194];
$L__BB6_365:
	cvt.s64.s32 	%rd285, %r274;
	add.s64 	%rd286, %rd721, %rd285;
	shl.b64 	%rd287, %rd286, 3;
	add.s64 	%rd288, %rd2, %rd287;
	st.global.u64 	[%rd288], %rd182;
$L__BB6_366:
	setp.eq.s32 	%p80, %r1210, 0;
	setp.ge.s32 	%p81, %r275, %r1233;
	or.pred  	%p82, %p80, %p81;
	@%p82 bra 	$L__BB6_370;
	setp.ne.s16 	%p83, %rs7, 0;
	mov.b64 	%rd722, 0;
	@%p83 bra 	$L__BB6_369;
	ld.global.u64 	%rd722, [%rd194];
$L__BB6_369:
	cvt.s64.s32 	%rd290, %r275;
	add.s64 	%rd291, %rd722, %rd290;
	shl.b64 	%rd292, %rd291, 3;
	add.s64 	%rd293, %rd2, %rd292;
	st.global.u64 	[%rd293], %rd183;
$L__BB6_370:
	setp.eq.s32 	%p84, %r1211, 0;
	setp.ge.s32 	%p85, %r276, %r1233;
	or.pred  	%p86, %p84, %p85;
	@%p86 bra 	$L__BB6_374;
	setp.ne.s16 	%p87, %rs7, 0;
	mov.b64 	%rd723, 0;
	@%p87 bra 	$L__BB6_373;
	ld.global.u64 	%rd723, [%rd194];
$L__BB6_373:
	cvt.s64.s32 	%rd295, %r276;
	add.s64 	%rd296, %rd723, %rd295;
	shl.b64 	%rd297, %rd296, 3;
	add.s64 	%rd298, %rd2, %rd297;
	st.global.u64 	[%rd298], %rd184;
$L__BB6_374:
	setp.eq.s32 	%p88, %r1212, 0;
	setp.ge.s32 	%p89, %r277, %r1233;
	or.pred  	%p90, %p88, %p89;
	@%p90 bra 	$L__BB6_378;
	setp.ne.s16 	%p91, %rs7, 0;
	mov.b64 	%rd724, 0;
	@%p91 bra 	$L__BB6_377;
	ld.global.u64 	%rd724, [%rd194];
$L__BB6_377:
	cvt.s64.s32 	%rd300, %r277;
	add.s64 	%rd301, %rd724, %rd300;
	shl.b64 	%rd302, %rd301, 3;
	add.s64 	%rd303, %rd2, %rd302;
	st.global.u64 	[%rd303], %rd185;
$L__BB6_378:
	setp.eq.s32 	%p92, %r1213, 0;
	setp.ge.s32 	%p93, %r278, %r1233;
	or.pred  	%p94, %p92, %p93;
	@%p94 bra 	$L__BB6_382;
	setp.ne.s16 	%p95, %rs7, 0;
	mov.b64 	%rd725, 0;
	@%p95 bra 	$L__BB6_381;
	ld.global.u64 	%rd725, [%rd194];
$L__BB6_381:
	cvt.s64.s32 	%rd305, %r278;
	add.s64 	%rd306, %rd725, %rd305;
	shl.b64 	%rd307, %rd306, 3;
	add.s64 	%rd308, %rd2, %rd307;
	st.global.u64 	[%rd308], %rd186;
$L__BB6_382:
	setp.eq.s32 	%p96, %r1214, 0;
	setp.ge.s32 	%p97, %r279, %r1233;
	or.pred  	%p98, %p96, %p97;
	@%p98 bra 	$L__BB6_425;
	setp.ne.s16 	%p99, %rs7, 0;
	mov.b64 	%rd726, 0;
	@%p99 bra 	$L__BB6_385;
	ld.global.u64 	%rd726, [%rd194];
$L__BB6_385:
	cvt.s64.s32 	%rd310, %r279;
	add.s64 	%rd311, %rd726, %rd310;
	shl.b64 	%rd312, %rd311, 3;
	add.s64 	%rd313, %rd2, %rd312;
	st.global.u64 	[%rd313], %rd187;
	bra.uni 	$L__BB6_425;
$L__BB6_386:
	bar.sync 	0;
	setp.eq.s32 	%p100, %r1204, 0;
	@%p100 bra 	$L__BB6_388;
	sub.s32 	%r466, %r269, %r281;
	shl.b32 	%r467, %r466, 3;
	mov.u32 	%r468, _ZZN3cub18CUB_300001_SM_10006detail6select23DeviceSelectSweepKernelINS2_10policy_hubIlbiLb0ELNS0_10SelectImplE0EE10Policy1000EN6thrust24THRUST_300001_SM_1000_NS17counting_iteratorIlNS9_11use_defaultESB_SB_EENS9_18transform_iteratorI7NonZeroIdEPdSB_SB_EEPlSI_NS0_13ScanTileStateIiLb1EEENS0_8NullTypeESL_iNS2_19streaming_context_tIlLb1EEELS5_0EEEvT0_T1_T2_T3_T4_T5_T6_T7_iT8_NS1_7vsmem_tEE19static_temp_storage;
	add.s32 	%r469, %r468, %r467;
	st.shared.u64 	[%r469], %rd177;
$L__BB6_388:
	setp.eq.s32 	%p101, %r1205, 0;
	@%p101 bra 	$L__BB6_390;
	sub.s32 	%r470, %r270, %r281;
	shl.b32 	%r471, %r470, 3;
	mov.u32 	%r472, _ZZN3cub18CUB_300001_SM_10006detail6select23DeviceSelectSweepKernelINS2_10policy_hubIlbiLb0ELNS0_10SelectImplE0EE10Policy1000EN6thrust24THRUST_300001_SM_1000_NS17counting_iteratorIlNS9_11use_defaultESB_SB_EENS9_18transform_iteratorI7NonZeroIdEPdSB_SB_EEPlSI_NS0_13ScanTileStateIiLb1EEENS0_8NullTypeESL_iNS2_19streaming_context_tIlLb1EEELS5_0EEEvT0_T1_T2_T3_T4_T5_T6_T7_iT8_NS1_7vsmem_tEE19static_temp_storage;
	add.s32 	%r473, %r472, %r471;
	st.shared.u64 	[%r473], %rd178;
$L__BB6_390:
	setp.eq.s32 	%p102, %r1206, 0;
	@%p102 bra 	$L__BB6_392;
	sub.s32 	%r474, %r271, %r281;
	shl.b32 	%r475, %r474, 3;
	mov.u32 	%r476, _ZZN3cub18CUB_300001_SM_10006detail6select23DeviceSelectSweepKernelINS2_10policy_hubIlbiLb0ELNS0_10SelectImplE0EE10Policy1000EN6thrust24THRUST_300001_SM_1000_NS17counting_iteratorIlNS9_11use_defaultESB_SB_EENS9_18transform_iteratorI7NonZeroIdEPdSB_SB_EEPlSI_NS0_13ScanTileStateIiLb1EEENS0_8NullTypeESL_iNS2_19streaming_context_tIlLb1EEELS5_0EEEvT0_T1_T2_T3_T4_T5_T6_T7_iT8_NS1_7vsmem_tEE19static_temp_storage;
	add.s32 	%r477, %r476, %r475;
	st.shared.u64 	[%r477], %rd179;
$L__BB6_392:
	setp.eq.s32 	%p103, %r1207, 0;
	@%p103 bra 	$L__BB6_394;
	sub.s32 	%r478, %r272, %r281;
	shl.b32 	%r479, %r478, 3;
	mov.u32 	%r480, _ZZN3cub18CUB_300001_SM_10006detail6select23DeviceSelectSweepKernelINS2_10policy_hubIlbiLb0ELNS0_10SelectImplE0EE10Policy1000EN6thrust24THRUST_300001_SM_1000_NS17counting_iteratorIlNS9_11use_defaultESB_SB_EENS9_18transform_iteratorI7NonZeroIdEPdSB_SB_EEPlSI_NS0_13ScanTileStateIiLb1EEENS0_8NullTypeESL_iNS2_19streaming_context_tIlLb1EEELS5_0EEEvT0_T1_T2_T3_T4_T5_T6_T7_iT8_NS1_7vsmem_tEE19static_temp_storage;
	add.s32 	%r481, %r480, %r479;
	st.shared.u64 	[%r481], %rd180;
$L__BB6_394:
	setp.eq.s32 	%p104, %r1208, 0;
	@%p104 bra 	$L__BB6_396;
	sub.s32 	%r482, %r273, %r281;
	shl.b32 	%r483, %r482, 3;
	mov.u32 	%r484, _ZZN3cub18CUB_300001_SM_10006detail6select23DeviceSelectSweepKernelINS2_10policy_hubIlbiLb0ELNS0_10SelectImplE0EE10Policy1000EN6thrust24THRUST_300001_SM_1000_NS17counting_iteratorIlNS9_11use_defaultESB_SB_EENS9_18transform_iteratorI7NonZeroIdEPdSB_SB_EEPlSI_NS0_13ScanTileStateIiLb1EEENS0_8NullTypeESL_iNS2_19streaming_context_tIlLb1EEELS5_0EEEvT0_T1_T2_T3_T4_T5_T6_T7_iT8_NS1_7vsmem_tEE19static_temp_storage;
	add.s32 	%r485, %r484, %r483;
	st.shared.u64 	[%r485], %rd181;
$L__BB6_396:
	setp.eq.s32 	%p105, %r1209, 0;
	@%p105 bra 	$L__BB6_398;
	sub.s32 	%r486, %r274, %r281;
	shl.b32 	%r487, %r486, 3;
	mov.u32 	%r488, _ZZN3cub18CUB_300001_SM_10006detail6select23DeviceSelectSweepKernelINS2_10policy_hubIlbiLb0ELNS0_10SelectImplE0EE10Policy1000EN6thrust24THRUST_300001_SM_1000_NS17counting_iteratorIlNS9_11use_defaultESB_SB_EENS9_18transform_iteratorI7NonZeroIdEPdSB_SB_EEPlSI_NS0_13ScanTileStateIiLb1EEENS0_8NullTypeESL_iNS2_19streaming_context_tIlLb1EEELS5_0EEEvT0_T1_T2_T3_T4_T5_T6_T7_iT8_NS1_7vsmem_tEE19static_temp_storage;
	add.s32 	%r489, %r488, %r487;
	st.shared.u64 	[%r489], %rd182;
$L__BB6_398:
	setp.eq.s32 	%p106, %r1210, 0;
	@%p106 bra 	$L__BB6_400;
	sub.s32 	%r490, %r275, %r281;
	shl.b32 	%r491, %r490, 3;
	mov.u32 	%r492, _ZZN3cub18CUB_300001_SM_10006detail6select23DeviceSelectSweepKernelINS2_10policy_hubIlbiLb0ELNS0_10SelectImplE0EE10Policy1000EN6thrust24THRUST_300001_SM_1000_NS17counting_iteratorIlNS9_11use_defaultESB_SB_EENS9_18transform_iteratorI7NonZeroIdEPdSB_SB_EEPlSI_NS0_13ScanTileStateIiLb1EEENS0_8NullTypeESL_iNS2_19streaming_context_tIlLb1EEELS5_0EEEvT0_T1_T2_T3_T4_T5_T6_T7_iT8_NS1_7vsmem_tEE19static_temp_storage;
	add.s32 	%r493, %r492, %r491;
	st.shared.u64 	[%r493], %rd183;
$L__BB6_400:
	setp.eq.s32 	%p107, %r1211, 0;
	@%p107 bra 	$L__BB6_402;
	sub.s32 	%r494, %r276, %r281;
	shl.b32 	%r495, %r494, 3;
	mov.u32 	%r496, _ZZN3cub18CUB_300001_SM_10006detail6select23DeviceSelectSweepKernelINS2_10policy_hubIlbiLb0ELNS0_10SelectImplE0EE10Policy1000EN6thrust24THRUST_300001_SM_1000_NS17counting_iteratorIlNS9_11use_defaultESB_SB_EENS9_18transform_iteratorI7NonZeroIdEPdSB_SB_EEPlSI_NS0_13ScanTileStateIiLb1EEENS0_8NullTypeESL_iNS2_19streaming_context_tIlLb1EEELS5_0EEEvT0_T1_T2_T3_T4_T5_T6_T7_iT8_NS1_7vsmem_tEE19static_temp_storage;
	add.s32 	%r497, %r496, %r495;
	st.shared.u64 	[%r497], %rd184;
$L__BB6_402:
	setp.eq.s32 	%p108, %r1212, 0;
	@%p108 bra 	$L__BB6_404;
	sub.s32 	%r498, %r277, %r281;
	shl.b32 	%r499, %r498, 3;
	mov.u32 	%r500, _ZZN3cub18CUB_300001_SM_10006detail6select23DeviceSelectSweepKernelINS2_10policy_hubIlbiLb0ELNS0_10SelectImplE0EE10Policy1000EN6thrust24THRUST_300001_SM_1000_NS17counting_iteratorIlNS9_11use_defaultESB_SB_EENS9_18transform_iteratorI7NonZeroIdEPdSB_SB_EEPlSI_NS0_13ScanTileStateIiLb1EEENS0_8NullTypeESL_iNS2_19streaming_context_tIlLb1EEELS5_0EEEvT0_T1_T2_T3_T4_T5_T6_T7_iT8_NS1_7vsmem_tEE19static_temp_storage;
	add.s32 	%r501, %r500, %r499;
	st.shared.u64 	[%r501], %rd185;
$L__BB6_404:
	setp.eq.s32 	%p109, %r1213, 0;
	@%p109 bra 	$L__BB6_406;
	sub.s32 	%r502, %r278, %r281;
	shl.b32 	%r503, %r502, 3;
	mov.u32 	%r504, _ZZN3cub18CUB_300001_SM_10006detail6select23DeviceSelectSweepKernelINS2_10policy_hubIlbiLb0ELNS0_10SelectImplE0EE10Policy1000EN6thrust24THRUST_300001_SM_1000_NS17counting_iteratorIlNS9_11use_defaultESB_SB_EENS9_18transform_iteratorI7NonZeroIdEPdSB_SB_EEPlSI_NS0_13ScanTileStateIiLb1EEENS0_8NullTypeESL_iNS2_19streaming_context_tIlLb1EEELS5_0EEEvT0_T1_T2_T3_T4_T5_T6_T7_iT8_NS1_7vsmem_tEE19static_temp_storage;
	add.s32 	%r505, %r504, %r503;
	st.shared.u64 	[%r505], %rd186;
$L__BB6_406:
	setp.eq.s32 	%p110, %r1214, 0;
	@%p110 bra 	$L__BB6_408;
	sub.s32 	%r506, %r279, %r281;
	shl.b32 	%r507, %r506, 3;
	mov.u32 	%r508, _ZZN3cub18CUB_300001_SM_10006detail6select23DeviceSelectSweepKernelINS2_10policy_hubIlbiLb0ELNS0_10SelectImplE0EE10Policy1000EN6thrust24THRUST_300001_SM_1000_NS17counting_iteratorIlNS9_11use_defaultESB_SB_EENS9_18transform_iteratorI7NonZeroIdEPdSB_SB_EEPlSI_NS0_13ScanTileStateIiLb1EEENS0_8NullTypeESL_iNS2_19streaming_context_tIlLb1EEELS5_0EEEvT0_T1_T2_T3_T4_T5_T6_T7_iT8_NS1_7vsmem_tEE19static_temp_storage;
	add.s32 	%r509, %r508, %r507;
	st.shared.u64 	[%r509], %rd187;
$L__BB6_408:
	bar.sync 	0;
	setp.ge.s32 	%p111, %r1229, %r283;
	@%p111 bra 	$L__BB6_425;
	ld.param.u32 	%r1163, [_ZN3cub18CUB_300001_SM_10006detail6select23DeviceSelectSweepKernelINS2_10policy_hubIlbiLb0ELNS0_10SelectImplE0EE10Policy1000EN6thrust24THRUST_300001_SM_1000_NS17counting_iteratorIlNS9_11use_defaultESB_SB_EENS9_18transform_iteratorI7NonZeroIdEPdSB_SB_EEPlSI_NS0_13ScanTileStateIiLb1EEENS0_8NullTypeESL_iNS2_19streaming_context_tIlLb1EEELS5_0EEEvT0_T1_T2_T3_T4_T5_T6_T7_iT8_NS1_7vsmem_tE_param_7];
	ld.param.u8 	%rs8, [%rd193];
	ld.param.u64 	%rd314, [%rd193+24];
	cvta.to.global.u64 	%rd195, %rd314;
	add.s32 	%r510, %r280, %r1163;
	add.s32 	%r511, %r1229, %r2;
	sub.s32 	%r512, %r510, %r511;
	add.s32 	%r284, %r512, -3521;
	mul.hi.u32 	%r513, %r284, -858993459;
	shr.u32 	%r514, %r513, 8;
	add.s32 	%r285, %r514, 1;
	and.b32  	%r515, %r514, 3;
	setp.eq.s32 	%p112, %r515, 3;
	@%p112 bra 	$L__BB6_414;
	and.b32  	%r516, %r285, 3;
	add.s32 	%r1228, %r1229, %r281;
	shl.b32 	%r517, %r1229, 3;
	mov.u32 	%r518, _ZZN3cub18CUB_300001_SM_10006detail6select23DeviceSelectSweepKernelINS2_10policy_hubIlbiLb0ELNS0_10SelectImplE0EE10Policy1000EN6thrust24THRUST_300001_SM_1000_NS17counting_iteratorIlNS9_11use_defaultESB_SB_EENS9_18transform_iteratorI7NonZeroIdEPdSB_SB_EEPlSI_NS0_13ScanTileStateIiLb1EEENS0_8NullTypeESL_iNS2_19streaming_context_tIlLb1EEELS5_0EEEvT0_T1_T2_T3_T4_T5_T6_T7_iT8_NS1_7vsmem_tEE19static_temp_storage;
	add.s32 	%r1227, %r518, %r517;
	neg.s32 	%r1226, %r516;
	mad.lo.s32 	%r1229, %r516, 320, %r1229;
$L__BB6_411:
	.pragma "nounroll";
	setp.ne.s16 	%p113, %rs8, 0;
	ld.shared.u64 	%rd196, [%r1227];
	mov.b64 	%rd711, 0;
	@%p113 bra 	$L__BB6_413;
	ld.global.u64 	%rd711, [%rd195];
$L__BB6_413:
	cvt.s64.s32 	%rd316, %r1228;
	add.s64 	%rd317, %rd711, %rd316;
	shl.b64 	%rd318, %rd317, 3;
	add.s64 	%rd319, %rd2, %rd318;
	st.global.u64 	[%rd319], %rd196;
	add.s32 	%r1228, %r1228, 320;
	add.s32 	%r1227, %r1227, 2560;
	add.s32 	%r1226, %r1226, 1;
	setp.ne.s32 	%p114, %r1226, 0;
	@%p114 bra 	$L__BB6_411;
$L__BB6_414:
	setp.lt.u32 	%p115, %r284, 960;
	@%p115 bra 	$L__BB6_425;
	add.s32 	%r1231, %r1229, %r281;
	shl.b32 	%r519, %r1229, 3;
	mov.u32 	%r520, _ZZN3cub18CUB_300001_SM_10006detail6select23DeviceSelectSweepKernelINS2_10policy_hubIlbiLb0ELNS0_10SelectImplE0EE10Policy1000EN6thrust24THRUST_300001_SM_1000_NS17counting_iteratorIlNS9_11use_defaultESB_SB_EENS9_18transform_iteratorI7NonZeroIdEPdSB_SB_EEPlSI_NS0_13ScanTileStateIiLb1EEENS0_8NullTypeESL_iNS2_19streaming_context_tIlLb1EEELS5_0EEEvT0_T1_T2_T3_T4_T5_T6_T7_iT8_NS1_7vsmem_tEE19static_temp_storage;
	add.s32 	%r521, %r519, %r520;
	add.s32 	%r1230, %r521, 5120;
$L__BB6_416:
	setp.ne.s16 	%p116, %rs8, 0;
	cvt.s64.s32 	%rd199, %r1231;
	ld.shared.u64 	%rd200, [%r1230+-5120];
	mov.b64 	%rd712, 0;
	@%p116 bra 	$L__BB6_418;
	ld.global.u64 	%rd712, [%rd195];
$L__BB6_418:
	setp.ne.s16 	%p117, %rs8, 0;
	add.s64 	%rd322, %rd712, %rd199;
	shl.b64 	%rd323, %rd322, 3;
	add.s64 	%rd324, %rd2, %rd323;
	st.global.u64 	[%rd324], %rd200;
	ld.shared.u64 	%rd203, [%r1230+-2560];
	mov.b64 	%rd713, 0;
	@%p117 bra 	$L__BB6_420;
	ld.global.u64 	%rd713, [%rd195];
$L__BB6_420:
	setp.ne.s16 	%p118, %rs8, 0;
	add.s64 	%rd326, %rd713, %rd199;
	shl.b64 	%rd327, %rd326, 3;
	add.s64 	%rd328, %rd2, %rd327;
	st.global.u64 	[%rd328+2560], %rd203;
	ld.shared.u64 	%rd206, [%r1230];
	mov.b64 	%rd714, 0;
	@%p118 bra 	$L__BB6_422;
	ld.global.u64 	%rd714, [%rd195];
$L__BB6_422:
	setp.ne.s16 	%p119, %rs8, 0;
	add.s64 	%rd330, %rd714, %rd199;
	shl.b64 	%rd331, %rd330, 3;
	add.s64 	%rd332, %rd2, %rd331;
	st.global.u64 	[%rd332+5120], %rd206;
	ld.shared.u64 	%rd209, [%r1230+2560];
	mov.b64 	%rd715, 0;
	@%p119 bra 	$L__BB6_424;
	ld.global.u64 	%rd715, [%rd195];
$L__BB6_424:
	cvt.u32.u64 	%r522, %rd199;
	add.s64 	%rd333, %rd715, %rd199;
	shl.b64 	%rd334, %rd333, 3;
	add.s64 	%rd335, %rd2, %rd334;
	st.global.u64 	[%rd335+7680], %rd209;
	add.s32 	%r1229, %r1229, 1280;
	add.s32 	%r1231, %r522, 1280;
	add.s32 	%r1230, %r1230, 10240;
	setp.lt.s32 	%p120, %r1229, %r283;
	@%p120 bra 	$L__BB6_416;
$L__BB6_425:
	mov.u32 	%r699, %tid.x;
	setp.ne.s32 	%p231, %r699, 0;
	@%p231 bra 	$L__BB6_433;
	mov.u64 	%rd234, %rd242;
	ld.param.u8 	%rs51, [%rd234+1];
	setp.eq.s16 	%p232, %rs51, 0;
	@%p232 bra 	$L__BB6_430;
	ld.param.u8 	%rs52, [%rd234];
	setp.ne.s16 	%p233, %rs52, 0;
	mov.b64 	%rd727, 0;
	@%p233 bra 	$L__BB6_429;
	ld.param.u64 	%rd432, [%rd234+24];
	cvta.to.global.u64 	%rd433, %rd432;
	ld.global.u64 	%rd727, [%rd433];
$L__BB6_429:
	ld.param.u64 	%rd658, [_ZN3cub18CUB_300001_SM_10006detail6select23DeviceSelectSweepKernelINS2_10policy_hubIlbiLb0ELNS0_10SelectImplE0EE10Policy1000EN6thrust24THRUST_300001_SM_1000_NS17counting_iteratorIlNS9_11use_defaultESB_SB_EENS9_18transform_iteratorI7NonZeroIdEPdSB_SB_EEPlSI_NS0_13ScanTileStateIiLb1EEENS0_8NullTypeESL_iNS2_19streaming_context_tIlLb1EEELS5_0EEEvT0_T1_T2_T3_T4_T5_T6_T7_iT8_NS1_7vsmem_tE_param_3];
	cvt.s64.s32 	%rd434, %r1233;
	add.s64 	%rd435, %rd727, %rd434;
	cvta.to.global.u64 	%rd436, %rd658;
	st.global.u64 	[%rd436], %rd435;
	bra.uni 	$L__BB6_433;
$L__BB6_430:
	ld.param.u8 	%rs53, [%rd234];
	setp.ne.s16 	%p234, %rs53, 0;
	mov.b64 	%rd728, 0;
	@%p234 bra 	$L__BB6_432;
	ld.param.u64 	%rd438, [%rd234+24];
	cvta.to.global.u64 	%rd439, %rd438;
	ld.global.u64 	%rd728, [%rd439];
$L__BB6_432:
	cvt.s64.s32 	%rd440, %r1233;
	add.s64 	%rd441, %rd728, %rd440;
	ld.param.u64 	%rd442, [%rd234+32];
	cvta.to.global.u64 	%rd443, %rd442;
	st.global.u64 	[%rd443], %rd441;
$L__BB6_433:
	ret;

}
	// .globl	_ZN3cub18CUB_300001_SM_10006detail4scan23DeviceCompactInitKernelINS0_13ScanTileStateIiLb1EEEPlEEvT_iT0_
.visible .entry _ZN3cub18CUB_300001_SM_10006detail4scan23DeviceCompactInitKernelINS0_13ScanTileStateIiLb1EEEPlEEvT_iT0_(
	.param .align 8 .b8 _ZN3cub18CUB_300001_SM_10006detail4scan23DeviceCompactInitKernelINS0_13ScanTileStateIiLb1EEEPlEEvT_iT0__param_0[8],
	.param .u32 _ZN3cub18CUB_300001_SM_10006detail4scan23DeviceCompactInitKernelINS0_13ScanTileStateIiLb1EEEPlEEvT_iT0__param_1,
	.param .u64 .ptr .align 1 _ZN3cub18CUB_300001_SM_10006detail4scan23DeviceCompactInitKernelINS0_13ScanTileStateIiLb1EEEPlEEvT_iT0__param_2
)
{
	.reg .pred 	%p<6>;
	.reg .b32 	%r<11>;
	.reg .b64 	%rd<10>;

	ld.param.u64 	%rd3, [_ZN3cub18CUB_300001_SM_10006detail4scan23DeviceCompactInitKernelINS0_13ScanTileStateIiLb1EEEPlEEvT_iT0__param_0];
	ld.param.u32 	%r4, [_ZN3cub18CUB_300001_SM_10006detail4scan23DeviceCompactInitKernelINS0_13ScanTileStateIiLb1EEEPlEEvT_iT0__param_1];
	ld.param.u64 	%rd2, [_ZN3cub18CUB_300001_SM_10006detail4scan23DeviceCompactInitKernelINS0_13ScanTileStateIiLb1EEEPlEEvT_iT0__param_2];
	cvta.to.global.u64 	%rd1, %rd3;
	mov.u32 	%r1, %ctaid.x;
	mov.u32 	%r5, %ntid.x;
	mov.u32 	%r2, %tid.x;
	mad.lo.s32 	%r3, %r1, %r5, %r2;
	setp.ge.s32 	%p1, %r3, %r4;
	@%p1 bra 	$L__BB7_2;
	mul.wide.s32 	%rd4, %r3, 8;
	add.s64 	%rd5, %rd1, %rd4;
	mov.b32 	%r6, 0;
	mov.b32 	%r7, 99;
	st.global.v2.u32 	[%rd5+256], {%r7, %r6};
$L__BB7_2:
	setp.ne.s32 	%p2, %r1, 0;
	setp.gt.u32 	%p3, %r2, 31;
	or.pred  	%p4, %p2, %p3;
	@%p4 bra 	$L__BB7_4;
	mul.wide.u32 	%rd6, %r2, 8;
	add.s64 	%rd7, %rd1, %rd6;
	mov.b32 	%r9, 0;
	st.global.v2.u32 	[%rd7], {%r9, %r9};
$L__BB7_4:
	or.b32  	%r10, %r1, %r2;
	setp.ne.s32 	%p5, %r10, 0;
	@%p5 bra 	$L__BB7_6;
	cvta.to.global.u64 	%rd8, %rd2;
	mov.b64 	%rd9, 0;
	st.global.u64 	[%rd8], %rd9;
$L__BB7_6:
	ret;

}
	// .globl	_ZN3cub18CUB_300001_SM_10006detail6reduce28DeviceReduceSingleTileKernelINS2_10policy_hubIlyN4cuda3std3__44plusIvEEE10Policy1000EN6thrust24THRUST_300001_SM_1000_NS18transform_iteratorI7NonZeroIaEPaNSD_11use_defaultESI_EEPlyS9_llNS7_10__identityEEEvT0_T1_T2_T3_T4_T6_
.visible .entry _ZN3cub18CUB_300001_SM_10006detail6reduce28DeviceReduceSingleTileKernelINS2_10policy_hubIlyN4cuda3std3__44plusIvEEE10Policy1000EN6thrust24THRUST_300001_SM_1000_NS18transform_iteratorI7NonZeroIaEPaNSD_11use_defaultESI_EEPlyS9_llNS7_10__identityEEEvT0_T1_T2_T3_T4_T6_(
	.param .align 8 .b8 _ZN3cub18CUB_300001_SM_10006detail6reduce28DeviceReduceSingleTileKernelINS2_10policy_hubIlyN4cuda3std3__44plusIvEEE10Policy1000EN6thrust24THRUST_300001_SM_1000_NS18transform_iteratorI7NonZeroIaEPaNSD_11use_defaultESI_EEPlyS9_llNS7_10__identityEEEvT0_T1_T2_T3_T4_T6__param_0[16],
	.param .u64 .ptr .align 1 _ZN3cub18CUB_300001_SM_10006detail6reduce28DeviceReduceSingleTileKernelINS2_10policy_hubIlyN4cuda3std3__44plusIvEEE10Policy1000EN6thrust24THRUST_300001_SM_1000_NS18transform_iteratorI7NonZeroIaEPaNSD_11use_defaultESI_EEPlyS9_llNS7_10__identityEEEvT0_T1_T2_T3_T4_T6__param_1,
	.param .u64 _ZN3cub18CUB_300001_SM_10006detail6reduce28DeviceReduceSingleTileKernelINS2_10policy_hubIlyN4cuda3std3__44plusIvEEE10Policy1000EN6thrust24THRUST_300001_SM_1000_NS18transform_iteratorI7NonZeroIaEPaNSD_11use_defaultESI_EEPlyS9_llNS7_10__identityEEEvT0_T1_T2_T3_T4_T6__param_2,
	.param .align 1 .b8 _ZN3cub18CUB_300001_SM_10006detail6reduce28DeviceReduceSingleTileKernelINS2_10policy_hubIlyN4cuda3std3__44plusIvEEE10Policy1000EN6thrust24THRUST_300001_SM_1000_NS18transform_iteratorI7NonZeroIaEPaNSD_11use_defaultESI_EEPlyS9_llNS7_10__identityEEEvT0_T1_T2_T3_T4_T6__param_3[1],
	.param .u64 _ZN3cub18CUB_300001_SM_10006detail6reduce28DeviceReduceSingleTileKernelINS2_10policy_hubIlyN4cuda3std3__44plusIvEEE10Policy1000EN6thrust24THRUST_300001_SM_1000_NS18transform_iteratorI7NonZeroIaEPaNSD_11use_defaultESI_EEPlyS9_llNS7_10__identityEEEvT0_T1_T2_T3_T4_T6__param_4,
	.param .align 1 .b8 _ZN3cub18CUB_300001_SM_10006detail6reduce28DeviceReduceSingleTileKernelINS2_10policy_hubIlyN4cuda3std3__44plusIvEEE10Policy1000EN6thrust24THRUST_300001_SM_1000_NS18transform_iteratorI7NonZeroIaEPaNSD_11use_defaultESI_EEPlyS9_llNS7_10__identityEEEvT0_T1_T2_T3_T4_T6__param_5[1]
)
.maxntid 512
.minnctapersm 1
{
	.reg .pred 	%p<140>;
	.reg .b16 	%rs<82>;
	.reg .b32 	%r<256>;
	.reg .b64 	%rd<397>;
	// demoted variable
	.shared .align 8 .b8 _ZZN3cub18CUB_300001_SM_10006detail6reduce28DeviceReduceSingleTileKernelINS2_10policy_hubIlyN4cuda3std3__44plusIvEEE10Policy1000EN6thrust24THRUST_300001_SM_1000_NS18transform_iteratorI7NonZeroIaEPaNSD_11use_defaultESI_EEPlyS9_llNS7_10__identityEEEvT0_T1_T2_T3_T4_T6_E12temp_storage[152];
	ld.param.u64 	%rd57, [_ZN3cub18CUB_300001_SM_10006detail6reduce28DeviceReduceSingleTileKernelINS2_10policy_hubIlyN4cuda3std3__44plusIvEEE10Policy1000EN6thrust24THRUST_300001_SM_1000_NS18transform_iteratorI7NonZeroIaEPaNSD_11use_defaultESI_EEPlyS9_llNS7_10__identityEEEvT0_T1_T2_T3_T4_T6__param_0];
	ld.param.u64 	%rd60, [_ZN3cub18CUB_300001_SM_10006detail6reduce28DeviceReduceSingleTileKernelINS2_10policy_hubIlyN4cuda3std3__44plusIvEEE10Policy1000EN6thrust24THRUST_300001_SM_1000_NS18transform_iteratorI7NonZeroIaEPaNSD_11use_defaultESI_EEPlyS9_llNS7_10__identityEEEvT0_T1_T2_T3_T4_T6__param_1];
	ld.param.u64 	%rd58, [_ZN3cub18CUB_300001_SM_10006detail6reduce28DeviceReduceSingleTileKernelINS2_10policy_hubIlyN4cuda3std3__44plusIvEEE10Policy1000EN6thrust24THRUST_300001_SM_1000_NS18transform_iteratorI7NonZeroIaEPaNSD_11use_defaultESI_EEPlyS9_llNS7_10__identityEEEvT0_T1_T2_T3_T4_T6__param_2];
	ld.param.u64 	%rd59, [_ZN3cub18CUB_300001_SM_10006detail6reduce28DeviceReduceSingleTileKernelINS2_10policy_hubIlyN4cuda3std3__44plusIvEEE10Policy1000EN6thrust24THRUST_300001_SM_1000_NS18transform_iteratorI7NonZeroIaEPaNSD_11use_defaultESI_EEPlyS9_llNS7_10__identityEEEvT0_T1_T2_T3_T4_T6__param_4];
	cvta.to.global.u64 	%rd1, %rd60;
	setp.ne.s64 	%p1, %rd58, 0;
	@%p1 bra 	$L__BB8_3;
	mov.u32 	%r241, %tid.x;
	setp.ne.s32 	%p139, %r241, 0;
	@%p139 bra 	$L__BB8_51;
	st.global.u64 	[%rd1], %rd59;
	bra.uni 	$L__BB8_51;
$L__BB8_3:
	cvta.to.global.u64 	%rd2, %rd57;
	setp.gt.u64 	%p2, %rd58, 3583;
	@%p2 bra 	$L__BB8_28;
	cvt.u32.u64 	%r1, %rd58;
	mov.u32 	%r2, %tid.x;
	setp.ge.u32 	%p67, %r2, %r1;
	mov.b64 	%rd380, 0;
	mov.u32 	%r245, %r2;
	@%p67 bra 	$L__BB8_6;
	cvt.u64.u32 	%rd201, %r2;
	add.s64 	%rd202, %rd2, %rd201;
	ld.global.u8 	%rs52, [%rd202];
	setp.ne.s16 	%p68, %rs52, 0;
	selp.u64 	%rd380, 1, 0, %p68;
	add.s32 	%r245, %r2, 512;
$L__BB8_6:
	setp.ge.u32 	%p69, %r245, %r1;
	@%p69 bra 	$L__BB8_19;
	not.b32 	%r118, %r245;
	add.s32 	%r119, %r118, %r1;
	shr.u32 	%r120, %r119, 9;
	add.s32 	%r5, %r120, 1;
	and.b32  	%r6, %r5, 15;
	setp.lt.u32 	%p70, %r119, 7680;
	@%p70 bra 	$L__BB8_10;
	and.b32  	%r121, %r5, 16777200;
	neg.s32 	%r243, %r121;
	cvt.u64.u32 	%rd204, %r245;
	add.s64 	%rd205, %rd204, %rd2;
	add.s64 	%rd371, %rd205, 4096;
$L__BB8_9:
	.pragma "nounroll";
	ld.global.u8 	%rs53, [%rd371+-4096];
	setp.ne.s16 	%p71, %rs53, 0;
	selp.u64 	%rd206, 1, 0, %p71;
	add.s64 	%rd207, %rd380, %rd206;
	ld.global.u8 	%rs54, [%rd371+-3584];
	setp.ne.s16 	%p72, %rs54, 0;
	selp.u64 	%rd208, 1, 0, %p72;
	add.s64 	%rd209, %rd207, %rd208;
	ld.global.u8 	%rs55, [%rd371+-3072];
	setp.ne.s16 	%p73, %rs55, 0;
	selp.u64 	%rd210, 1, 0, %p73;
	add.s64 	%rd211, %rd209, %rd210;
	ld.global.u8 	%rs56, [%rd371+-2560];
	setp.ne.s16 	%p74, %rs56, 0;
	selp.u64 	%rd212, 1, 0, %p74;
	add.s64 	%rd213, %rd211, %rd212;
	ld.global.u8 	%rs57, [%rd371+-2048];
	setp.ne.s16 	%p75, %rs57, 0;
	selp.u64 	%rd214, 1, 0, %p75;
	add.s64 	%rd215, %rd213, %rd214;
	ld.global.u8 	%rs58, [%rd371+-1536];
	setp.ne.s16 	%p76, %rs58, 0;
	selp.u64 	%rd216, 1, 0, %p76;
	add.s64 	%rd217, %rd215, %rd216;
	ld.global.u8 	%rs59, [%rd371+-1024];
	setp.ne.s16 	%p77, %rs59, 0;
	selp.u64 	%rd218, 1, 0, %p77;
	add.s64 	%rd219, %rd217, %rd218;
	ld.global.u8 	%rs60, [%rd371+-512];
	setp.ne.s16 	%p78, %rs60, 0;
	selp.u64 	%rd220, 1, 0, %p78;
	add.s64 	%rd221, %rd219, %rd220;
	ld.global.u8 	%rs61, [%rd371];
	setp.ne.s16 	%p79, %rs61, 0;
	selp.u64 	%rd222, 1, 0, %p79;
	add.s64 	%rd223, %rd221, %rd222;
	ld.global.u8 	%rs62, [%rd371+512];
	setp.ne.s16 	%p80, %rs62, 0;
	selp.u64 	%rd224, 1, 0, %p80;
	add.s64 	%rd225, %rd223, %rd224;
	ld.global.u8 	%rs63, [%rd371+1024];
	setp.ne.s16 	%p81, %rs63, 0;
	selp.u64 	%rd226, 1, 0, %p81;
	add.s64 	%rd227, %rd225, %rd226;
	ld.global.u8 	%rs64, [%rd371+1536];
	setp.ne.s16 	%p82, %rs64, 0;
	selp.u64 	%rd228, 1, 0, %p82;
	add.s64 	%rd229, %rd227, %rd228;
	ld.global.u8 	%rs65, [%rd371+2048];
	setp.ne.s16 	%p83, %rs65, 0;
	selp.u64 	%rd230, 1, 0, %p83;
	add.s64 	%rd231, %rd229, %rd230;
	ld.global.u8 	%rs66, [%rd371+2560];
	setp.ne.s16 	%p84, %rs66, 0;
	selp.u64 	%rd232, 1, 0, %p84;
	add.s64 	%rd233, %rd231, %rd232;
	ld.global.u8 	%rs67, [%rd371+3072];
	setp.ne.s16 	%p85, %rs67, 0;
	selp.u64 	%rd234, 1, 0, %p85;
	add.s64 	%rd235, %rd233, %rd234;
	ld.global.u8 	%rs68, [%rd371+3584];
	setp.ne.s16 	%p86, %rs68, 0;
	selp.u64 	%rd236, 1, 0, %p86;
	add.s64 	%rd380, %rd235, %rd236;
	add.s32 	%r245, %r245, 8192;
	add.s32 	%r243, %r243, 16;
	add.s64 	%rd371, %rd371, 8192;
	setp.ne.s32 	%p87, %r243, 0;
	@%p87 bra 	$L__BB8_9;
$L__BB8_10:
	setp.eq.s32 	%p88, %r6, 0;
	@%p88 bra 	$L__BB8_19;
	and.b32  	%r13, %r5, 7;
	setp.lt.u32 	%p89, %r6, 8;
	@%p89 bra 	$L__BB8_13;
	cvt.s64.s32 	%rd238, %r245;
	add.s64 	%rd239, %rd2, %rd238;
	ld.global.u8 	%rs69, [%rd239];
	setp.ne.s16 	%p90, %rs69, 0;
	selp.u64 	%rd240, 1, 0, %p90;
	add.s64 	%rd241, %rd380, %rd240;
	ld.global.u8 	%rs70, [%rd239+512];
	setp.ne.s16 	%p91, %rs70, 0;
	selp.u64 	%rd242, 1, 0, %p91;
	add.s64 	%rd243, %rd241, %rd242;
	ld.global.u8 	%rs71, [%rd239+1024];
	setp.ne.s16 	%p92, %rs71, 0;
	selp.u64 	%rd244, 1, 0, %p92;
	add.s64 	%rd245, %rd243, %rd244;
	ld.global.u8 	%rs72, [%rd239+1536];
	setp.ne.s16 	%p93, %rs72, 0;
	selp.u64 	%rd246, 1, 0, %p93;
	add.s64 	%rd247, %rd245, %rd246;
	ld.global.u8 	%rs73, [%rd239+2048];
	setp.ne.s16 	%p94, %rs73, 0;
	selp.u64 	%rd248, 1, 0, %p94;
	add.s64 	%rd249, %rd247, %rd248;
	ld.global.u8 	%rs74, [%rd239+2560];
	setp.ne.s16 	%p95, %rs74, 0;
	selp.u64 	%rd250, 1, 0, %p95;
	add.s64 	%rd251, %rd249, %rd250;
	ld.global.u8 	%rs75, [%rd239+3072];
	setp.ne.s16 	%p96, %rs75, 0;
	selp.u64 	%rd252, 1, 0, %p96;
	add.s64 	%rd253, %rd251, %rd252;
	ld.global.u8 	%rs76, [%rd239+3584];
	setp.ne.s16 	%p97, %rs76, 0;
	selp.u64 	%rd254, 1, 0, %p97;
	add.s64 	%rd380, %rd253, %rd254;
	add.s32 	%r245, %r245, 4096;
$L__BB8_13:
	setp.eq.s32 	%p98, %r13, 0;
	@%p98 bra 	$L__BB8_19;
	and.b32  	%r16, %r5, 3;
	setp.lt.u32 	%p99, %r13, 4;
	@%p99 bra 	$L__BB8_16;
	cvt.s64.s32 	%rd256, %r245;
	add.s64 	%rd257, %rd2, %rd256;
	ld.global.u8 	%rs77, [%rd257];
	setp.ne.s16 	%p100, %rs77, 0;
	selp.u64 	%rd258, 1, 0, %p100;
	add.s64 	%rd259, %rd380, %rd258;
	ld.global.u8 	%rs78, [%rd257+512];
	setp.ne.s16 	%p101, %rs78, 0;
	selp.u64 	%rd260, 1, 0, %p101;
	add.s64 	%rd261, %rd259, %rd260;
	ld.global.u8 	%rs79, [%rd257+1024];
	setp.ne.s16 	%p102, %rs79, 0;
	selp.u64 	%rd262, 1, 0, %p102;
	add.s64 	%rd263, %rd261, %rd262;
	ld.global.u8 	%rs80, [%rd257+1536];
	setp.ne.s16 	%p103, %rs80, 0;
	selp.u64 	%rd264, 1, 0, %p103;
	add.s64 	%rd380, %rd263, %rd264;
	add.s32 	%r245, %r245, 2048;
$L__BB8_16:
	setp.eq.s32 	%p104, %r16, 0;
	@%p104 bra 	$L__BB8_19;
	neg.s32 	%r248, %r16;
$L__BB8_18:
	.pragma "nounroll";
	cvt.s64.s32 	%rd265, %r245;
	add.s64 	%rd266, %rd2, %rd265;
	ld.global.u8 	%rs81, [%rd266];
	setp.ne.s16 	%p105, %rs81, 0;
	selp.u64 	%rd267, 1, 0, %p105;
	add.s64 	%rd380, %rd380, %rd267;
	add.s32 	%r245, %r245, 512;
	add.s32 	%r248, %r248, 1;
	setp.ne.s32 	%p106, %r248, 0;
	@%p106 bra 	$L__BB8_18;
$L__BB8_19:
	setp.lt.u64 	%p107, %rd58, 512;
	@%p107 bra 	$L__BB8_24;
	// begin inline asm
	mov.u32 %r185, %laneid;
	// end inline asm
	mov.b64 	{%r187, %r192}, %rd380;
	mov.b32 	%r193, 1;
	mov.b32 	%r234, 31;
	mov.b32 	%r235, -1;
	// begin inline asm
	shfl.sync.down.b32 %r186, %r187, %r193, %r234, %r235;
	// end inline asm
	// begin inline asm
	shfl.sync.down.b32 %r191, %r192, %r193, %r234, %r235;
	// end inline asm
	mov.b64 	%rd326, {%r186, %r191};
	setp.gt.s32 	%p131, %r185, 30;
	selp.b64 	%rd327, 0, %rd326, %p131;
	add.s64 	%rd328, %rd327, %rd380;
	mov.b64 	{%r197, %r202}, %rd328;
	mov.b32 	%r203, 2;
	// begin inline asm
	shfl.sync.down.b32 %r196, %r197, %r203, %r234, %r235;
	// end inline asm
	// begin inline asm
	shfl.sync.down.b32 %r201, %r202, %r203, %r234, %r235;
	// end inline asm
	mov.b64 	%rd329, {%r196, %r201};
	setp.gt.s32 	%p132, %r185, 29;
	selp.b64 	%rd330, 0, %rd329, %p132;
	add.s64 	%rd331, %rd330, %rd328;
	mov.b64 	{%r207, %r212}, %rd331;
	mov.b32 	%r213, 4;
	// begin inline asm
	shfl.sync.down.b32 %r206, %r207, %r213, %r234, %r235;
	// end inline asm
	// begin inline asm
	shfl.sync.down.b32 %r211, %r212, %r213, %r234, %r235;
	// end inline asm
	mov.b64 	%rd332, {%r206, %r211};
	setp.gt.s32 	%p133, %r185, 27;
	selp.b64 	%rd333, 0, %rd332, %p133;
	add.s64 	%rd334, %rd333, %rd331;
	mov.b64 	{%r217, %r222}, %rd334;
	mov.b32 	%r223, 8;
	// begin inline asm
	shfl.sync.down.b32 %r216, %r217, %r223, %r234, %r235;
	// end inline asm
	// begin inline asm
	shfl.sync.down.b32 %r221, %r222, %r223, %r234, %r235;
	// end inline asm
	mov.b64 	%rd335, {%r216, %r221};
	setp.gt.s32 	%p134, %r185, 23;
	selp.b64 	%rd336, 0, %rd335, %p134;
	add.s64 	%rd337, %rd336, %rd334;
	mov.b64 	{%r227, %r232}, %rd337;
	mov.b32 	%r233, 16;
	// begin inline asm
	shfl.sync.down.b32 %r226, %r227, %r233, %r234, %r235;
	// end inline asm
	// begin inline asm
	shfl.sync.down.b32 %r231, %r232, %r233, %r234, %r235;
	// end inline asm
	mov.b64 	%rd338, {%r226, %r231};
	setp.gt.s32 	%p135, %r185, 15;
	selp.b64 	%rd339, 0, %rd338, %p135;
	add.s64 	%rd396, %rd339, %rd337;
	setp.ne.s32 	%p136, %r185, 0;
	@%p136 bra 	$L__BB8_22;
	shr.u32 	%r236, %r2, 2;
	and.b32  	%r237, %r236, 248;
	mov.u32 	%r238, _ZZN3cub18CUB_300001_SM_10006detail6reduce28DeviceReduceSingleTileKernelINS2_10policy_hubIlyN4cuda3std3__44plusIvEEE10Policy1000EN6thrust24THRUST_300001_SM_1000_NS18transform_iteratorI7NonZeroIaEPaNSD_11use_defaultESI_EEPlyS9_llNS7_10__identityEEEvT0_T1_T2_T3_T4_T6_E12temp_storage;
	add.s32 	%r239, %r238, %r237;
	st.shared.u64 	[%r239+16], %rd396;
$L__BB8_22:
	bar.sync 	0;
	setp.ne.s32 	%p137, %r2, 0;
	@%p137 bra 	$L__BB8_49;
	ld.shared.u64 	%rd340, [_ZZN3cub18CUB_300001_SM_10006detail6reduce28DeviceReduceSingleTileKernelINS2_10policy_hubIlyN4cuda3std3__44plusIvEEE10Policy1000EN6thrust24THRUST_300001_SM_1000_NS18transform_iteratorI7NonZeroIaEPaNSD_11use_defaultESI_EEPlyS9_llNS7_10__identityEEEvT0_T1_T2_T3_T4_T6_E12temp_storage+24];
	add.s64 	%rd341, %rd340, %rd396;
	ld.shared.u64 	%rd342, [_ZZN3cub18CUB_300001_SM_10006detail6reduce28DeviceReduceSingleTileKernelINS2_10policy_hubIlyN4cuda3std3__44plusIvEEE10Policy1000EN6thrust24THRUST_300001_SM_1000_NS18transform_iteratorI7NonZeroIaEPaNSD_11use_defaultESI_EEPlyS9_llNS7_10__identityEEEvT0_T1_T2_T3_T4_T6_E12temp_storage+32];
	add.s64 	%rd343, %rd341, %rd342;
	ld.shared.u64 	%rd344, [_ZZN3cub18CUB_300001_SM_10006detail6reduce28DeviceReduceSingleTileKernelINS2_10policy_hubIlyN4cuda3std3__44plusIvEEE10Policy1000EN6thrust24THRUST_300001_SM_1000_NS18transform_iteratorI7NonZeroIaEPaNSD_11use_defaultESI_EEPlyS9_llNS7_10__identityEEEvT0_T1_T2_T3_T4_T6_E12temp_storage+40];
	add.s64 	%rd345, %rd343, %rd344;
	ld.shared.u64 	%rd346, [_ZZN3cub18CUB_300001_SM_10006detail6reduce28DeviceReduceSingleTileKernelINS2_10policy_hubIlyN4cuda3std3__44plusIvEEE10Policy1000EN6thrust24THRUST_300001_SM_1000_NS18transform_iteratorI7NonZeroIaEPaNSD_11use_defaultESI_EEPlyS9_llNS7_10__identityEEEvT0_T1_T2_T3_T4_T6_E12temp_storage+48];
	add.s64 	%rd347, %rd345, %rd346;
	ld.shared.u64 	%rd348, [_ZZN3cub18CUB_300001_SM_10006detail6reduce28DeviceReduceSingleTileKernelINS2_10policy_hubIlyN4cuda3std3__44plusIvEEE10Policy1000EN6thrust24THRUST_300001_SM_1000_NS18transform_iteratorI7NonZeroIaEPaNSD_11use_defaultESI_EEPlyS9_llNS7_10__identityEEEvT0_T1_T2_T3_T4_T6_E12temp_storage+56];
	add.s64 	%rd349, %rd347, %rd348;
	ld.shared.u64 	%rd350, [_ZZN3cub18CUB_300001_SM_10006detail6reduce28DeviceReduceSingleTileKernelINS2_10policy_hubIlyN4cuda3std3__44plusIvEEE10Policy1000EN6thrust24THRUST_300001_SM_1000_NS18transform_iteratorI7NonZeroIaEPaNSD_11use_defaultESI_EEPlyS9_llNS7_10__identityEEEvT0_T1_T2_T3_T4_T6_E12temp_storage+64];
	add.s64 	%rd351, %rd349, %rd350;
	ld.shared.u64 	%rd352, [_ZZN3cub18CUB_300001_SM_10006detail6reduce28DeviceReduceSingleTileKernelINS2_10policy_hubIlyN4cuda3std3__44plusIvEEE10Policy1000EN6thrust24THRUST_300001_SM_1000_NS18transform_iteratorI7NonZeroIaEPaNSD_11use_defaultESI_EEPlyS9_llNS7_10__identityEEEvT0_T1_T2_T3_T4_T6_E12temp_storage+72];
	add.s64 	%rd353, %rd351, %rd352;
	ld.shared.u64 	%rd354, [_ZZN3cub18CUB_300001_SM_10006detail6reduce28DeviceReduceSingleTileKernelINS2_10policy_hubIlyN4cuda3std3__44plusIvEEE10Policy1000EN6thrust24THRUST_300001_SM_1000_NS18transform_iteratorI7NonZeroIaEPaNSD_11use_defaultESI_EEPlyS9_llNS7_10__identityEEEvT0_T1_T2_T3_T4_T6_E12temp_storage+80];
	add.s64 	%rd355, %rd353, %rd354;
	ld.shared.u64 	%rd356, [_ZZN3cub18CUB_300001_SM_10006detail6reduce28DeviceReduceSingleTileKernelINS2_10policy_hubIlyN4cuda3std3__44plusIvEEE10Policy1000EN6thrust24THRUST_300001_SM_1000_NS18transform_iteratorI7NonZeroIaEPaNSD_11use_defaultESI_EEPlyS9_llNS7_10__identityEEEvT0_T1_T2_T3_T4_T6_E12temp_storage+88];
	add.s64 	%rd357, %rd355, %rd356;
	ld.shared.u64 	%rd358, [_ZZN3cub18CUB_300001_SM_10006detail6reduce28DeviceReduceSingleTileKernelINS2_10policy_hubIlyN4cuda3std3__44plusIvEEE10Policy1000EN6thrust24THRUST_300001_SM_1000_NS18transform_iteratorI7NonZeroIaEPaNSD_11use_defaultESI_EEPlyS9_llNS7_10__identityEEEvT0_T1_T2_T3_T4_T6_E12temp_storage+96];
	add.s64 	%rd359, %rd357, %rd358;
	ld.shared.u64 	%rd360, [_ZZN3cub18CUB_300001_SM_10006detail6reduce28DeviceReduceSingleTileKernelINS2_10policy_hubIlyN4cuda3std3__44plusIvEEE10Policy1000EN6thrust24THRUST_300001_SM_1000_NS18transform_iteratorI7NonZeroIaEPaNSD_11use_defaultESI_EEPlyS9_llNS7_10__identityEEEvT0_T1_T2_T3_T4_T6_E12temp_storage+104];
	add.s64 	%rd361, %rd359, %rd360;
	ld.shared.u64 	%rd362, [_ZZN3cub18CUB_300001_SM_10006detail6reduce28DeviceReduceSingleTileKernelINS2_10policy_hubIlyN4cuda3std3__44plusIvEEE10Policy1000EN6thrust24THRUST_300001_SM_1000_NS18transform_iteratorI7NonZeroIaEPaNSD_11use_defaultESI_EEPlyS9_llNS7_10__identityEEEvT0_T1_T2_T3_T4_T6_E12temp_storage+112];
	add.s64 	%rd363, %rd361, %rd362;
	ld.shared.u64 	%rd364, [_ZZN3cub18CUB_300001_SM_10006detail6reduce28DeviceReduceSingleTileKernelINS2_10policy_hubIlyN4cuda3std3__44plusIvEEE10Policy1000EN6thrust24THRUST_300001_SM_1000_NS18transform_iteratorI7NonZeroIaEPaNSD_11use_defaultESI_EEPlyS9_llNS7_10__identityEEEvT0_T1_T2_T3_T4_T6_E12temp_storage+120];
	add.s64 	%rd365, %rd363, %rd364;
	ld.shared.u64 	%rd366, [_ZZN3cub18CUB_300001_SM_10006detail6reduce28DeviceReduceSingleTileKernelINS2_10policy_hubIlyN4cuda3std3__44plusIvEEE10Policy1000EN6thrust24THRUST_300001_SM_1000_NS18transform_iteratorI7NonZeroIaEPaNSD_11use_defaultESI_EEPlyS9_llNS7_10__identityEEEvT0_T1_T2_T3_T4_T6_E12temp_storage+128];
	add.s64 	%rd367, %rd365, %rd366;
	ld.shared.u64 	%rd368, [_ZZN3cub18CUB_300001_SM_10006detail6reduce28DeviceReduceSingleTileKernelINS2_10policy_hubIlyN4cuda3std3__44plusIvEEE10Policy1000EN6thrust24THRUST_300001_SM_1000_NS18transform_iteratorI7NonZeroIaEPaNSD_11use_defaultESI_EEPlyS9_llNS7_10__identityEEEvT0_T1_T2_T3_T4_T6_E12temp_storage+136];
	add.s64 	%rd396, %rd367, %rd368;
	bra.uni 	$L__BB8_49;
$L__BB8_24:
	// begin inline asm
	mov.u32 %r122, %laneid;
	// end inline asm
	and.b32  	%r173, %r2, 992;
	add.s32 	%r174, %r173, 32;
	setp.gt.u32 	%p108, %r174, %r1;
	not.b32 	%r175, %r173;
	add.s32 	%r176, %r1, %r175;
	selp.b32 	%r171, %r176, 31, %p108;
	mov.b64 	{%r124, %r129}, %rd380;
	mov.b32 	%r130, 1;
	mov.b32 	%r172, -1;
	// begin inline asm
	shfl.sync.down.b32 %r123, %r124, %r130, %r171, %r172;
	// end inline asm
	// begin inline asm
	shfl.sync.down.b32 %r128, %r129, %r130, %r171, %r172;
	// end inline asm
	mov.b64 	%rd268, {%r123, %r128};
	setp.lt.s32 	%p109, %r122, %r171;
	selp.b64 	%rd269, %rd268, 0, %p109;
	add.s64 	%rd270, %rd269, %rd380;
	mov.b64 	{%r134, %r139}, %rd270;
	mov.b32 	%r140, 2;
	// begin inline asm
	shfl.sync.down.b32 %r133, %r134, %r140, %r171, %r172;
	// end inline asm
	// begin inline asm
	shfl.sync.down.b32 %r138, %r139, %r140, %r171, %r172;
	// end inline asm
	mov.b64 	%rd271, {%r133, %r138};
	add.s32 	%r177, %r122, 2;
	setp.gt.s32 	%p110, %r177, %r171;
	selp.b64 	%rd272, 0, %rd271, %p110;
	add.s64 	%rd273, %rd272, %rd270;
	mov.b64 	{%r144, %r149}, %rd273;
	mov.b32 	%r150, 4;
	// begin inline asm
	shfl.sync.down.b32 %r143, %r144, %r150, %r171, %r172;
	// end inline asm
	// begin inline asm
	shfl.sync.down.b32 %r148, %r149, %r150, %r171, %r172;
	// end inline asm
	mov.b64 	%rd274, {%r143, %r148};
	add.s32 	%r178, %r122, 4;
	setp.gt.s32 	%p111, %r178, %r171;
	selp.b64 	%rd275, 0, %rd274, %p111;
	add.s64 	%rd276, %rd275, %rd273;
	mov.b64 	{%r154, %r159}, %rd276;
	mov.b32 	%r160, 8;
	// begin inline asm
	shfl.sync.down.b32 %r153, %r154, %r160, %r171, %r172;
	// end inline asm
	// begin inline asm
	shfl.sync.down.b32 %r158, %r159, %r160, %r171, %r172;
	// end inline asm
	mov.b64 	%rd277, {%r153, %r158};
	add.s32 	%r179, %r122, 8;
	setp.gt.s32 	%p112, %r179, %r171;
	selp.b64 	%rd278, 0, %rd277, %p112;
	add.s64 	%rd279, %rd278, %rd276;
	mov.b64 	{%r164, %r169}, %rd279;
	mov.b32 	%r170, 16;
	// begin inline asm
	shfl.sync.down.b32 %r163, %r164, %r170, %r171, %r172;
	// end inline asm
	// begin inline asm
	shfl.sync.down.b32 %r168, %r169, %r170, %r171, %r172;
	// end inline asm
	mov.b64 	%rd280, {%r163, %r168};
	add.s32 	%r180, %r122, 16;
	setp.gt.s32 	%p113, %r180, %r171;
	selp.b64 	%rd281, 0, %rd280, %p113;
	add.s64 	%rd396, %rd281, %rd279;
	setp.ne.s32 	%p114, %r122, 0;
	@%p114 bra 	$L__BB8_26;
	shr.u32 	%r181, %r2, 2;
	and.b32  	%r182, %r181, 248;
	mov.u32 	%r183, _ZZN3cub18CUB_300001_SM_10006detail6reduce28DeviceReduceSingleTileKernelINS2_10policy_hubIlyN4cuda3std3__44plusIvEEE10Policy1000EN6thrust24THRUST_300001_SM_1000_NS18transform_iteratorI7NonZeroIaEPaNSD_11use_defaultESI_EEPlyS9_llNS7_10__identityEEEvT0_T1_T2_T3_T4_T6_E12temp_storage;
	add.s32 	%r184, %r183, %r182;
	st.shared.u64 	[%r184+16], %rd396;
$L__BB8_26:
	bar.sync 	0;
	setp.ne.s32 	%p115, %r2, 0;
	@%p115 bra 	$L__BB8_49;
	setp.gt.u64 	%p116, %rd58, 32;
	ld.shared.u64 	%rd282, [_ZZN3cub18CUB_300001_SM_10006detail6reduce28DeviceReduceSingleTileKernelINS2_10policy_hubIlyN4cuda3std3__44plusIvEEE10Policy1000EN6thrust24THRUST_300001_SM_1000_NS18transform_iteratorI7NonZeroIaEPaNSD_11use_defaultESI_EEPlyS9_llNS7_10__identityEEEvT0_T1_T2_T3_T4_T6_E12temp_storage+24];
	selp.b64 	%rd283, %rd282, 0, %p116;
	add.s64 	%rd284, %rd283, %rd396;
	setp.gt.u64 	%p117, %rd58, 64;
	ld.shared.u64 	%rd285, [_ZZN3cub18CUB_300001_SM_10006detail6reduce28DeviceReduceSingleTileKernelINS2_10policy_hubIlyN4cuda3std3__44plusIvEEE10Policy1000EN6thrust24THRUST_300001_SM_1000_NS18transform_iteratorI7NonZeroIaEPaNSD_11use_defaultESI_EEPlyS9_llNS7_10__identityEEEvT0_T1_T2_T3_T4_T6_E12temp_storage+32];
	selp.b64 	%rd286, %rd285, 0, %p117;
	add.s64 	%rd287, %rd284, %rd286;
	setp.gt.u64 	%p118, %rd58, 96;
	ld.shared.u64 	%rd288, [_ZZN3cub18CUB_300001_SM_10006detail6reduce28DeviceReduceSingleTileKernelINS2_10policy_hubIlyN4cuda3std3__44plusIvEEE10Policy1000EN6thrust24THRUST_300001_SM_1000_NS18transform_iteratorI7NonZeroIaEPaNSD_11use_defaultESI_EEPlyS9_llNS7_10__identityEEEvT0_T1_T2_T3_T4_T6_E12temp_storage+40];
	selp.b64 	%rd289, %rd288, 0, %p118;
	add.s64 	%rd290, %rd287, %rd289;
	setp.gt.u64 	%p119, %rd58, 128;
	ld.shared.u64 	%rd291, [_ZZN3cub18CUB_300001_SM_10006detail6reduce28DeviceReduceSingleTileKernelINS2_10policy_hubIlyN4cuda3std3__44plusIvEEE10Policy1000EN6thrust24THRUST_300001_SM_1000_NS18transform_iteratorI7NonZeroIaEPaNSD_11use_defaultESI_EEPlyS9_llNS7_10__identityEEEvT0_T1_T2_T3_T4_T6_E12temp_storage+48];
	selp.b64 	%rd292, %rd291, 0, %p119;
	add.s64 	%rd293, %rd290, %rd292;
	setp.gt.u64 	%p120, %rd58, 160;
	ld.shared.u64 	%rd294, [_ZZN3cub18CUB_300001_SM_10006detail6reduce28DeviceReduceSingleTileKernelINS2_10policy_hubIlyN4cuda3std3__44plusIvEEE10Policy1000EN6thrust24THRUST_300001_SM_1000_NS18transform_iteratorI7NonZeroIaEPaNSD_11use_defaultESI_EEPlyS9_llNS7_10__identityEEEvT0_T1_T2_T3_T4_T6_E12temp_storage+56];
	selp.b64 	%rd295, %rd294, 0, %p120;
	add.s64 	%rd296, %rd293, %rd295;
	setp.gt.u64 	%p121, %rd58, 192;
	ld.shared.u64 	%rd297, [_ZZN3cub18CUB_300001_SM_10006detail6reduce28DeviceReduceSingleTileKernelINS2_10policy_hubIlyN4cuda3std3__44plusIvEEE10Policy1000EN6thrust24THRUST_300001_SM_1000_NS18transform_iteratorI7NonZeroIaEPaNSD_11use_defaultESI_EEPlyS9_llNS7_10__identityEEEvT0_T1_T2_T3_T4_T6_E12temp_storage+64];
	selp.b64 	%rd298, %rd297, 0, %p121;
	add.s64 	%rd299, %rd296, %rd298;
	setp.gt.u64 	%p122, %rd58, 224;
	ld.shared.u64 	%rd300, [_ZZN3cub18CUB_300001_SM_10006detail6reduce28DeviceReduceSingleTileKernelINS2_10policy_hubIlyN4cuda3std3__44plusIvEEE10Policy1000EN6thrust24THRUST_300001_SM_1000_NS18transform_iteratorI7NonZeroIaEPaNSD_11use_defaultESI_EEPlyS9_llNS7_10__identityEEEvT0_T1_T2_T3_T4_T6_E12temp_storage+72];
	selp.b64 	%rd301, %rd300, 0, %p122;
	add.s64 	%rd302, %rd299, %rd301;
	setp.gt.u64 	%p123, %rd58, 256;
	ld.shared.u64 	%rd303, [_ZZN3cub18CUB_300001_SM_10006detail6reduce28DeviceReduceSingleTileKernelINS2_10policy_hubIlyN4cuda3std3__44plusIvEEE10Policy1000EN6thrust24THRUST_300001_SM_1000_NS18transform_iteratorI7NonZeroIaEPaNSD_11use_defaultESI_EEPlyS9_llNS7_10__identityEEEvT0_T1_T2_T3_T4_T6_E12temp_storage+80];
	selp.b64 	%rd304, %rd303, 0, %p123;
	add.s64 	%rd305, %rd302, %rd304;
	setp.gt.u64 	%p124, %rd58, 288;
	ld.shared.u64 	%rd306, [_ZZN3cub18CUB_300001_SM_10006detail6reduce28DeviceReduceSingleTileKernelINS2_10policy_hubIlyN4cuda3std3__44plusIvEEE10Policy1000EN6thrust24THRUST_300001_SM_1000_NS18transform_iteratorI7NonZeroIaEPaNSD_11use_defaultESI_EEPlyS9_llNS7_10__identityEEEvT0_T1_T2_T3_T4_T6_E12temp_storage+88];
	selp.b64 	%rd307, %rd306, 0, %p124;
	add.s64 	%rd308, %rd305, %rd307;
	setp.gt.u64 	%p125, %rd58, 320;
	ld.shared.u64 	%rd309, [_ZZN3cub18CUB_300001_SM_10006detail6reduce28DeviceReduceSingleTileKernelINS2_10policy_hubIlyN4cuda3std3__44plusIvEEE10Policy1000EN6thrust24THRUST_300001_SM_1000_NS18transform_iteratorI7NonZeroIaEPaNSD_11use_defaultESI_EEPlyS9_llNS7_10__identityEEEvT0_T1_T2_T3_T4_T6_E12temp_storage+96];
	selp.b64 	%rd310, %rd309, 0, %p125;
	add.s64 	%rd311, %rd308, %rd310;
	setp.gt.u64 	%p126, %rd58, 352;
	ld.shared.u64 	%rd312, [_ZZN3cub18CUB_300001_SM_10006detail6reduce28DeviceReduceSingleTileKernelINS2_10policy_hubIlyN4cuda3std3__44plusIvEEE10Policy1000EN6thrust24THRUST_300001_SM_1000_NS18transform_iteratorI7NonZeroIaEPaNSD_11use_defaultESI_EEPlyS9_llNS7_10__identityEEEvT0_T1_T2_T3_T4_T6_E12temp_storage+104];
	selp.b64 	%rd313, %rd312, 0, %p126;
	add.s64 	%rd314, %rd311, %rd313;
	setp.gt.u64 	%p127, %rd58, 384;
	ld.shared.u64 	%rd315, [_ZZN3cub18CUB_300001_SM_10006detail6reduce28DeviceReduceSingleTileKernelINS2_10policy_hubIlyN4cuda3std3__44plusIvEEE10Policy1000EN6thrust24THRUST_300001_SM_1000_NS18transform_iteratorI7NonZeroIaEPaNSD_11use_defaultESI_EEPlyS9_llNS7_10__identityEEEvT0_T1_T2_T3_T4_T6_E12temp_storage+112];
	selp.b64 	%rd316, %rd315, 0, %p127;
	add.s64 	%rd317, %rd314, %rd316;
	setp.gt.u64 	%p128, %rd58, 416;
	ld.shared.u64 	%rd318, [_ZZN3cub18CUB_300001_SM_10006detail6reduce28DeviceReduceSingleTileKernelINS2_10policy_hubIlyN4cuda3std3__44plusIvEEE10Policy1000EN6thrust24THRUST_300001_SM_1000_NS18transform_iteratorI7NonZeroIaEPaNSD_11use_defaultESI_EEPlyS9_llNS7_10__identityEEEvT0_T1_T2_T3_T4_T6_E12temp_storage+120];
	selp.b64 	%rd319, %rd318, 0, %p128;
	add.s64 	%rd320, %rd317, %rd319;
	setp.gt.u64 	%p129, %rd58, 448;
	ld.shared.u64 	%rd321, [_ZZN3cub18CUB_300001_SM_10006detail6reduce28DeviceReduceSingleTileKernelINS2_10policy_hubIlyN4cuda3std3__44plusIvEEE10Policy1000EN6thrust24THRUST_300001_SM_1000_NS18transform_iteratorI7NonZeroIaEPaNSD_11use_defaultESI_EEPlyS9_llNS7_10__identityEEEvT0_T1_T2_T3_T4_T6_E12temp_storage+128];
	selp.b64 	%rd322, %rd321, 0, %p129;
	add.s64 	%rd323, %rd320, %rd322;
	setp.gt.u64 	%p130, %rd58, 480;
	ld.shared.u64 	%rd324, [_ZZN3cub18CUB_300001_SM_10006detail6reduce28DeviceReduceSingleTileKernelINS2_10policy_hubIlyN4cuda3std3__44plusIvEEE10Policy1000EN6thrust24THRUST_300001_SM_1000_NS18transform_iteratorI7NonZeroIaEPaNSD_11use_defaultESI_EEPlyS9_llNS7_10__identityEEEvT0_T1_T2_T3_T4_T6_E12temp_storage+136];
	selp.b64 	%rd325, %rd324, 0, %p130;
	add.s64 	%rd396, %rd323, %rd325;
	bra.uni 	$L__BB8_49;
$L__BB8_28:
	mov.u32 	%r24, %tid.x;
	cvt.u64.u32 	%rd25, %r24;
	add.s64 	%rd26, %rd2, %rd25;
	ld.global.u8 	%rs9, [%rd26];
	setp.ne.s16 	%p3, %rs9, 0;
	selp.u64 	%rd62, 1, 0, %p3;
	ld.global.u8 	%rs10, [%rd26+512];
	setp.ne.s16 	%p4, %rs10, 0;
	selp.u64 	%rd63, 1, 0, %p4;
	ld.global.u8 	%rs11, [%rd26+1024];
	setp.ne.s16 	%p5, %rs11, 0;
	selp.u64 	%rd64, 1, 0, %p5;
	ld.global.u8 	%rs12, [%rd26+1536];
	setp.ne.s16 	%p6, %rs12, 0;
	selp.u64 	%rd65, 1, 0, %p6;
	ld.global.u8 	%rs13, [%rd26+2048];
	setp.ne.s16 	%p7, %rs13, 0;
	selp.u64 	%rd66, 1, 0, %p7;
	ld.global.u8 	%rs14, [%rd26+2560];
	setp.ne.s16 	%p8, %rs14, 0;
	selp.u64 	%rd67, 1, 0, %p8;
	ld.global.u8 	%rs15, [%rd26+3072];
	setp.ne.s16 	%p9, %rs15, 0;
	selp.u64 	%rd68, 1, 0, %p9;
	add.s64 	%rd69, %rd63, %rd62;
	add.s64 	%rd70, %rd69, %rd64;
	add.s64 	%rd71, %rd70, %rd65;
	add.s64 	%rd72, %rd71, %rd66;
	add.s64 	%rd73, %rd72, %rd67;
	add.s64 	%rd395, %rd73, %rd68;
	add.s64 	%rd28, %rd58, -3584;
	setp.lt.u64 	%p10, %rd28, 3584;
	mov.b64 	%rd383, 3584;
	@%p10 bra 	$L__BB8_32;
	mov.b64 	%rd383, 3584;
$L__BB8_30:
	add.s64 	%rd75, %rd26, %rd383;
	ld.global.u8 	%rs16, [%rd75];
	setp.ne.s16 	%p11, %rs16, 0;
	selp.u64 	%rd76, 1, 0, %p11;
	ld.global.u8 	%rs17, [%rd75+512];
	setp.ne.s16 	%p12, %rs17, 0;
	selp.u64 	%rd77, 1, 0, %p12;
	ld.global.u8 	%rs18, [%rd75+1024];
	setp.ne.s16 	%p13, %rs18, 0;
	selp.u64 	%rd78, 1, 0, %p13;
	ld.global.u8 	%rs19, [%rd75+1536];
	setp.ne.s16 	%p14, %rs19, 0;
	selp.u64 	%rd79, 1, 0, %p14;
	ld.global.u8 	%rs20, [%rd75+2048];
	setp.ne.s16 	%p15, %rs20, 0;
	selp.u64 	%rd80, 1, 0, %p15;
	ld.global.u8 	%rs21, [%rd75+2560];
	setp.ne.s16 	%p16, %rs21, 0;
	selp.u64 	%rd81, 1, 0, %p16;
	ld.global.u8 	%rs22, [%rd75+3072];
	setp.ne.s16 	%p17, %rs22, 0;
	selp.u64 	%rd82, 1, 0, %p17;
	add.s64 	%rd83, %rd395, %rd76;
	add.s64 	%rd84, %rd83, %rd77;
	add.s64 	%rd85, %rd84, %rd78;
	add.s64 	%rd86, %rd85, %rd79;
	add.s64 	%rd87, %rd86, %rd80;
	add.s64 	%rd88, %rd87, %rd81;
	add.s64 	%rd395, %rd88, %rd82;
	sub.s64 	%rd89, %rd58, %rd383;
	setp.lt.u64 	%p18, %rd89, 3584;
	@%p18 bra 	$L__BB8_45;
	add.s64 	%rd383, %rd383, 3584;
	setp.le.u64 	%p19, %rd383, %rd28;
	@%p19 bra 	$L__BB8_30;
$L__BB8_32:
	setp.le.u64 	%p20, %rd58, %rd383;
	cvt.u32.u64 	%r52, %rd383;
	cvt.u32.u64 	%r53, %rd58;
	sub.s32 	%r54, %r53, %r52;
	setp.ge.s32 	%p21, %r24, %r54;
	or.pred  	%p22, %p20, %p21;
	@%p22 bra 	$L__BB8_45;
	not.b32 	%r57, %r24;
	add.s32 	%r58, %r57, %r53;
	sub.s32 	%r60, %r58, %r52;
	shr.u32 	%r61, %r60, 9;
	add.s32 	%r25, %r61, 1;
	and.b32  	%r26, %r25, 15;
	setp.lt.u32 	%p23, %r60, 7680;
	mov.u32 	%r252, %r24;
	@%p23 bra 	$L__BB8_36;
	and.b32  	%r62, %r25, 16777200;
	neg.s32 	%r250, %r62;
	add.s64 	%rd91, %rd383, %rd25;
	add.s64 	%rd92, %rd91, %rd2;
	add.s64 	%rd385, %rd92, 4096;
	mov.u32 	%r252, %r24;
$L__BB8_35:
	.pragma "nounroll";
	ld.global.u8 	%rs23, [%rd385+-4096];
	setp.ne.s16 	%p24, %rs23, 0;
	selp.u64 	%rd93, 1, 0, %p24;
	add.s64 	%rd94, %rd395, %rd93;
	ld.global.u8 	%rs24, [%rd385+-3584];
	setp.ne.s16 	%p25, %rs24, 0;
	selp.u64 	%rd95, 1, 0, %p25;
	add.s64 	%rd96, %rd94, %rd95;
	ld.global.u8 	%rs25, [%rd385+-3072];
	setp.ne.s16 	%p26, %rs25, 0;
	selp.u64 	%rd97, 1, 0, %p26;
	add.s64 	%rd98, %rd96, %rd97;
	ld.global.u8 	%rs26, [%rd385+-2560];
	setp.ne.s16 	%p27, %rs26, 0;
	selp.u64 	%rd99, 1, 0, %p27;
	add.s64 	%rd100, %rd98, %rd99;
	ld.global.u8 	%rs27, [%rd385+-2048];
	setp.ne.s16 	%p28, %rs27, 0;
	selp.u64 	%rd101, 1, 0, %p28;
	add.s64 	%rd102, %rd100, %rd101;
	ld.global.u8 	%rs28, [%rd385+-1536];
	setp.ne.s16 	%p29, %rs28, 0;
	selp.u64 	%rd103, 1, 0, %p29;
	add.s64 	%rd104, %rd102, %rd103;
	ld.global.u8 	%rs29, [%rd385+-1024];
	setp.ne.s16 	%p30, %rs29, 0;
	selp.u64 	%rd105, 1, 0, %p30;
	add.s64 	%rd106, %rd104, %rd105;
	ld.global.u8 	%rs30, [%rd385+-512];
	setp.ne.s16 	%p31, %rs30, 0;
	selp.u64 	%rd107, 1, 0, %p31;
	add.s64 	%rd108, %rd106, %rd107;
	ld.global.u8 	%rs31, [%rd385];
	setp.ne.s16 	%p32, %rs31, 0;
	selp.u64 	%rd109, 1, 0, %p32;
	add.s64 	%rd110, %rd108, %rd109;
	ld.global.u8 	%rs32, [%rd385+512];
	setp.ne.s16 	%p33, %rs32, 0;
	selp.u64 	%rd111, 1, 0, %p33;
	add.s64 	%rd112, %rd110, %rd111;
	ld.global.u8 	%rs33, [%rd385+1024];
	setp.ne.s16 	%p34, %rs33, 0;
	selp.u64 	%rd113, 1, 0, %p34;
	add.s64 	%rd114, %rd112, %rd113;
	ld.global.u8 	%rs34, [%rd385+1536];
	setp.ne.s16 	%p35, %rs34, 0;
	selp.u64 	%rd115, 1, 0, %p35;
	add.s64 	%rd116, %rd114, %rd115;
	ld.global.u8 	%rs35, [%rd385+2048];
	setp.ne.s16 	%p36, %rs35, 0;
	selp.u64 	%rd117, 1, 0, %p36;
	add.s64 	%rd118, %rd116, %rd117;
	ld.global.u8 	%rs36, [%rd385+2560];
	setp.ne.s16 	%p37, %rs36, 0;
	selp.u64 	%rd119, 1, 0, %p37;
	add.s64 	%rd120, %rd118, %rd119;
	ld.global.u8 	%rs37, [%rd385+3072];
	setp.ne.s16 	%p38, %rs37, 0;
	selp.u64 	%rd121, 1, 0, %p38;
	add.s64 	%rd122, %rd120, %rd121;
	ld.global.u8 	%rs38, [%rd385+3584];
	setp.ne.s16 	%p39, %rs38, 0;
	selp.u64 	%rd123, 1, 0, %p39;
	add.s64 	%rd395, %rd122, %rd123;
	add.s32 	%r252, %r252, 8192;
	add.s32 	%r250, %r250, 16;
	add.s64 	%rd385, %rd385, 8192;
	setp.ne.s32 	%p40, %r250, 0;
	@%p40 bra 	$L__BB8_35;
$L__BB8_36:
	setp.eq.s32 	%p41, %r26, 0;
	@%p41 bra 	$L__BB8_45;
	and.b32  	%r33, %r25, 7;
	setp.lt.u32 	%p42, %r26, 8;
	@%p42 bra 	$L__BB8_39;
	cvt.u64.u32 	%rd125, %r252;
	add.s64 	%rd126, %rd383, %rd125;
	add.s64 	%rd127, %rd2, %rd126;
	ld.global.u8 	%rs39, [%rd127];
	setp.ne.s16 	%p43, %rs39, 0;
	selp.u64 	%rd128, 1, 0, %p43;
	add.s64 	%rd129, %rd395, %rd128;
	ld.global.u8 	%rs40, [%rd127+512];
	setp.ne.s16 	%p44, %rs40, 0;
	selp.u64 	%rd130, 1, 0, %p44;
	add.s64 	%rd131, %rd129, %rd130;
	ld.global.u8 	%rs41, [%rd127+1024];
	setp.ne.s16 	%p45, %rs41, 0;
	selp.u64 	%rd132, 1, 0, %p45;
	add.s64 	%rd133, %rd131, %rd132;
	ld.global.u8 	%rs42, [%rd127+1536];
	setp.ne.s16 	%p46, %rs42, 0;
	selp.u64 	%rd134, 1, 0, %p46;
	add.s64 	%rd135, %rd133, %rd134;
	ld.global.u8 	%rs43, [%rd127+2048];
	setp.ne.s16 	%p47, %rs43, 0;
	selp.u64 	%rd136, 1, 0, %p47;
	add.s64 	%rd137, %rd135, %rd136;
	ld.global.u8 	%rs44, [%rd127+2560];
	setp.ne.s16 	%p48, %rs44, 0;
	selp.u64 	%rd138, 1, 0, %p48;
	add.s64 	%rd139, %rd137, %rd138;
	ld.global.u8 	%rs45, [%rd127+3072];
	setp.ne.s16 	%p49, %rs45, 0;
	selp.u64 	%rd140, 1, 0, %p49;
	add.s64 	%rd141, %rd139, %rd140;
	ld.global.u8 	%rs46, [%rd127+3584];
	setp.ne.s16 	%p50, %rs46, 0;
	selp.u64 	%rd142, 1, 0, %p50;
	add.s64 	%rd395, %rd141, %rd142;
	add.s32 	%r252, %r252, 4096;
$L__BB8_39:
	setp.eq.s32 	%p51, %r33, 0;
	@%p51 bra 	$L__BB8_45;
	and.b32  	%r36, %r25, 3;
	setp.lt.u32 	%p52, %r33, 4;
	@%p52 bra 	$L__BB8_42;
	cvt.u64.u32 	%rd144, %r252;
	add.s64 	%rd145, %rd383, %rd144;
	add.s64 	%rd146, %rd2, %rd145;
	ld.global.u8 	%rs47, [%rd146];
	setp.ne.s16 	%p53, %rs47, 0;
	selp.u64 	%rd147, 1, 0, %p53;
	add.s64 	%rd148, %rd395, %rd147;
	ld.global.u8 	%rs48, [%rd146+512];
	setp.ne.s16 	%p54, %rs48, 0;
	selp.u64 	%rd149, 1, 0, %p54;
	add.s64 	%rd150, %rd148, %rd149;
	ld.global.u8 	%rs49, [%rd146+1024];
	setp.ne.s16 	%p55, %rs49, 0;
	selp.u64 	%rd151, 1, 0, %p55;
	add.s64 	%rd152, %rd150, %rd151;
	ld.global.u8 	%rs50, [%rd146+1536];
	setp.ne.s16 	%p56, %rs50, 0;
	selp.u64 	%rd153, 1, 0, %p56;
	add.s64 	%rd395, %rd152, %rd153;
	add.s32 	%r252, %r252, 2048;
$L__BB8_42:
	setp.eq.s32 	%p57, %r36, 0;
	@%p57 bra 	$L__BB8_45;
	cvt.u64.u32 	%rd154, %r252;
	add.s64 	%rd155, %rd383, %rd154;
	add.s64 	%rd393, %rd2, %rd155;
	neg.s32 	%r255, %r36;
$L__BB8_44:
	.pragma "nounroll";
	ld.global.u8 	%rs51, [%rd393];
	setp.ne.s16 	%p58, %rs51, 0;
	selp.u64 	%rd156, 1, 0, %p58;
	add.s64 	%rd395, %rd395, %rd156;
	add.s64 	%rd393, %rd393, 512;
	add.s32 	%r255, %r255, 1;
	setp.ne.s32 	%p59, %r255, 0;
	@%p59 bra 	$L__BB8_44;
$L__BB8_45:
	// begin inline asm
	mov.u32 %r63, %laneid;
	// end inline asm
	mov.b64 	{%r65, %r70}, %rd395;
	mov.b32 	%r71, 1;
	mov.b32 	%r112, 31;
	mov.b32 	%r113, -1;
	// begin inline asm
	shfl.sync.down.b32 %r64, %r65, %r71, %r112, %r113;
	// end inline asm
	// begin inline asm
	shfl.sync.down.b32 %r69, %r70, %r71, %r112, %r113;
	// end inline asm
	mov.b64 	%rd157, {%r64, %r69};
	setp.gt.s32 	%p60, %r63, 30;
	selp.b64 	%rd158, 0, %rd157, %p60;
	add.s64 	%rd159, %rd158, %rd395;
	mov.b64 	{%r75, %r80}, %rd159;
	mov.b32 	%r81, 2;
	// begin inline asm
	shfl.sync.down.b32 %r74, %r75, %r81, %r112, %r113;
	// end inline asm
	// begin inline asm
	shfl.sync.down.b32 %r79, %r80, %r81, %r112, %r113;
	// end inline asm
	mov.b64 	%rd160, {%r74, %r79};
	setp.gt.s32 	%p61, %r63, 29;
	selp.b64 	%rd161, 0, %rd160, %p61;
	add.s64 	%rd162, %rd161, %rd159;
	mov.b64 	{%r85, %r90}, %rd162;
	mov.b32 	%r91, 4;
	// begin inline asm
	shfl.sync.down.b32 %r84, %r85, %r91, %r112, %r113;
	// end inline asm
	// begin inline asm
	shfl.sync.down.b32 %r89, %r90, %r91, %r112, %r113;
	// end inline asm
	mov.b64 	%rd163, {%r84, %r89};
	setp.gt.s32 	%p62, %r63, 27;
	selp.b64 	%rd164, 0, %rd163, %p62;
	add.s64 	%rd165, %rd164, %rd162;
	mov.b64 	{%r95, %r100}, %rd165;
	mov.b32 	%r101, 8;
	// begin inline asm
	shfl.sync.down.b32 %r94, %r95, %r101, %r112, %r113;
	// end inline asm
	// begin inline asm
	shfl.sync.down.b32 %r99, %r100, %r101, %r112, %r113;
	// end inline asm
	mov.b64 	%rd166, {%r94, %r99};
	setp.gt.s32 	%p63, %r63, 23;
	selp.b64 	%rd167, 0, %rd166, %p63;
	add.s64 	%rd168, %rd167, %rd165;
	mov.b64 	{%r105, %r110}, %rd168;
	mov.b32 	%r111, 16;
	// begin inline asm
	shfl.sync.down.b32 %r104, %r105, %r111, %r112, %r113;
	// end inline asm
	// begin inline asm
	shfl.sync.down.b32 %r109, %r110, %r111, %r112, %r113;
	// end inline asm
	mov.b64 	%rd169, {%r104, %r109};
	setp.gt.s32 	%p64, %r63, 15;
	selp.b64 	%rd170, 0, %rd169, %p64;
	add.s64 	%rd396, %rd170, %rd168;
	setp.ne.s32 	%p65, %r63, 0;
	@%p65 bra 	$L__BB8_47;
	shr.u32 	%r114, %r24, 2;
	and.b32  	%r115, %r114, 248;
	mov.u32 	%r116, _ZZN3cub18CUB_300001_SM_10006detail6reduce28DeviceReduceSingleTileKernelINS2_10policy_hubIlyN4cuda3std3__44plusIvEEE10Policy1000EN6thrust24THRUST_300001_SM_1000_NS18transform_iteratorI7NonZeroIaEPaNSD_11use_defaultESI_EEPlyS9_llNS7_10__identityEEEvT0_T1_T2_T3_T4_T6_E12temp_storage;
	add.s32 	%r117, %r116, %r115;
	st.shared.u64 	[%r117+16], %rd396;
$L__BB8_47:
	bar.sync 	0;
	setp.ne.s32 	%p66, %r24, 0;
	@%p66 bra 	$L__BB8_49;
	ld.shared.u64 	%rd171, [_ZZN3cub18CUB_300001_SM_10006detail6reduce28DeviceReduceSingleTileKernelINS2_10policy_hubIlyN4cuda3std3__44plusIvEEE10Policy1000EN6thrust24THRUST_300001_SM_1000_NS18transform_iteratorI7NonZeroIaEPaNSD_11use_defaultESI_EEPlyS9_llNS7_10__identityEEEvT0_T1_T2_T3_T4_T6_E12temp_storage+24];
	add.s64 	%rd172, %rd171, %rd396;
	ld.shared.u64 	%rd173, [_ZZN3cub18CUB_300001_SM_10006detail6reduce28DeviceReduceSingleTileKernelINS2_10policy_hubIlyN4cuda3std3__44plusIvEEE10Policy1000EN6thrust24THRUST_300001_SM_1000_NS18transform_iteratorI7NonZeroIaEPaNSD_11use_defaultESI_EEPlyS9_llNS7_10__identityEEEvT0_T1_T2_T3_T4_T6_E12temp_storage+32];
	add.s64 	%rd174, %rd172, %rd173;
	ld.shared.u64 	%rd175, [_ZZN3cub18CUB_300001_SM_10006detail6reduce28DeviceReduceSingleTileKernelINS2_10policy_hubIlyN4cuda3std3__44plusIvEEE10Policy1000EN6thrust24THRUST_300001_SM_1000_NS18transform_iteratorI7NonZeroIaEPaNSD_11use_defaultESI_EEPlyS9_llNS7_10__identityEEEvT0_T1_T2_T3_T4_T6_E12temp_storage+40];
	add.s64 	%rd176, %rd174, %rd175;
	ld.shared.u64 	%rd177, [_ZZN3cub18CUB_300001_SM_10006detail6reduce28DeviceReduceSingleTileKernelINS2_10policy_hubIlyN4cuda3std3__44plusIvEEE10Policy1000EN6thrust24THRUST_300001_SM_1000_NS18transform_iteratorI7NonZeroIaEPaNSD_11use_defaultESI_EEPlyS9_llNS7_10__identityEEEvT0_T1_T2_T3_T4_T6_E12temp_storage+48];
	add.s64 	%rd178, %rd176, %rd177;
	ld.shared.u64 	%rd179, [_ZZN3cub18CUB_300001_SM_10006detail6reduce28DeviceReduceSingleTileKernelINS2_10policy_hubIlyN4cuda3std3__44plusIvEEE10Policy1000EN6thrust24THRUST_300001_SM_1000_NS18transform_iteratorI7NonZeroIaEPaNSD_11use_defaultESI_EEPlyS9_llNS7_10__identityEEEvT0_T1_T2_T3_T4_T6_E12temp_storage+56];
	add.s64 	%rd180, %rd178, %rd179;
	ld.shared.u64 	%rd181, [_ZZN3cub18CUB_300001_SM_10006detail6reduce28DeviceReduceSingleTileKernelINS2_10policy_hubIlyN4cuda3std3__44plusIvEEE10Policy1000EN6thrust24THRUST_300001_SM_1000_NS18transform_iteratorI7NonZeroIaEPaNSD_11use_defaultESI_EEPlyS9_llNS7_10__identityEEEvT0_T1_T2_T3_T4_T6_E12temp_storage+64];
	add.s64 	%rd182, %rd180, %rd181;
	ld.shared.u64 	%rd183, [_ZZN3cub18CUB_300001_SM_10006detail6reduce28DeviceReduceSingleTileKernelINS2_10policy_hubIlyN4cuda3std3__44plusIvEEE10Policy1000EN6thrust24THRUST_300001_SM_1000_NS18transform_iteratorI7NonZeroIaEPaNSD_11use_defaultESI_EEPlyS9_llNS7_10__identityEEEvT0_T1_T2_T3_T4_T6_E12temp_storage+72];
	add.s64 	%rd184, %rd182, %rd183;
	ld.shared.u64 	%rd185, [_ZZN3cub18CUB_300001_SM_10006detail6reduce28DeviceReduceSingleTileKernelINS2_10policy_hubIlyN4cuda3std3__44plusIvEEE10Policy1000EN6thrust24THRUST_300001_SM_1000_NS18transform_iteratorI7NonZeroIaEPaNSD_11use_defaultESI_EEPlyS9_llNS7_10__identityEEEvT0_T1_T2_T3_T4_T6_E12temp_storage+80];
	add.s64 	%rd186, %rd184, %rd185;
	ld.shared.u64 	%rd187, [_ZZN3cub18CUB_300001_SM_10006detail6reduce28DeviceReduceSingleTileKernelINS2_10policy_hubIlyN4cuda3std3__44plusIvEEE10Policy1000EN6thrust24THRUST_300001_SM_1000_NS18transform_iteratorI7NonZeroIaEPaNSD_11use_defaultESI_EEPlyS9_llNS7_10__identityEEEvT0_T1_T2_T3_T4_T6_E12temp_storage+88];
	add.s64 	%rd188, %rd186, %rd187;
	ld.shared.u64 	%rd189, [_ZZN3cub18CUB_300001_SM_10006detail6reduce28DeviceReduceSingleTileKernelINS2_10policy_hubIlyN4cuda3std3__44plusIvEEE10Policy1000EN6thrust24THRUST_300001_SM_1000_NS18transform_iteratorI7NonZeroIaEPaNSD_11use_defaultESI_EEPlyS9_llNS7_10__identityEEEvT0_T1_T2_T3_T4_T6_E12temp_storage+96];
	add.s64 	%rd190, %rd188, %rd189;
	ld.shared.u64 	%rd191, [_ZZN3cub18CUB_300001_SM_10006detail6reduce28DeviceReduceSingleTileKernelINS2_10policy_hubIlyN4cuda3std3__44plusIvEEE10Policy1000EN6thrust24THRUST_300001_SM_1000_NS18transform_iteratorI7NonZeroIaEPaNSD_11use_defaultESI_EEPlyS9_llNS7_10__identityEEEvT0_T1_T2_T3_T4_T6_E12temp_storage+104];
	add.s64 	%rd192, %rd190, %rd191;
	ld.shared.u64 	%rd193, [_ZZN3cub18CUB_300001_SM_10006detail6reduce28DeviceReduceSingleTileKernelINS2_10policy_hubIlyN4cuda3std3__44plusIvEEE10Policy1000EN6thrust24THRUST_300001_SM_1000_NS18transform_iteratorI7NonZeroIaEPaNSD_11use_defaultESI_EEPlyS9_llNS7_10__identityEEEvT0_T1_T2_T3_T4_T6_E12temp_storage+112];
	add.s64 	%rd194, %rd192, %rd193;
	ld.shared.u64 	%rd195, [_ZZN3cub18CUB_300001_SM_10006detail6reduce28DeviceReduceSingleTileKernelINS2_10policy_hubIlyN4cuda3std3__44plusIvEEE10Policy1000EN6thrust24THRUST_300001_SM_1000_NS18transform_iteratorI7NonZeroIaEPaNSD_11use_defaultESI_EEPlyS9_llNS7_10__identityEEEvT0_T1_T2_T3_T4_T6_E12temp_storage+120];
	add.s64 	%rd196, %rd194, %rd195;
	ld.shared.u64 	%rd197, [_ZZN3cub18CUB_300001_SM_10006detail6reduce28DeviceReduceSingleTileKernelINS2_10policy_hubIlyN4cuda3std3__44plusIvEEE10Policy1000EN6thrust24THRUST_300001_SM_1000_NS18transform_iteratorI7NonZeroIaEPaNSD_11use_defaultESI_EEPlyS9_llNS7_10__identityEEEvT0_T1_T2_T3_T4_T6_E12temp_storage+128];
	add.s64 	%rd198, %rd196, %rd197;
	ld.shared.u64 	%rd199, [_ZZN3cub18CUB_300001_SM_10006detail6reduce28DeviceReduceSingleTileKernelINS2_10policy_hubIlyN4cuda3std3__44plusIvEEE10Policy1000EN6thrust24THRUST_300001_SM_1000_NS18transform_iteratorI7NonZeroIaEPaNSD_11use_defaultESI_EEPlyS9_llNS7_10__identityEEEvT0_T1_T2_T3_T4_T6_E12temp_storage+136];
	add.s64 	%rd396, %rd198, %rd199;
$L__BB8_49:
	mov.u32 	%r240, %tid.x;
	setp.ne.s32 	%p138, %r240, 0;
	@%p138 bra 	$L__BB8_51;
	add.s64 	%rd369, %rd396, %rd59;
	st.global.u64 	[%rd1], %rd369;
$L__BB8_51:
	ret;

}
	// .globl	_ZN3cub18CUB_300001_SM_10006detail6reduce18DeviceReduceKernelINS2_10policy_hubIlyN4cuda3std3__44plusIvEEE10Policy1000EN6thrust24THRUST_300001_SM_1000_NS18transform_iteratorI7NonZeroIaEPaNSD_11use_defaultESI_EEyS9_lNS7_10__identityEEEvT0_PT3_T1_NS0_13GridEvenShareISO_EET2_T4_
.visible .entry _ZN3cub18CUB_300001_SM_10006detail6reduce18DeviceReduceKernelINS2_10policy_hubIlyN4cuda3std3__44plusIvEEE10Policy1000EN6thrust24THRUST_300001_SM_1000_NS18transform_iteratorI7NonZeroIaEPaNSD_11use_defaultESI_EEyS9_lNS7_10__identityEEEvT0_PT3_T1_NS0_13GridEvenShareISO_EET2_T4_(
	.param .align 8 .b8 _ZN3cub18CUB_300001_SM_10006detail6reduce18DeviceReduceKernelINS2_10policy_hubIlyN4cuda3std3__44plusIvEEE10Policy1000EN6thrust24THRUST_300001_SM_1000_NS18transform_iteratorI7NonZeroIaEPaNSD_11use_defaultESI_EEyS9_lNS7_10__identityEEEvT0_PT3_T1_NS0_13GridEvenShareISO_EET2_T4__param_0[16],
	.param .u64 .ptr .align 1 _ZN3cub18CUB_300001_SM_10006detail6reduce18DeviceReduceKernelINS2_10policy_hubIlyN4cuda3std3__44plusIvEEE10Policy1000EN6thrust24THRUST_300001_SM_1000_NS18transform_iteratorI7NonZeroIaEPaNSD_11use_defaultESI_EEyS9_lNS7_10__identityEEEvT0_PT3_T1_NS0_13GridEvenShareISO_EET2_T4__param_1,
	.param .u64 _ZN3cub18CUB_300001_SM_10006detail6reduce18DeviceReduceKernelINS2_10policy_hubIlyN4cuda3std3__44plusIvEEE10Policy1000EN6thrust24THRUST_300001_SM_1000_NS18transform_iteratorI7NonZeroIaEPaNSD_11use_defaultESI_EEyS9_lNS7_10__identityEEEvT0_PT3_T1_NS0_13GridEvenShareISO_EET2_T4__param_2,
	.param .align 8 .b8 _ZN3cub18CUB_300001_SM_10006detail6reduce18DeviceReduceKernelINS2_10policy_hubIlyN4cuda3std3__44plusIvEEE10Policy1000EN6thrust24THRUST_300001_SM_1000_NS18transform_iteratorI7NonZeroIaEPaNSD_11use_defaultESI_EEyS9_lNS7_10__identityEEEvT0_PT3_T1_NS0_13GridEvenShareISO_EET2_T4__param_3[72],
	.param .align 1 .b8 _ZN3cub18CUB_300001_SM_10006detail6reduce18DeviceReduceKernelINS2_10policy_hubIlyN4cuda3std3__44plusIvEEE10Policy1000EN6thrust24THRUST_300001_SM_1000_NS18transform_iteratorI7NonZeroIaEPaNSD_11use_defaultESI_EEyS9_lNS7_10__identityEEEvT0_PT3_T1_NS0_13GridEvenShareISO_EET2_T4__param_4[1],
	.param .align 1 .b8 _ZN3cub18CUB_300001_SM_10006detail6reduce18DeviceReduceKernelINS2_10policy_hubIlyN4cuda3std3__44plusIvEEE10Policy1000EN6thrust24THRUST_300001_SM_1000_NS18transform_iteratorI7NonZeroIaEPaNSD_11use_defaultESI_EEyS9_lNS7_10__identityEEEvT0_PT3_T1_NS0_13GridEvenShareISO_EET2_T4__param_5[1]
)
.maxntid 512
{
	.reg .pred 	%p<138>;
	.reg .b16 	%rs<77>;
	.reg .b32 	%r<280>;
	.reg .b64 	%rd<410>;
	// demoted variable
	.shared .align 8 .b8 _ZZN3cub18CUB_300001_SM_10006detail6reduce18DeviceReduceKernelINS2_10policy_hubIlyN4cuda3std3__44plusIvEEE10Policy1000EN6thrust24THRUST_300001_SM_1000_NS18transform_iteratorI7NonZeroIaEPaNSD_11use_defaultESI_EEyS9_lNS7_10__identityEEEvT0_PT3_T1_NS0_13GridEvenShareISO_EET2_T4_E12temp_storage[152];
	ld.param.u64 	%rd1, [_ZN3cub18CUB_300001_SM_10006detail6reduce18DeviceReduceKernelINS2_10policy_hubIlyN4cuda3std3__44plusIvEEE10Policy1000EN6thrust24THRUST_300001_SM_1000_NS18transform_iteratorI7NonZeroIaEPaNSD_11use_defaultESI_EEyS9_lNS7_10__identityEEEvT0_PT3_T1_NS0_13GridEvenShareISO_EET2_T4__param_3+32];
	ld.param.u32 	%r1, [_ZN3cub18CUB_300001_SM_10006detail6reduce18DeviceReduceKernelINS2_10policy_hubIlyN4cuda3std3__44plusIvEEE10Policy1000EN6thrust24THRUST_300001_SM_1000_NS18transform_iteratorI7NonZeroIaEPaNSD_11use_defaultESI_EEyS9_lNS7_10__identityEEEvT0_PT3_T1_NS0_13GridEvenShareISO_EET2_T4__param_3+40];
	ld.param.u64 	%rd64, [_ZN3cub18CUB_300001_SM_10006detail6reduce18DeviceReduceKernelINS2_10policy_hubIlyN4cuda3std3__44plusIvEEE10Policy1000EN6thrust24THRUST_300001_SM_1000_NS18transform_iteratorI7NonZeroIaEPaNSD_11use_defaultESI_EEyS9_lNS7_10__identityEEEvT0_PT3_T1_NS0_13GridEvenShareISO_EET2_T4__param_0];
	cvta.to.global.u64 	%rd2, %rd64;
	mov.u32 	%r2, %ctaid.x;
	mul.lo.s32 	%r50, %r1, 3584;
	cvt.s64.s32 	%rd3, %r50;
	mul.lo.s32 	%r51, %r2, 3584;
	cvt.u64.u32 	%rd4, %r51;
	sub.s64 	%rd5, %rd1, %rd4;
	setp.gt.u64 	%p1, %rd5, 3583;
	@%p1 bra 	$L__BB9_25;
	cvt.u32.u64 	%r136, %rd4;
	cvt.u32.u64 	%r3, %rd1;
	sub.s32 	%r4, %r3, %r136;
	mov.u32 	%r5, %tid.x;
	setp.ge.s32 	%p66, %r5, %r4;
	mov.b64 	%rd393, 0;
	mov.u32 	%r267, %r5;
	@%p66 bra 	$L__BB9_3;
	add.s32 	%r138, %r136, %r5;
	cvt.u64.u32 	%rd208, %r138;
	add.s64 	%rd209, %rd2, %rd208;
	ld.global.u8 	%rs47, [%rd209];
	setp.ne.s16 	%p67, %rs47, 0;
	selp.u64 	%rd393, 1, 0, %p67;
	add.s32 	%r267, %r5, 512;
$L__BB9_3:
	setp.ge.s32 	%p68, %r267, %r4;
	@%p68 bra 	$L__BB9_16;
	not.b32 	%r140, %r267;
	add.s32 	%r141, %r140, %r3;
	sub.s32 	%r142, %r141, %r136;
	shr.u32 	%r143, %r142, 9;
	add.s32 	%r8, %r143, 1;
	and.b32  	%r9, %r8, 15;
	setp.lt.u32 	%p69, %r142, 7680;
	@%p69 bra 	$L__BB9_7;
	and.b32  	%r144, %r8, 16777200;
	neg.s32 	%r265, %r144;
	cvt.u64.u32 	%rd211, %r267;
	add.s64 	%rd212, %rd4, %rd211;
	add.s64 	%rd213, %rd212, %rd2;
	add.s64 	%rd384, %rd213, 4096;
$L__BB9_6:
	.pragma "nounroll";
	ld.global.u8 	%rs48, [%rd384+-4096];
	setp.ne.s16 	%p70, %rs48, 0;
	selp.u64 	%rd214, 1, 0, %p70;
	add.s64 	%rd215, %rd393, %rd214;
	ld.global.u8 	%rs49, [%rd384+-3584];
	setp.ne.s16 	%p71, %rs49, 0;
	selp.u64 	%rd216, 1, 0, %p71;
	add.s64 	%rd217, %rd215, %rd216;
	ld.global.u8 	%rs50, [%rd384+-3072];
	setp.ne.s16 	%p72, %rs50, 0;
	selp.u64 	%rd218, 1, 0, %p72;
	add.s64 	%rd219, %rd217, %rd218;
	ld.global.u8 	%rs51, [%rd384+-2560];
	setp.ne.s16 	%p73, %rs51, 0;
	selp.u64 	%rd220, 1, 0, %p73;
	add.s64 	%rd221, %rd219, %rd220;
	ld.global.u8 	%rs52, [%rd384+-2048];
	setp.ne.s16 	%p74, %rs52, 0;
	selp.u64 	%rd222, 1, 0, %p74;
	add.s64 	%rd223, %rd221, %rd222;
	ld.global.u8 	%rs53, [%rd384+-1536];
	setp.ne.s16 	%p75, %rs53, 0;
	selp.u64 	%rd224, 1, 0, %p75;
	add.s64 	%rd225, %rd223, %rd224;
	ld.global.u8 	%rs54, [%rd384+-1024];
	setp.ne.s16 	%p76, %rs54, 0;
	selp.u64 	%rd226, 1, 0, %p76;
	add.s64 	%rd227, %rd225, %rd226;
	ld.global.u8 	%rs55, [%rd384+-512];
	setp.ne.s16 	%p77, %rs55, 0;
	selp.u64 	%rd228, 1, 0, %p77;
	add.s64 	%rd229, %rd227, %rd228;
	ld.global.u8 	%rs56, [%rd384];
	setp.ne.s16 	%p78, %rs56, 0;
	selp.u64 	%rd230, 1, 0, %p78;
	add.s64 	%rd231, %rd229, %rd230;
	ld.global.u8 	%rs57, [%rd384+512];
	setp.ne.s16 	%p79, %rs57, 0;
	selp.u64 	%rd232, 1, 0, %p79;
	add.s64 	%rd233, %rd231, %rd232;
	ld.global.u8 	%rs58, [%rd384+1024];
	setp.ne.s16 	%p80, %rs58, 0;
	selp.u64 	%rd234, 1, 0, %p80;
	add.s64 	%rd235, %rd233, %rd234;
	ld.global.u8 	%rs59, [%rd384+1536];
	setp.ne.s16 	%p81, %rs59, 0;
	selp.u64 	%rd236, 1, 0, %p81;
	add.s64 	%rd237, %rd235, %rd236;
	ld.global.u8 	%rs60, [%rd384+2048];
	setp.ne.s16 	%p82, %rs60, 0;
	selp.u64 	%rd238, 1, 0, %p82;
	add.s64 	%rd239, %rd237, %rd238;
	ld.global.u8 	%rs61, [%rd384+2560];
	setp.ne.s16 	%p83, %rs61, 0;
	selp.u64 	%rd240, 1, 0, %p83;
	add.s64 	%rd241, %rd239, %rd240;
	ld.global.u8 	%rs62, [%rd384+3072];
	setp.ne.s16 	%p84, %rs62, 0;
	selp.u64 	%rd242, 1, 0, %p84;
	add.s64 	%rd243, %rd241, %rd242;
	ld.global.u8 	%rs63, [%rd384+3584];
	setp.ne.s16 	%p85, %rs63, 0;
	selp.u64 	%rd244, 1, 0, %p85;
	add.s64 	%rd393, %rd243, %rd244;
	add.s32 	%r267, %r267, 8192;
	add.s32 	%r265, %r265, 16;
	add.s64 	%rd384, %rd384, 8192;
	setp.ne.s32 	%p86, %r265, 0;
	@%p86 bra 	$L__BB9_6;
$L__BB9_7:
	setp.eq.s32 	%p87, %r9, 0;
	@%p87 bra 	$L__BB9_16;
	and.b32  	%r16, %r8, 7;
	setp.lt.u32 	%p88, %r9, 8;
	@%p88 bra 	$L__BB9_10;
	cvt.s64.s32 	%rd246, %r267;
	add.s64 	%rd247, %rd246, %rd4;
	add.s64 	%rd248, %rd2, %rd247;
	ld.global.u8 	%rs64, [%rd248];
	setp.ne.s16 	%p89, %rs64, 0;
	selp.u64 	%rd249, 1, 0, %p89;
	add.s64 	%rd250, %rd393, %rd249;
	ld.global.u8 	%rs65, [%rd248+512];
	setp.ne.s16 	%p90, %rs65, 0;
	selp.u64 	%rd251, 1, 0, %p90;
	add.s64 	%rd252, %rd250, %rd251;
	ld.global.u8 	%rs66, [%rd248+1024];
	setp.ne.s16 	%p91, %rs66, 0;
	selp.u64 	%rd253, 1, 0, %p91;
	add.s64 	%rd254, %rd252, %rd253;
	ld.global.u8 	%rs67, [%rd248+1536];
	setp.ne.s16 	%p92, %rs67, 0;
	selp.u64 	%rd255, 1, 0, %p92;
	add.s64 	%rd256, %rd254, %rd255;
	ld.global.u8 	%rs68, [%rd248+2048];
	setp.ne.s16 	%p93, %rs68, 0;
	selp.u64 	%rd257, 1, 0, %p93;
	add.s64 	%rd258, %rd256, %rd257;
	ld.global.u8 	%rs69, [%rd248+2560];
	setp.ne.s16 	%p94, %rs69, 0;
	selp.u64 	%rd259, 1, 0, %p94;
	add.s64 	%rd260, %rd258, %rd259;
	ld.global.u8 	%rs70, [%rd248+3072];
	setp.ne.s16 	%p95, %rs70, 0;
	selp.u64 	%rd261, 1, 0, %p95;
	add.s64 	%rd262, %rd260, %rd261;
	ld.global.u8 	%rs71, [%rd248+3584];
	setp.ne.s16 	%p96, %rs71, 0;
	selp.u64 	%rd263, 1, 0, %p96;
	add.s64 	%rd393, %rd262, %rd263;
	add.s32 	%r267, %r267, 4096;
$L__BB9_10:
	setp.eq.s32 	%p97, %r16, 0;
	@%p97 bra 	$L__BB9_16;
	and.b32  	%r19, %r8, 3;
	setp.lt.u32 	%p98, %r16, 4;
	@%p98 bra 	$L__BB9_13;
	cvt.s64.s32 	%rd265, %r267;
	add.s64 	%rd266, %rd265, %rd4;
	add.s64 	%rd267, %rd2, %rd266;
	ld.global.u8 	%rs72, [%rd267];
	setp.ne.s16 	%p99, %rs72, 0;
	selp.u64 	%rd268, 1, 0, %p99;
	add.s64 	%rd269, %rd393, %rd268;
	ld.global.u8 	%rs73, [%rd267+512];
	setp.ne.s16 	%p100, %rs73, 0;
	selp.u64 	%rd270, 1, 0, %p100;
	add.s64 	%rd271, %rd269, %rd270;
	ld.global.u8 	%rs74, [%rd267+1024];
	setp.ne.s16 	%p101, %rs74, 0;
	selp.u64 	%rd272, 1, 0, %p101;
	add.s64 	%rd273, %rd271, %rd272;
	ld.global.u8 	%rs75, [%rd267+1536];
	setp.ne.s16 	%p102, %rs75, 0;
	selp.u64 	%rd274, 1, 0, %p102;
	add.s64 	%rd393, %rd273, %rd274;
	add.s32 	%r267, %r267, 2048;
$L__BB9_13:
	setp.eq.s32 	%p103, %r19, 0;
	@%p103 bra 	$L__BB9_16;
	add.s64 	%rd21, %rd2, %rd4;
	neg.s32 	%r270, %r19;
$L__BB9_15:
	.pragma "nounroll";
	cvt.s64.s32 	%rd275, %r267;
	add.s64 	%rd276, %rd21, %rd275;
	ld.global.u8 	%rs76, [%rd276];
	setp.ne.s16 	%p104, %rs76, 0;
	selp.u64 	%rd277, 1, 0, %p104;
	add.s64 	%rd393, %rd393, %rd277;
	add.s32 	%r267, %r267, 512;
	add.s32 	%r270, %r270, 1;
	setp.ne.s32 	%p105, %r270, 0;
	@%p105 bra 	$L__BB9_15;
$L__BB9_16:
	setp.lt.s32 	%p106, %r4, 512;
	@%p106 bra 	$L__BB9_21;
	// begin inline asm
	mov.u32 %r208, %laneid;
	// end inline asm
	mov.b64 	{%r210, %r215}, %rd393;
	mov.b32 	%r216, 1;
	mov.b32 	%r257, 31;
	mov.b32 	%r258, -1;
	// begin inline asm
	shfl.sync.down.b32 %r209, %r210, %r216, %r257, %r258;
	// end inline asm
	// begin inline asm
	shfl.sync.down.b32 %r214, %r215, %r216, %r257, %r258;
	// end inline asm
	mov.b64 	%rd336, {%r209, %r214};
	setp.gt.s32 	%p130, %r208, 30;
	selp.b64 	%rd337, 0, %rd336, %p130;
	add.s64 	%rd338, %rd337, %rd393;
	mov.b64 	{%r220, %r225}, %rd338;
	mov.b32 	%r226, 2;
	// begin inline asm
	shfl.sync.down.b32 %r219, %r220, %r226, %r257, %r258;
	// end inline asm
	// begin inline asm
	shfl.sync.down.b32 %r224, %r225, %r226, %r257, %r258;
	// end inline asm
	mov.b64 	%rd339, {%r219, %r224};
	setp.gt.s32 	%p131, %r208, 29;
	selp.b64 	%rd340, 0, %rd339, %p131;
	add.s64 	%rd341, %rd340, %rd338;
	mov.b64 	{%r230, %r235}, %rd341;
	mov.b32 	%r236, 4;
	// begin inline asm
	shfl.sync.down.b32 %r229, %r230, %r236, %r257, %r258;
	// end inline asm
	// begin inline asm
	shfl.sync.down.b32 %r234, %r235, %r236, %r257, %r258;
	// end inline asm
	mov.b64 	%rd342, {%r229, %r234};
	setp.gt.s32 	%p132, %r208, 27;
	selp.b64 	%rd343, 0, %rd342, %p132;
	add.s64 	%rd344, %rd343, %rd341;
	mov.b64 	{%r240, %r245}, %rd344;
	mov.b32 	%r246, 8;
	// begin inline asm
	shfl.sync.down.b32 %r239, %r240, %r246, %r257, %r258;
	// end inline asm
	// begin inline asm
	shfl.sync.down.b32 %r244, %r245, %r246, %r257, %r258;
	// end inline asm
	mov.b64 	%rd345, {%r239, %r244};
	setp.gt.s32 	%p133, %r208, 23;
	selp.b64 	%rd346, 0, %rd345, %p133;
	add.s64 	%rd347, %rd346, %rd344;
	mov.b64 	{%r250, %r255}, %rd347;
	mov.b32 	%r256, 16;
	// begin inline asm
	shfl.sync.down.b32 %r249, %r250, %r256, %r257, %r258;
	// end inline asm
	// begin inline asm
	shfl.sync.down.b32 %r254, %r255, %r256, %r257, %r258;
	// end inline asm
	mov.b64 	%rd348, {%r249, %r254};
	setp.gt.s32 	%p134, %r208, 15;
	selp.b64 	%rd349, 0, %rd348, %p134;
	add.s64 	%rd409, %rd349, %rd347;
	setp.ne.s32 	%p135, %r208, 0;
	@%p135 bra 	$L__BB9_19;
	shr.u32 	%r259, %r5, 2;
	and.b32  	%r260, %r259, 248;
	mov.u32 	%r261, _ZZN3cub18CUB_300001_SM_10006detail6reduce18DeviceReduceKernelINS2_10policy_hubIlyN4cuda3std3__44plusIvEEE10Policy1000EN6thrust24THRUST_300001_SM_1000_NS18transform_iteratorI7NonZeroIaEPaNSD_11use_defaultESI_EEyS9_lNS7_10__identityEEEvT0_PT3_T1_NS0_13GridEvenShareISO_EET2_T4_E12temp_storage;
	add.s32 	%r262, %r261, %r260;
	st.shared.u64 	[%r262+16], %rd409;
$L__BB9_19:
	bar.sync 	0;
	setp.ne.s32 	%p136, %r5, 0;
	@%p136 bra 	$L__BB9_46;
	ld.shared.u64 	%rd350, [_ZZN3cub18CUB_300001_SM_10006detail6reduce18DeviceReduceKernelINS2_10policy_hubIlyN4cuda3std3__44plusIvEEE10Policy1000EN6thrust24THRUST_300001_SM_1000_NS18transform_iteratorI7NonZeroIaEPaNSD_11use_defaultESI_EEyS9_lNS7_10__identityEEEvT0_PT3_T1_NS0_13GridEvenShareISO_EET2_T4_E12temp_storage+24];
	add.s64 	%rd351, %rd350, %rd409;
	ld.shared.u64 	%rd352, [_ZZN3cub18CUB_300001_SM_10006detail6reduce18DeviceReduceKernelINS2_10policy_hubIlyN4cuda3std3__44plusIvEEE10Policy1000EN6thrust24THRUST_300001_SM_1000_NS18transform_iteratorI7NonZeroIaEPaNSD_11use_defaultESI_EEyS9_lNS7_10__identityEEEvT0_PT3_T1_NS0_13GridEvenShareISO_EET2_T4_E12temp_storage+32];
	add.s64 	%rd353, %rd351, %rd352;
	ld.shared.u64 	%rd354, [_ZZN3cub18CUB_300001_SM_10006detail6reduce18DeviceReduceKernelINS2_10policy_hubIlyN4cuda3std3__44plusIvEEE10Policy1000EN6thrust24THRUST_300001_SM_1000_NS18transform_iteratorI7NonZeroIaEPaNSD_11use_defaultESI_EEyS9_lNS7_10__identityEEEvT0_PT3_T1_NS0_13GridEvenShareISO_EET2_T4_E12temp_storage+40];
	add.s64 	%rd355, %rd353, %rd354;
	ld.shared.u64 	%rd356, [_ZZN3cub18CUB_300001_SM_10006detail6reduce18DeviceReduceKernelINS2_10policy_hubIlyN4cuda3std3__44plusIvEEE10Policy1000EN6thrust24THRUST_300001_SM_1000_NS18transform_iteratorI7NonZeroIaEPaNSD_11use_defaultESI_EEyS9_lNS7_10__identityEEEvT0_PT3_T1_NS0_13GridEvenShareISO_EET2_T4_E12temp_storage+48];
	add.s64 	%rd357, %rd355, %rd356;
	ld.shared.u64 	%rd358, [_ZZN3cub18CUB_300001_SM_10006detail6reduce18DeviceReduceKernelINS2_10policy_hubIlyN4cuda3std3__44plusIvEEE10Policy1000EN6thrust24THRUST_300001_SM_1000_NS18transform_iteratorI7NonZeroIaEPaNSD_11use_defaultESI_EEyS9_lNS7_10__identityEEEvT0_PT3_T1_NS0_13GridEvenShareISO_EET2_T4_E12temp_storage+56];
	add.s64 	%rd359, %rd357, %rd358;
	ld.shared.u64 	%rd360, [_ZZN3cub18CUB_300001_SM_10006detail6reduce18DeviceReduceKernelINS2_10policy_hubIlyN4cuda3std3__44plusIvEEE10Policy1000EN6thrust24THRUST_300001_SM_1000_NS18transform_iteratorI7NonZeroIaEPaNSD_11use_defaultESI_EEyS9_lNS7_10__identityEEEvT0_PT3_T1_NS0_13GridEvenShareISO_EET2_T4_E12temp_storage+64];
	add.s64 	%rd361, %rd359, %rd360;
	ld.shared.u64 	%rd362, [_ZZN3cub18CUB_300001_SM_10006detail6reduce18DeviceReduceKernelINS2_10policy_hubIlyN4cuda3std3__44plusIvEEE10Policy1000EN6thrust24THRUST_300001_SM_1000_NS18transform_iteratorI7NonZeroIaEPaNSD_11use_defaultESI_EEyS9_lNS7_10__identityEEEvT0_PT3_T1_NS0_13GridEvenShareISO_EET2_T4_E12temp_storage+72];
	add.s64 	%rd363, %rd361, %rd362;
	ld.shared.u64 	%rd364, [_ZZN3cub18CUB_300001_SM_10006detail6reduce18DeviceReduceKernelINS2_10policy_hubIlyN4cuda3std3__44plusIvEEE10Policy1000EN6thrust24THRUST_300001_SM_1000_NS18transform_iteratorI7NonZeroIaEPaNSD_11use_defaultESI_EEyS9_lNS7_10__identityEEEvT0_PT3_T1_NS0_13GridEvenShareISO_EET2_T4_E12temp_storage+80];
	add.s64 	%rd365, %rd363, %rd364;
	ld.shared.u64 	%rd366, [_ZZN3cub18CUB_300001_SM_10006detail6reduce18DeviceReduceKernelINS2_10policy_hubIlyN4cuda3std3__44plusIvEEE10Policy1000EN6thrust24THRUST_300001_SM_1000_NS18transform_iteratorI7NonZeroIaEPaNSD_11use_defaultESI_EEyS9_lNS7_10__identityEEEvT0_PT3_T1_NS0_13GridEvenShareISO_EET2_T4_E12temp_storage+88];
	add.s64 	%rd367, %rd365, %rd366;
	ld.shared.u64 	%rd368, [_ZZN3cub18CUB_300001_SM_10006detail6reduce18DeviceReduceKernelINS2_10policy_hubIlyN4cuda3std3__44plusIvEEE10Policy1000EN6thrust24THRUST_300001_SM_1000_NS18transform_iteratorI7NonZeroIaEPaNSD_11use_defaultESI_EEyS9_lNS7_10__identityEEEvT0_PT3_T1_NS0_13GridEvenShareISO_EET2_T4_E12temp_storage+96];
	add.s64 	%rd369, %rd367, %rd368;
	ld.shared.u64 	%rd370, [_ZZN3cub18CUB_300001_SM_10006detail6reduce18DeviceReduceKernelINS2_10policy_hubIlyN4cuda3std3__44plusIvEEE10Policy1000EN6thrust24THRUST_300001_SM_1000_NS18transform_iteratorI7NonZeroIaEPaNSD_11use_defaultESI_EEyS9_lNS7_10__identityEEEvT0_PT3_T1_NS0_13GridEvenShareISO_EET2_T4_E12temp_storage+104];
	add.s64 	%rd371, %rd369, %rd370;
	ld.shared.u64 	%rd372, [_ZZN3cub18CUB_300001_SM_10006detail6reduce18DeviceReduceKernelINS2_10policy_hubIlyN4cuda3std3__44plusIvEEE10Policy1000EN6thrust24THRUST_300001_SM_1000_NS18transform_iteratorI7NonZeroIaEPaNSD_11use_defaultESI_EEyS9_lNS7_10__identityEEEvT0_PT3_T1_NS0_13GridEvenShareISO_EET2_T4_E12temp_storage+112];
	add.s64 	%rd373, %rd371, %rd372;
	ld.shared.u64 	%rd374, [_ZZN3cub18CUB_300001_SM_10006detail6reduce18DeviceReduceKernelINS2_10policy_hubIlyN4cuda3std3__44plusIvEEE10Policy1000EN6thrust24THRUST_300001_SM_1000_NS18transform_iteratorI7NonZeroIaEPaNSD_11use_defaultESI_EEyS9_lNS7_10__identityEEEvT0_PT3_T1_NS0_13GridEvenShareISO_EET2_T4_E12temp_storage+120];
	add.s64 	%rd375, %rd373, %rd374;
	ld.shared.u64 	%rd376, [_ZZN3cub18CUB_300001_SM_10006detail6reduce18DeviceReduceKernelINS2_10policy_hubIlyN4cuda3std3__44plusIvEEE10Policy1000EN6thrust24THRUST_300001_SM_1000_NS18transform_iteratorI7NonZeroIaEPaNSD_11use_defaultESI_EEyS9_lNS7_10__identityEEEvT0_PT3_T1_NS0_13GridEvenShareISO_EET2_T4_E12temp_storage+128];
	add.s64 	%rd377, %rd375, %rd376;
	ld.shared.u64 	%rd378, [_ZZN3cub18CUB_300001_SM_10006detail6reduce18DeviceReduceKernelINS2_10policy_hubIlyN4cuda3std3__44plusIvEEE10Policy1000EN6thrust24THRUST_300001_SM_1000_NS18transform_iteratorI7NonZeroIaEPaNSD_11use_defaultESI_EEyS9_lNS7_10__identityEEEvT0_PT3_T1_NS0_13GridEvenShareISO_EET2_T4_E12temp_storage+136];
	add.s64 	%rd409, %rd377, %rd378;
	bra.uni 	$L__BB9_46;
$L__BB9_21:
	// begin inline asm
	mov.u32 %r145, %laneid;
	// end inline asm
	and.b32  	%r196, %r5, 992;
	add.s32 	%r197, %r196, 32;
	setp.gt.s32 	%p107, %r197, %r4;
	not.b32 	%r198, %r196;
	add.s32 	%r199, %r4, %r198;
	selp.b32 	%r194, %r199, 31, %p107;
	mov.b64 	{%r147, %r152}, %rd393;
	mov.b32 	%r153, 1;
	mov.b32 	%r195, -1;
	// begin inline asm
	shfl.sync.down.b32 %r146, %r147, %r153, %r194, %r195;
	// end inline asm
	// begin inline asm
	shfl.sync.down.b32 %r151, %r152, %r153, %r194, %r195;
	// end inline asm
	mov.b64 	%rd278, {%r146, %r151};
	setp.lt.s32 	%p108, %r145, %r194;
	selp.b64 	%rd279, %rd278, 0, %p108;
	add.s64 	%rd280, %rd279, %rd393;
	mov.b64 	{%r157, %r162}, %rd280;
	mov.b32 	%r163, 2;
	// begin inline asm
	shfl.sync.down.b32 %r156, %r157, %r163, %r194, %r195;
	// end inline asm
	// begin inline asm
	shfl.sync.down.b32 %r161, %r162, %r163, %r194, %r195;
	// end inline asm
	mov.b64 	%rd281, {%r156, %r161};
	add.s32 	%r200, %r145, 2;
	setp.gt.s32 	%p109, %r200, %r194;
	selp.b64 	%rd282, 0, %rd281, %p109;
	add.s64 	%rd283, %rd282, %rd280;
	mov.b64 	{%r167, %r172}, %rd283;
	mov.b32 	%r173, 4;
	// begin inline asm
	shfl.sync.down.b32 %r166, %r167, %r173, %r194, %r195;
	// end inline asm
	// begin inline asm
	shfl.sync.down.b32 %r171, %r172, %r173, %r194, %r195;
	// end inline asm
	mov.b64 	%rd284, {%r166, %r171};
	add.s32 	%r201, %r145, 4;
	setp.gt.s32 	%p110, %r201, %r194;
	selp.b64 	%rd285, 0, %rd284, %p110;
	add.s64 	%rd286, %rd285, %rd283;
	mov.b64 	{%r177, %r182}, %rd286;
	mov.b32 	%r183, 8;
	// begin inline asm
	shfl.sync.down.b32 %r176, %r177, %r183, %r194, %r195;
	// end inline asm
	// begin inline asm
	shfl.sync.down.b32 %r181, %r182, %r183, %r194, %r195;
	// end inline asm
	mov.b64 	%rd287, {%r176, %r181};
	add.s32 	%r202, %r145, 8;
	setp.gt.s32 	%p111, %r202, %r194;
	selp.b64 	%rd288, 0, %rd287, %p111;
	add.s64 	%rd289, %rd288, %rd286;
	mov.b64 	{%r187, %r192}, %rd289;
	mov.b32 	%r193, 16;
	// begin inline asm
	shfl.sync.down.b32 %r186, %r187, %r193, %r194, %r195;
	// end inline asm
	// begin inline asm
	shfl.sync.down.b32 %r191, %r192, %r193, %r194, %r195;
	// end inline asm
	mov.b64 	%rd290, {%r186, %r191};
	add.s32 	%r203, %r145, 16;
	setp.gt.s32 	%p112, %r203, %r194;
	selp.b64 	%rd291, 0, %rd290, %p112;
	add.s64 	%rd409, %rd291, %rd289;
	setp.ne.s32 	%p113, %r145, 0;
	@%p113 bra 	$L__BB9_23;
	shr.u32 	%r204, %r5, 2;
	and.b32  	%r205, %r204, 248;
	mov.u32 	%r206, _ZZN3cub18CUB_300001_SM_10006detail6reduce18DeviceReduceKernelINS2_10policy_hubIlyN4cuda3std3__44plusIvEEE10Policy1000EN6thrust24THRUST_300001_SM_1000_NS18transform_iteratorI7NonZeroIaEPaNSD_11use_defaultESI_EEyS9_lNS7_10__identityEEEvT0_PT3_T1_NS0_13GridEvenShareISO_EET2_T4_E12temp_storage;
	add.s32 	%r207, %r206, %r205;
	st.shared.u64 	[%r207+16], %rd409;
$L__BB9_23:
	bar.sync 	0;
	setp.ne.s32 	%p114, %r5, 0;
	@%p114 bra 	$L__BB9_46;
	setp.gt.s32 	%p115, %r4, 32;
	ld.shared.u64 	%rd292, [_ZZN3cub18CUB_300001_SM_10006detail6reduce18DeviceReduceKernelINS2_10policy_hubIlyN4cuda3std3__44plusIvEEE10Policy1000EN6thrust24THRUST_300001_SM_1000_NS18transform_iteratorI7NonZeroIaEPaNSD_11use_defaultESI_EEyS9_lNS7_10__identityEEEvT0_PT3_T1_NS0_13GridEvenShareISO_EET2_T4_E12temp_storage+24];
	selp.b64 	%rd293, %rd292, 0, %p115;
	add.s64 	%rd294, %rd293, %rd409;
	setp.gt.s32 	%p116, %r4, 64;
	ld.shared.u64 	%rd295, [_ZZN3cub18CUB_300001_SM_10006detail6reduce18DeviceReduceKernelINS2_10policy_hubIlyN4cuda3std3__44plusIvEEE10Policy1000EN6thrust24THRUST_300001_SM_1000_NS18transform_iteratorI7NonZeroIaEPaNSD_11use_defaultESI_EEyS9_lNS7_10__identityEEEvT0_PT3_T1_NS0_13GridEvenShareISO_EET2_T4_E12temp_storage+32];
	selp.b64 	%rd296, %rd295, 0, %p116;
	add.s64 	%rd297, %rd294, %rd296;
	setp.gt.s32 	%p117, %r4, 96;
	ld.shared.u64 	%rd298, [_ZZN3cub18CUB_300001_SM_10006detail6reduce18DeviceReduceKernelINS2_10policy_hubIlyN4cuda3std3__44plusIvEEE10Policy1000EN6thrust24THRUST_300001_SM_1000_NS18transform_iteratorI7NonZeroIaEPaNSD_11use_defaultESI_EEyS9_lNS7_10__identityEEEvT0_PT3_T1_NS0_13GridEvenShareISO_EET2_T4_E12temp_storage+40];
	selp.b64 	%rd299, %rd298, 0, %p117;
	add.s64 	%rd300, %rd297, %rd299;
	setp.gt.s32 	%p118, %r4, 128;
	ld.shared.u64 	%rd301, [_ZZN3cub18CUB_300001_SM_10006detail6reduce18DeviceReduceKernelINS2_10policy_hubIlyN4cuda3std3__44plusIvEEE10Policy1000EN6thrust24THRUST_300001_SM_1000_NS18transform_iteratorI7NonZeroIaEPaNSD_11use_defaultESI_EEyS9_lNS7_10__identityEEEvT0_PT3_T1_NS0_13GridEvenShareISO_EET2_T4_E12temp_storage+48];
	selp.b64 	%rd302, %rd301, 0, %p118;
	add.s64 	%rd303, %rd300, %rd302;
	setp.gt.s32 	%p119, %r4, 160;
	ld.shared.u64 	%rd304, [_ZZN3cub18CUB_300001_SM_10006detail6reduce18DeviceReduceKernelINS2_10policy_hubIlyN4cuda3std3__44plusIvEEE10Policy1000EN6thrust24THRUST_300001_SM_1000_NS18transform_iteratorI7NonZeroIaEPaNSD_11use_defaultESI_EEyS9_lNS7_10__identityEEEvT0_PT3_T1_NS0_13GridEvenShareISO_EET2_T4_E12temp_storage+56];
	selp.b64 	%rd305, %rd304, 0, %p119;
	add.s64 	%rd306, %rd303, %rd305;
	setp.gt.s32 	%p120, %r4, 192;
	ld.shared.u64 	%rd307, [_ZZN3cub18CUB_300001_SM_10006detail6reduce18DeviceReduceKernelINS2_10policy_hubIlyN4cuda3std3__44plusIvEEE10Policy1000EN6thrust24THRUST_300001_SM_1000_NS18transform_iteratorI7NonZeroIaEPaNSD_11use_defaultESI_EEyS9_lNS7_10__identityEEEvT0_PT3_T1_NS0_13GridEvenShareISO_EET2_T4_E12temp_storage+64];
	selp.b64 	%rd308, %rd307, 0, %p120;
	add.s64 	%rd309, %rd306, %rd308;
	setp.gt.s32 	%p121, %r4, 224;
	ld.shared.u64 	%rd310, [_ZZN3cub18CUB_300001_SM_10006detail6reduce18DeviceReduceKernelINS2_10policy_hubIlyN4cuda3std3__44plusIvEEE10Policy1000EN6thrust24THRUST_300001_SM_1000_NS18transform_iteratorI7NonZeroIaEPaNSD_11use_defaultESI_EEyS9_lNS7_10__identityEEEvT0_PT3_T1_NS0_13GridEvenShareISO_EET2_T4_E12temp_storage+72];
	selp.b64 	%rd311, %rd310, 0, %p121;
	add.s64 	%rd312, %rd309, %rd311;
	setp.gt.s32 	%p122, %r4, 256;
	ld.shared.u64 	%rd313, [_ZZN3cub18CUB_300001_SM_10006detail6reduce18DeviceReduceKernelINS2_10policy_hubIlyN4cuda3std3__44plusIvEEE10Policy1000EN6thrust24THRUST_300001_SM_1000_NS18transform_iteratorI7NonZeroIaEPaNSD_11use_defaultESI_EEyS9_lNS7_10__identityEEEvT0_PT3_T1_NS0_13GridEvenShareISO_EET2_T4_E12temp_storage+80];
	selp.b64 	%rd314, %rd313, 0, %p122;
	add.s64 	%rd315, %rd312, %rd314;
	setp.gt.s32 	%p123, %r4, 288;
	ld.shared.u64 	%rd316, [_ZZN3cub18CUB_300001_SM_10006detail6reduce18DeviceReduceKernelINS2_10policy_hubIlyN4cuda3std3__44plusIvEEE10Policy1000EN6thrust24THRUST_300001_SM_1000_NS18transform_iteratorI7NonZeroIaEPaNSD_11use_defaultESI_EEyS9_lNS7_10__identityEEEvT0_PT3_T1_NS0_13GridEvenShareISO_EET2_T4_E12temp_storage+88];
	selp.b64 	%rd317, %rd316, 0, %p123;
	add.s64 	%rd318, %rd315, %rd317;
	setp.gt.s32 	%p124, %r4, 320;
	ld.shared.u64 	%rd319, [_ZZN3cub18CUB_300001_SM_10006detail6reduce18DeviceReduceKernelINS2_10policy_hubIlyN4cuda3std3__44plusIvEEE10Policy1000EN6thrust24THRUST_300001_SM_1000_NS18transform_iteratorI7NonZeroIaEPaNSD_11use_defaultESI_EEyS9_lNS7_10__identityEEEvT0_PT3_T1_NS0_13GridEvenShareISO_EET2_T4_E12temp_storage+96];
	selp.b64 	%rd320, %rd319, 0, %p124;
	add.s64 	%rd321, %rd318, %rd320;
	setp.gt.s32 	%p125, %r4, 352;
	ld.shared.u64 	%rd322, [_ZZN3cub18CUB_300001_SM_10006detail6reduce18DeviceReduceKernelINS2_10policy_hubIlyN4cuda3std3__44plusIvEEE10Policy1000EN6thrust24THRUST_300001_SM_1000_NS18transform_iteratorI7NonZeroIaEPaNSD_11use_defaultESI_EEyS9_lNS7_10__identityEEEvT0_PT3_T1_NS0_13GridEvenShareISO_EET2_T4_E12temp_storage+104];
	selp.b64 	%rd323, %rd322, 0, %p125;
	add.s64 	%rd324, %rd321, %rd323;
	setp.gt.s32 	%p126, %r4, 384;
	ld.shared.u64 	%rd325, [_ZZN3cub18CUB_300001_SM_10006detail6reduce18DeviceReduceKernelINS2_10policy_hubIlyN4cuda3std3__44plusIvEEE10Policy1000EN6thrust24THRUST_300001_SM_1000_NS18transform_iteratorI7NonZeroIaEPaNSD_11use_defaultESI_EEyS9_lNS7_10__identityEEEvT0_PT3_T1_NS0_13GridEvenShareISO_EET2_T4_E12temp_storage+112];
	selp.b64 	%rd326, %rd325, 0, %p126;
	add.s64 	%rd327, %rd324, %rd326;
	setp.gt.s32 	%p127, %r4, 416;
	ld.shared.u64 	%rd328, [_ZZN3cub18CUB_300001_SM_10006detail6reduce18DeviceReduceKernelINS2_10policy_hubIlyN4cuda3std3__44plusIvEEE10Policy1000EN6thrust24THRUST_300001_SM_1000_NS18transform_iteratorI7NonZeroIaEPaNSD_11use_defaultESI_EEyS9_lNS7_10__identityEEEvT0_PT3_T1_NS0_13GridEvenShareISO_EET2_T4_E12temp_storage+120];
	selp.b64 	%rd329, %rd328, 0, %p127;
	add.s64 	%rd330, %rd327, %rd329;
	setp.gt.s32 	%p128, %r4, 448;
	ld.shared.u64 	%rd331, [_ZZN3cub18CUB_300001_SM_10006detail6reduce18DeviceReduceKernelINS2_10policy_hubIlyN4cuda3std3__44plusIvEEE10Policy1000EN6thrust24THRUST_300001_SM_1000_NS18transform_iteratorI7NonZeroIaEPaNSD_11use_defaultESI_EEyS9_lNS7_10__identityEEEvT0_PT3_T1_NS0_13GridEvenShareISO_EET2_T4_E12temp_storage+128];
	selp.b64 	%rd332, %rd331, 0, %p128;
	add.s64 	%rd333, %rd330, %rd332;
	setp.gt.s32 	%p129, %r4, 480;
	ld.shared.u64 	%rd334, [_ZZN3cub18CUB_300001_SM_10006detail6reduce18DeviceReduceKernelINS2_10policy_hubIlyN4cuda3std3__44plusIvEEE10Policy1000EN6thrust24THRUST_300001_SM_1000_NS18transform_iteratorI7NonZeroIaEPaNSD_11use_defaultESI_EEyS9_lNS7_10__identityEEEvT0_PT3_T1_NS0_13GridEvenShareISO_EET2_T4_E12temp_storage+136];
	selp.b64 	%rd335, %rd334, 0, %p129;
	add.s64 	%rd409, %rd333, %rd335;
	bra.uni 	$L__BB9_46;
$L__BB9_25:
	cvt.u32.u64 	%r52, %rd4;
	mov.u32 	%r27, %tid.x;
	add.s32 	%r53, %r52, %r27;
	cvt.u64.u32 	%rd65, %r53;
	add.s64 	%rd66, %rd2, %rd65;
	ld.global.u8 	%rs1, [%rd66];
	setp.ne.s16 	%p2, %rs1, 0;
	selp.u64 	%rd67, 1, 0, %p2;
	ld.global.u8 	%rs2, [%rd66+512];
	setp.ne.s16 	%p3, %rs2, 0;
	selp.u64 	%rd68, 1, 0, %p3;
	ld.global.u8 	%rs3, [%rd66+1024];
	setp.ne.s16 	%p4, %rs3, 0;
	selp.u64 	%rd69, 1, 0, %p4;
	ld.global.u8 	%rs4, [%rd66+1536];
	setp.ne.s16 	%p5, %rs4, 0;
	selp.u64 	%rd70, 1, 0, %p5;
	ld.global.u8 	%rs5, [%rd66+2048];
	setp.ne.s16 	%p6, %rs5, 0;
	selp.u64 	%rd71, 1, 0, %p6;
	ld.global.u8 	%rs6, [%rd66+2560];
	setp.ne.s16 	%p7, %rs6, 0;
	selp.u64 	%rd72, 1, 0, %p7;
	ld.global.u8 	%rs7, [%rd66+3072];
	setp.ne.s16 	%p8, %rs7, 0;
	selp.u64 	%rd73, 1, 0, %p8;
	add.s64 	%rd74, %rd68, %rd67;
	add.s64 	%rd75, %rd74, %rd69;
	add.s64 	%rd76, %rd75, %rd70;
	add.s64 	%rd77, %rd76, %rd71;
	add.s64 	%rd78, %rd77, %rd72;
	add.s64 	%rd408, %rd78, %rd73;
	setp.lt.u64 	%p9, %rd5, %rd3;
	@%p9 bra 	$L__BB9_42;
	cvt.u32.u64 	%r55, %rd3;
	cvt.u64.u32 	%rd30, %r27;
	add.s64 	%rd79, %rd4, %rd3;
	add.s64 	%rd395, %rd2, %rd79;
	cvt.u32.u64 	%r28, %rd1;
	not.b32 	%r57, %r27;
	add.s32 	%r58, %r57, %r28;
	sub.s32 	%r59, %r58, %r55;
	sub.s32 	%r272, %r59, %r52;
	add.s64 	%rd80, %rd79, %rd30;
	add.s64 	%rd81, %rd80, %rd2;
	add.s64 	%rd394, %rd81, 4096;
	mov.b32 	%r273, 0;
	mov.u64 	%rd396, %rd4;
$L__BB9_27:
	cvt.s64.s32 	%rd37, %r50;
	add.s64 	%rd396, %rd396, %rd37;
	add.s64 	%rd82, %rd1, -3584;
	setp.gt.u64 	%p10, %rd396, %rd82;
	@%p10 bra 	$L__BB9_29;
	mul.lo.s32 	%r61, %r1, 3584;
	cvt.s64.s32 	%rd83, %r61;
	add.s64 	%rd84, %rd396, %rd30;
	add.s64 	%rd85, %rd2, %rd84;
	ld.global.u8 	%rs8, [%rd85];
	setp.ne.s16 	%p11, %rs8, 0;
	selp.u64 	%rd86, 1, 0, %p11;
	ld.global.u8 	%rs9, [%rd85+512];
	setp.ne.s16 	%p12, %rs9, 0;
	selp.u64 	%rd87, 1, 0, %p12;
	ld.global.u8 	%rs10, [%rd85+1024];
	setp.ne.s16 	%p13, %rs10, 0;
	selp.u64 	%rd88, 1, 0, %p13;
	ld.global.u8 	%rs11, [%rd85+1536];
	setp.ne.s16 	%p14, %rs11, 0;
	selp.u64 	%rd89, 1, 0, %p14;
	ld.global.u8 	%rs12, [%rd85+2048];
	setp.ne.s16 	%p15, %rs12, 0;
	selp.u64 	%rd90, 1, 0, %p15;
	ld.global.u8 	%rs13, [%rd85+2560];
	setp.ne.s16 	%p16, %rs13, 0;
	selp.u64 	%rd91, 1, 0, %p16;
	ld.global.u8 	%rs14, [%rd85+3072];
	setp.ne.s16 	%p17, %rs14, 0;
	selp.u64 	%rd92, 1, 0, %p17;
	add.s64 	%rd93, %rd408, %rd86;
	add.s64 	%rd94, %rd93, %rd87;
	add.s64 	%rd95, %rd94, %rd88;
	add.s64 	%rd96, %rd95, %rd89;
	add.s64 	%rd97, %rd96, %rd90;
	add.s64 	%rd98, %rd97, %rd91;
	add.s64 	%rd408, %rd98, %rd92;
	sub.s64 	%rd99, %rd1, %rd396;
	setp.lt.u64 	%p18, %rd99, %rd83;
	add.s32 	%r273, %r273, 1;
	add.s64 	%rd395, %rd395, %rd83;
	sub.s32 	%r272, %r272, %r61;
	add.s64 	%rd394, %rd394, %rd83;
	@%p18 bra 	$L__BB9_42;
	bra.uni 	$L__BB9_27;
$L__BB9_29:
	setp.le.u64 	%p19, %rd1, %rd396;
	cvt.u32.u64 	%r62, %rd396;
	cvt.u32.u64 	%r63, %rd1;
	sub.s32 	%r64, %r63, %r62;
	setp.ge.s32 	%p20, %r27, %r64;
	or.pred  	%p21, %p19, %p20;
	@%p21 bra 	$L__BB9_42;
	cvt.u32.u64 	%r66, %rd4;
	cvt.u32.u64 	%r67, %rd37;
	not.b32 	%r68, %r27;
	add.s32 	%r69, %r68, %r28;
	add.s32 	%r70, %r67, %r66;
	sub.s32 	%r71, %r69, %r70;
	mul.lo.s32 	%r72, %r1, %r273;
	mad.lo.s32 	%r73, %r72, -3584, %r71;
	shr.u32 	%r74, %r73, 9;
	add.s32 	%r34, %r74, 1;
	and.b32  	%r35, %r34, 15;
	setp.lt.u32 	%p22, %r73, 7680;
	mov.u32 	%r276, %r27;
	@%p22 bra 	$L__BB9_33;
	shr.u32 	%r75, %r272, 9;
	add.s32 	%r76, %r75, 1;
	and.b32  	%r77, %r76, 16777200;
	neg.s32 	%r274, %r77;
	mov.u32 	%r276, %r27;
$L__BB9_32:
	.pragma "nounroll";
	ld.global.u8 	%rs15, [%rd394+-4096];
	setp.ne.s16 	%p23, %rs15, 0;
	selp.u64 	%rd101, 1, 0, %p23;
	add.s64 	%rd102, %rd408, %rd101;
	ld.global.u8 	%rs16, [%rd394+-3584];
	setp.ne.s16 	%p24, %rs16, 0;
	selp.u64 	%rd103, 1, 0, %p24;
	add.s64 	%rd104, %rd102, %rd103;
	ld.global.u8 	%rs17, [%rd394+-3072];
	setp.ne.s16 	%p25, %rs17, 0;
	selp.u64 	%rd105, 1, 0, %p25;
	add.s64 	%rd106, %rd104, %rd105;
	ld.global.u8 	%rs18, [%rd394+-2560];
	setp.ne.s16 	%p26, %rs18, 0;
	selp.u64 	%rd107, 1, 0, %p26;
	add.s64 	%rd108, %rd106, %rd107;
	ld.global.u8 	%rs19, [%rd394+-2048];
	setp.ne.s16 	%p27, %rs19, 0;
	selp.u64 	%rd109, 1, 0, %p27;
	add.s64 	%rd110, %rd108, %rd109;
	ld.global.u8 	%rs20, [%rd394+-1536];
	setp.ne.s16 	%p28, %rs20, 0;
	selp.u64 	%rd111, 1, 0, %p28;
	add.s64 	%rd112, %rd110, %rd111;
	ld.global.u8 	%rs21, [%rd394+-1024];
	setp.ne.s16 	%p29, %rs21, 0;
	selp.u64 	%rd113, 1, 0, %p29;
	add.s64 	%rd114, %rd112, %rd113;
	ld.global.u8 	%rs22, [%rd394+-512];
	setp.ne.s16 	%p30, %rs22, 0;
	selp.u64 	%rd115, 1, 0, %p30;
	add.s64 	%rd116, %rd114, %rd115;
	ld.global.u8 	%rs23, [%rd394];
	setp.ne.s16 	%p31, %rs23, 0;
	selp.u64 	%rd117, 1, 0, %p31;
	add.s64 	%rd118, %rd116, %rd117;
	ld.global.u8 	%rs24, [%rd394+512];
	setp.ne.s16 	%p32, %rs24, 0;
	selp.u64 	%rd119, 1, 0, %p32;
	add.s64 	%rd120, %rd118, %rd119;
	ld.global.u8 	%rs25, [%rd394+1024];
	setp.ne.s16 	%p33, %rs25, 0;
	selp.u64 	%rd121, 1, 0, %p33;
	add.s64 	%rd122, %rd120, %rd121;
	ld.global.u8 	%rs26, [%rd394+1536];
	setp.ne.s16 	%p34, %rs26, 0;
	selp.u64 	%rd123, 1, 0, %p34;
	add.s64 	%rd124, %rd122, %rd123;
	ld.global.u8 	%rs27, [%rd394+2048];
	setp.ne.s16 	%p35, %rs27, 0;
	selp.u64 	%rd125, 1, 0, %p35;
	add.s64 	%rd126, %rd124, %rd125;
	ld.global.u8 	%rs28, [%rd394+2560];
	setp.ne.s16 	%p36, %rs28, 0;
	selp.u64 	%rd127, 1, 0, %p36;
	add.s64 	%rd128, %rd126, %rd127;
	ld.global.u8 	%rs29, [%rd394+3072];
	setp.ne.s16 	%p37, %rs29, 0;
	selp.u64 	%rd129, 1, 0, %p37;
	add.s64 	%rd130, %rd128, %rd129;
	ld.global.u8 	%rs30, [%rd394+3584];
	setp.ne.s16 	%p38, %rs30, 0;
	selp.u64 	%rd131, 1, 0, %p38;
	add.s64 	%rd408, %rd130, %rd131;
	add.s32 	%r276, %r276, 8192;
	add.s32 	%r274, %r274, 16;
	add.s64 	%rd394, %rd394, 8192;
	setp.ne.s32 	%p39, %r274, 0;
	@%p39 bra 	$L__BB9_32;
$L__BB9_33:
	setp.eq.s32 	%p40, %r35, 0;
	@%p40 bra 	$L__BB9_42;
	and.b32  	%r42, %r34, 7;
	setp.lt.u32 	%p41, %r35, 8;
	@%p41 bra 	$L__BB9_36;
	cvt.u64.u32 	%rd133, %r276;
	add.s64 	%rd134, %rd396, %rd133;
	add.s64 	%rd135, %rd2, %rd134;
	ld.global.u8 	%rs31, [%rd135];
	setp.ne.s16 	%p42, %rs31, 0;
	selp.u64 	%rd136, 1, 0, %p42;
	add.s64 	%rd137, %rd408, %rd136;
	ld.global.u8 	%rs32, [%rd135+512];
	setp.ne.s16 	%p43, %rs32, 0;
	selp.u64 	%rd138, 1, 0, %p43;
	add.s64 	%rd139, %rd137, %rd138;
	ld.global.u8 	%rs33, [%rd135+1024];
	setp.ne.s16 	%p44, %rs33, 0;
	selp.u64 	%rd140, 1, 0, %p44;
	add.s64 	%rd141, %rd139, %rd140;
	ld.global.u8 	%rs34, [%rd135+1536];
	setp.ne.s16 	%p45, %rs34, 0;
	selp.u64 	%rd142, 1, 0, %p45;
	add.s64 	%rd143, %rd141, %rd142;
	ld.global.u8 	%rs35, [%rd135+2048];
	setp.ne.s16 	%p46, %rs35, 0;
	selp.u64 	%rd144, 1, 0, %p46;
	add.s64 	%rd145, %rd143, %rd144;
	ld.global.u8 	%rs36, [%rd135+2560];
	setp.ne.s16 	%p47, %rs36, 0;
	selp.u64 	%rd146, 1, 0, %p47;
	add.s64 	%rd147, %rd145, %rd146;
	ld.global.u8 	%rs37, [%rd135+3072];
	setp.ne.s16 	%p48, %rs37, 0;
	selp.u64 	%rd148, 1, 0, %p48;
	add.s64 	%rd149, %rd147, %rd148;
	ld.global.u8 	%rs38, [%rd135+3584];
	setp.ne.s16 	%p49, %rs38, 0;
	selp.u64 	%rd150, 1, 0, %p49;
	add.s64 	%rd408, %rd149, %rd150;
	add.s32 	%r276, %r276, 4096;
$L__BB9_36:
	setp.eq.s32 	%p50, %r42, 0;
	@%p50 bra 	$L__BB9_42;
	setp.lt.u32 	%p51, %r42, 4;
	@%p51 bra 	$L__BB9_39;
	cvt.u64.u32 	%rd152, %r276;
	add.s64 	%rd153, %rd396, %rd152;
	add.s64 	%rd154, %rd2, %rd153;
	ld.global.u8 	%rs39, [%rd154];
	setp.ne.s16 	%p52, %rs39, 0;
	selp.u64 	%rd155, 1, 0, %p52;
	add.s64 	%rd156, %rd408, %rd155;
	ld.global.u8 	%rs40, [%rd154+512];
	setp.ne.s16 	%p53, %rs40, 0;
	selp.u64 	%rd157, 1, 0, %p53;
	add.s64 	%rd158, %rd156, %rd157;
	ld.global.u8 	%rs41, [%rd154+1024];
	setp.ne.s16 	%p54, %rs41, 0;
	selp.u64 	%rd159, 1, 0, %p54;
	add.s64 	%rd160, %rd158, %rd159;
	ld.global.u8 	%rs42, [%rd154+1536];
	setp.ne.s16 	%p55, %rs42, 0;
	selp.u64 	%rd161, 1, 0, %p55;
	add.s64 	%rd408, %rd160, %rd161;
	add.s32 	%r276, %r276, 2048;
$L__BB9_39:
	and.b32  	%r78, %r34, 3;
	setp.eq.s32 	%p56, %r78, 0;
	@%p56 bra 	$L__BB9_42;
	cvt.u64.u32 	%rd162, %r276;
	add.s64 	%rd406, %rd395, %rd162;
	cvt.u16.u32 	%rs43, %r272;
	shr.u16 	%rs44, %rs43, 9;
	add.s16 	%rs45, %rs44, 1;
	cvt.u32.u16 	%r79, %rs45;
	and.b32  	%r80, %r79, 3;
	neg.s32 	%r279, %r80;
$L__BB9_41:
	.pragma "nounroll";
	ld.global.u8 	%rs46, [%rd406];
	setp.ne.s16 	%p57, %rs46, 0;
	selp.u64 	%rd163, 1, 0, %p57;
	add.s64 	%rd408, %rd408, %rd163;
	add.s64 	%rd406, %rd406, 512;
	add.s32 	%r279, %r279, 1;
	setp.ne.s32 	%p58, %r279, 0;
	@%p58 bra 	$L__BB9_41;
$L__BB9_42:
	// begin inline asm
	mov.u32 %r81, %laneid;
	// end inline asm
	mov.b64 	{%r83, %r88}, %rd408;
	mov.b32 	%r89, 1;
	mov.b32 	%r130, 31;
	mov.b32 	%r131, -1;
	// begin inline asm
	shfl.sync.down.b32 %r82, %r83, %r89, %r130, %r131;
	// end inline asm
	// begin inline asm
	shfl.sync.down.b32 %r87, %r88, %r89, %r130, %r131;
	// end inline asm
	mov.b64 	%rd164, {%r82, %r87};
	setp.gt.s32 	%p59, %r81, 30;
	selp.b64 	%rd165, 0, %rd164, %p59;
	add.s64 	%rd166, %rd165, %rd408;
	mov.b64 	{%r93, %r98}, %rd166;
	mov.b32 	%r99, 2;
	// begin inline asm
	shfl.sync.down.b32 %r92, %r93, %r99, %r130, %r131;
	// end inline asm
	// begin inline asm
	shfl.sync.down.b32 %r97, %r98, %r99, %r130, %r131;
	// end inline asm
	mov.b64 	%rd167, {%r92, %r97};
	setp.gt.s32 	%p60, %r81, 29;
	selp.b64 	%rd168, 0, %rd167, %p60;
	add.s64 	%rd169, %rd168, %rd166;
	mov.b64 	{%r103, %r108}, %rd169;
	mov.b32 	%r109, 4;
	// begin inline asm
	shfl.sync.down.b32 %r102, %r103, %r109, %r130, %r131;
	// end inline asm
	// begin inline asm
	shfl.sync.down.b32 %r107, %r108, %r109, %r130, %r131;
	// end inline asm
	mov.b64 	%rd170, {%r102, %r107};
	setp.gt.s32 	%p61, %r81, 27;
	selp.b64 	%rd171, 0, %rd170, %p61;
	add.s64 	%rd172, %rd171, %rd169;
	mov.b64 	{%r113, %r118}, %rd172;
	mov.b32 	%r119, 8;
	// begin inline asm
	shfl.sync.down.b32 %r112, %r113, %r119, %r130, %r131;
	// end inline asm
	// begin inline asm
	shfl.sync.down.b32 %r117, %r118, %r119, %r130, %r131;
	// end inline asm
	mov.b64 	%rd173, {%r112, %r117};
	setp.gt.s32 	%p62, %r81, 23;
	selp.b64 	%rd174, 0, %rd173, %p62;
	add.s64 	%rd175, %rd174, %rd172;
	mov.b64 	{%r123, %r128}, %rd175;
	mov.b32 	%r129, 16;
	// begin inline asm
	shfl.sync.down.b32 %r122, %r123, %r129, %r130, %r131;
	// end inline asm
	// begin inline asm
	shfl.sync.down.b32 %r127, %r128, %r129, %r130, %r131;
	// end inline asm
	mov.b64 	%rd176, {%r122, %r127};
	setp.gt.s32 	%p63, %r81, 15;
	selp.b64 	%rd177, 0, %rd176, %p63;
	add.s64 	%rd409, %rd177, %rd175;
	setp.ne.s32 	%p64, %r81, 0;
	@%p64 bra 	$L__BB9_44;
	shr.u32 	%r132, %r27, 2;
	and.b32  	%r133, %r132, 248;
	mov.u32 	%r134, _ZZN3cub18CUB_300001_SM_10006detail6reduce18DeviceReduceKernelINS2_10policy_hubIlyN4cuda3std3__44plusIvEEE10Policy1000EN6thrust24THRUST_300001_SM_1000_NS18transform_iteratorI7NonZeroIaEPaNSD_11use_defaultESI_EEyS9_lNS7_10__identityEEEvT0_PT3_T1_NS0_13GridEvenShareISO_EET2_T4_E12temp_storage;
	add.s32 	%r135, %r134, %r133;
	st.shared.u64 	[%r135+16], %rd409;
$L__BB9_44:
	bar.sync 	0;
	setp.ne.s32 	%p65, %r27, 0;
	@%p65 bra 	$L__BB9_46;
	ld.shared.u64 	%rd178, [_ZZN3cub18CUB_300001_SM_10006detail6reduce18DeviceReduceKernelINS2_10policy_hubIlyN4cuda3std3__44plusIvEEE10Policy1000EN6thrust24THRUST_300001_SM_1000_NS18transform_iteratorI7NonZeroIaEPaNSD_11use_defaultESI_EEyS9_lNS7_10__identityEEEvT0_PT3_T1_NS0_13GridEvenShareISO_EET2_T4_E12temp_storage+24];
	add.s64 	%rd179, %rd178, %rd409;
	ld.shared.u64 	%rd180, [_ZZN3cub18CUB_300001_SM_10006detail6reduce18DeviceReduceKernelINS2_10policy_hubIlyN4cuda3std3__44plusIvEEE10Policy1000EN6thrust24THRUST_300001_SM_1000_NS18transform_iteratorI7NonZeroIaEPaNSD_11use_defaultESI_EEyS9_lNS7_10__identityEEEvT0_PT3_T1_NS0_13GridEvenShareISO_EET2_T4_E12temp_storage+32];
	add.s64 	%rd181, %rd179, %rd180;
	ld.shared.u64 	%rd182, [_ZZN3cub18CUB_300001_SM_10006detail6reduce18DeviceReduceKernelINS2_10policy_hubIlyN4cuda3std3__44plusIvEEE10Policy1000EN6thrust24THRUST_300001_SM_1000_NS18transform_iteratorI7NonZeroIaEPaNSD_11use_defaultESI_EEyS9_lNS7_10__identityEEEvT0_PT3_T1_NS0_13GridEvenShareISO_EET2_T4_E12temp_storage+40];
	add.s64 	%rd183, %rd181, %rd182;
	ld.shared.u64 	%rd184, [_ZZN3cub18CUB_300001_SM_10006detail6reduce18DeviceReduceKernelINS2_10policy_hubIlyN4cuda3std3__44plusIvEEE10Policy1000EN6thrust24THRUST_300001_SM_1000_NS18transform_iteratorI7NonZeroIaEPaNSD_11use_defaultESI_EEyS9_lNS7_10__identityEEEvT0_PT3_T1_NS0_13GridEvenShareISO_EET2_T4_E12temp_storage+48];
	add.s64 	%rd185, %rd183, %rd184;
	ld.shared.u64 	%rd186, [_ZZN3cub18CUB_300001_SM_10006detail6reduce18DeviceReduceKernelINS2_10policy_hubIlyN4cuda3std3__44plusIvEEE10Policy1000EN6thrust24THRUST_300001_SM_1000_NS18transform_iteratorI7NonZeroIaEPaNSD_11use_defaultESI_EEyS9_lNS7_10__identityEEEvT0_PT3_T1_NS0_13GridEvenShareISO_EET2_T4_E12temp_storage+56];
	add.s64 	%rd187, %rd185, %rd186;
	ld.shared.u64 	%rd188, [_ZZN3cub18CUB_300001_SM_10006detail6reduce18DeviceReduceKernelINS2_10policy_hubIlyN4cuda3std3__44plusIvEEE10Policy1000EN6thrust24THRUST_300001_SM_1000_NS18transform_iteratorI7NonZeroIaEPaNSD_11use_defaultESI_EEyS9_lNS7_10__identityEEEvT0_PT3_T1_NS0_13GridEvenShareISO_EET2_T4_E12temp_storage+64];
	add.s64 	%rd189, %rd187, %rd188;
	ld.shared.u64 	%rd190, [_ZZN3cub18CUB_300001_SM_10006detail6reduce18DeviceReduceKernelINS2_10policy_hubIlyN4cuda3std3__44plusIvEEE10Policy1000EN6thrust24THRUST_300001_SM_1000_NS18transform_iteratorI7NonZeroIaEPaNSD_11use_defaultESI_EEyS9_lNS7_10__identityEEEvT0_PT3_T1_NS0_13GridEvenShareISO_EET2_T4_E12temp_storage+72];
	add.s64 	%rd191, %rd189, %rd190;
	ld.shared.u64 	%rd192, [_ZZN3cub18CUB_300001_SM_10006detail6reduce18DeviceReduceKernelINS2_10policy_hubIlyN4cuda3std3__44plusIvEEE10Policy1000EN6thrust24THRUST_300001_SM_1000_NS18transform_iteratorI7NonZeroIaEPaNSD_11use_defaultESI_EEyS9_lNS7_10__identityEEEvT0_PT3_T1_NS0_13GridEvenShareISO_EET2_T4_E12temp_storage+80];
	add.s64 	%rd193, %rd191, %rd192;
	ld.shared.u64 	%rd194, [_ZZN3cub18CUB_300001_SM_10006detail6reduce18DeviceReduceKernelINS2_10policy_hubIlyN4cuda3std3__44plusIvEEE10Policy1000EN6thrust24THRUST_300001_SM_1000_NS18transform_iteratorI7NonZeroIaEPaNSD_11use_defaultESI_EEyS9_lNS7_10__identityEEEvT0_PT3_T1_NS0_13GridEvenShareISO_EET2_T4_E12temp_storage+88];
	add.s64 	%rd195, %rd193, %rd194;
	ld.shared.u64 	%rd196, [_ZZN3cub18CUB_300001_SM_10006detail6reduce18DeviceReduceKernelINS2_10policy_hubIlyN4cuda3std3__44plusIvEEE10Policy1000EN6thrust24THRUST_300001_SM_1000_NS18transform_iteratorI7NonZeroIaEPaNSD_11use_defaultESI_EEyS9_lNS7_10__identityEEEvT0_PT3_T1_NS0_13GridEvenShareISO_EET2_T4_E12temp_storage+96];
	add.s64 	%rd197, %rd195, %rd196;
	ld.shared.u64 	%rd198, [_ZZN3cub18CUB_300001_SM_10006detail6reduce18DeviceReduceKernelINS2_10policy_hubIlyN4cuda3std3__44plusIvEEE10Policy1000EN6thrust24THRUST_300001_SM_1000_NS18transform_iteratorI7NonZeroIaEPaNSD_11use_defaultESI_EEyS9_lNS7_10__identityEEEvT0_PT3_T1_NS0_13GridEvenShareISO_EET2_T4_E12temp_storage+104];
	add.s64 	%rd199, %rd197, %rd198;
	ld.shared.u64 	%rd200, [_ZZN3cub18CUB_300001_SM_10006detail6reduce18DeviceReduceKernelINS2_10policy_hubIlyN4cuda3std3__44plusIvEEE10Policy1000EN6thrust24THRUST_300001_SM_1000_NS18transform_iteratorI7NonZeroIaEPaNSD_11use_defaultESI_EEyS9_lNS7_10__identityEEEvT0_PT3_T1_NS0_13GridEvenShareISO_EET2_T4_E12temp_storage+112];
	add.s64 	%rd201, %rd199, %rd200;
	ld.shared.u64 	%rd202, [_ZZN3cub18CUB_300001_SM_10006detail6reduce18DeviceReduceKernelINS2_10policy_hubIlyN4cuda3std3__44plusIvEEE10Policy1000EN6thrust24THRUST_300001_SM_1000_NS18transform_iteratorI7NonZeroIaEPaNSD_11use_defaultESI_EEyS9_lNS7_10__identityEEEvT0_PT3_T1_NS0_13GridEvenShareISO_EET2_T4_E12temp_storage+120];
	add.s64 	%rd203, %rd201, %rd202;
	ld.shared.u64 	%rd204, [_ZZN3cub18CUB_300001_SM_10006detail6reduce18DeviceReduceKernelINS2_10policy_hubIlyN4cuda3std3__44plusIvEEE10Policy1000EN6thrust24THRUST_300001_SM_1000_NS18transform_iteratorI7NonZeroIaEPaNSD_11use_defaultESI_EEyS9_lNS7_10__identityEEEvT0_PT3_T1_NS0_13GridEvenShareISO_EET2_T4_E12temp_storage+128];
	add.s64 	%rd205, %rd203, %rd204;
	ld.shared.u64 	%rd206, [_ZZN3cub18CUB_300001_SM_10006detail6reduce18DeviceReduceKernelINS2_10policy_hubIlyN4cuda3std3__44plusIvEEE10Policy1000EN6thrust24THRUST_300001_SM_1000_NS18transform_iteratorI7NonZeroIaEPaNSD_11use_defaultESI_EEyS9_lNS7_10__identityEEEvT0_PT3_T1_NS0_13GridEvenShareISO_EET2_T4_E12temp_storage+136];
	add.s64 	%rd409, %rd205, %rd206;
$L__BB9_46:
	mov.u32 	%r263, %tid.x;
	setp.ne.s32 	%p137, %r263, 0;
	@%p137 bra 	$L__BB9_48;
	ld.param.u64 	%rd382, [_ZN3cub18CUB_300001_SM_10006detail6reduce18DeviceReduceKernelINS2_10policy_hubIlyN4cuda3std3__44plusIvEEE10Policy1000EN6thrust24THRUST_300001_SM_1000_NS18transform_iteratorI7NonZeroIaEPaNSD_11use_defaultESI_EEyS9_lNS7_10__identityEEEvT0_PT3_T1_NS0_13GridEvenShareISO_EET2_T4__param_1];
	cvta.to.global.u64 	%rd379, %rd382;
	mul.wide.u32 	%rd380, %r2, 8;
	add.s64 	%rd381, %rd379, %rd380;
	st.global.u64 	[%rd381], %rd409;
$L__BB9_48:
	ret;

}
	// .globl	_ZN3cub18CUB_300001_SM_10006detail6reduce28DeviceReduceSingleTileKernelINS2_10policy_hubIlyN4cuda3std3__44plusIvEEE10Policy1000EPlSC_iS9_llNS7_10__identityEEEvT0_T1_T2_T3_T4_T6_
.visible .entry _ZN3cub18CUB_300001_SM_10006detail6reduce28DeviceReduceSingleTileKernelINS2_10policy_hubIlyN4cuda3std3__44plusIvEEE10Policy1000EPlSC_iS9_llNS7_10__identityEEEvT0_T1_T2_T3_T4_T6_(
	.param .u64 .ptr .align 1 _ZN3cub18CUB_300001_SM_10006detail6reduce28DeviceReduceSingleTileKernelINS2_10policy_hubIlyN4cuda3std3__44plusIvEEE10Policy1000EPlSC_iS9_llNS7_10__identityEEEvT0_T1_T2_T3_T4_T6__param_0,
	.param .u64 .ptr .align 1 _ZN3cub18CUB_300001_SM_10006detail6reduce28DeviceReduceSingleTileKernelINS2_10policy_hubIlyN4cuda3std3__44plusIvEEE10Policy1000EPlSC_iS9_llNS7_10__identityEEEvT0_T1_T2_T3_T4_T6__param_1,
	.param .u32 _ZN3cub18CUB_300001_SM_10006detail6reduce28DeviceReduceSingleTileKernelINS2_10policy_hubIlyN4cuda3std3__44plusIvEEE10Policy1000EPlSC_iS9_llNS7_10__identityEEEvT0_T1_T2_T3_T4_T6__param_2,
	.param .align 1 .b8 _ZN3cub18CUB_300001_SM_10006detail6reduce28DeviceReduceSingleTileKernelINS2_10policy_hubIlyN4cuda3std3__44plusIvEEE10Policy1000EPlSC_iS9_llNS7_10__identityEEEvT0_T1_T2_T3_T4_T6__param_3[1],
	.param .u64 _ZN3cub18CUB_300001_SM_10006detail6reduce28DeviceReduceSingleTileKernelINS2_10policy_hubIlyN4cuda3std3__44plusIvEEE10Policy1000EPlSC_iS9_llNS7_10__identityEEEvT0_T1_T2_T3_T4_T6__param_4,
	.param .align 1 .b8 _ZN3cub18CUB_300001_SM_10006detail6reduce28DeviceReduceSingleTileKernelINS2_10policy_hubIlyN4cuda3std3__44plusIvEEE10Policy1000EPlSC_iS9_llNS7_10__identityEEEvT0_T1_T2_T3_T4_T6__param_5[1]
)
.maxntid 512
.minnctapersm 1
{
	.reg .pred 	%p<58>;
	.reg .b32 	%r<238>;
	.reg .b64 	%rd<281>;
	// demoted variable
	.shared .align 8 .b8 _ZZN3cub18CUB_300001_SM_10006detail6reduce28DeviceReduceSingleTileKernelINS2_10policy_hubIlyN4cuda3std3__44plusIvEEE10Policy1000EPlSC_iS9_llNS7_10__identityEEEvT0_T1_T2_T3_T4_T6_E12temp_storage[152];
	ld.param.u64 	%rd35, [_ZN3cub18CUB_300001_SM_10006detail6reduce28DeviceReduceSingleTileKernelINS2_10policy_hubIlyN4cuda3std3__44plusIvEEE10Policy1000EPlSC_iS9_llNS7_10__identityEEEvT0_T1_T2_T3_T4_T6__param_0];
	ld.param.u64 	%rd37, [_ZN3cub18CUB_300001_SM_10006detail6reduce28DeviceReduceSingleTileKernelINS2_10policy_hubIlyN4cuda3std3__44plusIvEEE10Policy1000EPlSC_iS9_llNS7_10__identityEEEvT0_T1_T2_T3_T4_T6__param_1];
	ld.param.u32 	%r34, [_ZN3cub18CUB_300001_SM_10006detail6reduce28DeviceReduceSingleTileKernelINS2_10policy_hubIlyN4cuda3std3__44plusIvEEE10Policy1000EPlSC_iS9_llNS7_10__identityEEEvT0_T1_T2_T3_T4_T6__param_2];
	ld.param.u64 	%rd36, [_ZN3cub18CUB_300001_SM_10006detail6reduce28DeviceReduceSingleTileKernelINS2_10policy_hubIlyN4cuda3std3__44plusIvEEE10Policy1000EPlSC_iS9_llNS7_10__identityEEEvT0_T1_T2_T3_T4_T6__param_4];
	cvta.to.global.u64 	%rd1, %rd37;
	setp.ne.s32 	%p1, %r34, 0;
	@%p1 bra 	$L__BB10_3;
	mov.u32 	%r224, %tid.x;
	setp.ne.s32 	%p57, %r224, 0;
	@%p57 bra 	$L__BB10_39;
	st.global.u64 	[%rd1], %rd36;
	bra.uni 	$L__BB10_39;
$L__BB10_3:
	setp.gt.s32 	%p2, %r34, 3583;
	@%p2 bra 	$L__BB10_21;
	mov.u32 	%r1, %tid.x;
	setp.ge.s32 	%p19, %r1, %r34;
	mov.b64 	%rd271, 0;
	mov.u32 	%r228, %r1;
	@%p19 bra 	$L__BB10_6;
	mul.wide.u32 	%rd146, %r1, 8;
	add.s64 	%rd145, %rd35, %rd146;
	// begin inline asm
	ld.global.nc.u64 %rd271, [%rd145];
	// end inline asm
	add.s32 	%r228, %r1, 512;
$L__BB10_6:
	setp.ge.s32 	%p20, %r228, %r34;
	@%p20 bra 	$L__BB10_12;
	not.b32 	%r100, %r228;
	add.s32 	%r4, %r34, %r100;
	and.b32  	%r101, %r4, 1536;
	setp.eq.s32 	%p21, %r101, 1536;
	@%p21 bra 	$L__BB10_10;
	mul.wide.u32 	%rd148, %r228, 8;
	add.s64 	%rd266, %rd35, %rd148;
	shr.u32 	%r102, %r4, 9;
	add.s32 	%r103, %r102, 1;
	and.b32  	%r104, %r103, 3;
	neg.s32 	%r226, %r104;
$L__BB10_9:
	.pragma "nounroll";
	// begin inline asm
	ld.global.nc.u64 %rd149, [%rd266];
	// end inline asm
	add.s64 	%rd271, %rd149, %rd271;
	add.s32 	%r228, %r228, 512;
	add.s64 	%rd266, %rd266, 4096;
	add.s32 	%r226, %r226, 1;
	setp.ne.s32 	%p22, %r226, 0;
	@%p22 bra 	$L__BB10_9;
$L__BB10_10:
	setp.lt.u32 	%p23, %r4, 1536;
	@%p23 bra 	$L__BB10_12;
$L__BB10_11:
	mul.wide.s32 	%rd159, %r228, 8;
	add.s64 	%rd152, %rd35, %rd159;
	// begin inline asm
	ld.global.nc.u64 %rd151, [%rd152];
	// end inline asm
	add.s64 	%rd160, %rd151, %rd271;
	add.s64 	%rd154, %rd152, 4096;
	// begin inline asm
	ld.global.nc.u64 %rd153, [%rd154];
	// end inline asm
	add.s64 	%rd161, %rd153, %rd160;
	add.s64 	%rd156, %rd152, 8192;
	// begin inline asm
	ld.global.nc.u64 %rd155, [%rd156];
	// end inline asm
	add.s64 	%rd162, %rd155, %rd161;
	add.s64 	%rd158, %rd152, 12288;
	// begin inline asm
	ld.global.nc.u64 %rd157, [%rd158];
	// end inline asm
	add.s64 	%rd271, %rd157, %rd162;
	add.s32 	%r228, %r228, 2048;
	setp.lt.s32 	%p24, %r228, %r34;
	@%p24 bra 	$L__BB10_11;
$L__BB10_12:
	setp.lt.s32 	%p25, %r34, 512;
	@%p25 bra 	$L__BB10_17;
	// begin inline asm
	mov.u32 %r168, %laneid;
	// end inline asm
	mov.b64 	{%r170, %r175}, %rd271;
	mov.b32 	%r176, 1;
	mov.b32 	%r217, 31;
	mov.b32 	%r218, -1;
	// begin inline asm
	shfl.sync.down.b32 %r169, %r170, %r176, %r217, %r218;
	// end inline asm
	// begin inline asm
	shfl.sync.down.b32 %r174, %r175, %r176, %r217, %r218;
	// end inline asm
	mov.b64 	%rd221, {%r169, %r174};
	setp.gt.s32 	%p49, %r168, 30;
	selp.b64 	%rd222, 0, %rd221, %p49;
	add.s64 	%rd223, %rd222, %rd271;
	mov.b64 	{%r180, %r185}, %rd223;
	mov.b32 	%r186, 2;
	// begin inline asm
	shfl.sync.down.b32 %r179, %r180, %r186, %r217, %r218;
	// end inline asm
	// begin inline asm
	shfl.sync.down.b32 %r184, %r185, %r186, %r217, %r218;
	// end inline asm
	mov.b64 	%rd224, {%r179, %r184};
	setp.gt.s32 	%p50, %r168, 29;
	selp.b64 	%rd225, 0, %rd224, %p50;
	add.s64 	%rd226, %rd225, %rd223;
	mov.b64 	{%r190, %r195}, %rd226;
	mov.b32 	%r196, 4;
	// begin inline asm
	shfl.sync.down.b32 %r189, %r190, %r196, %r217, %r218;
	// end inline asm
	// begin inline asm
	shfl.sync.down.b32 %r194, %r195, %r196, %r217, %r218;
	// end inline asm
	mov.b64 	%rd227, {%r189, %r194};
	setp.gt.s32 	%p51, %r168, 27;
	selp.b64 	%rd228, 0, %rd227, %p51;
	add.s64 	%rd229, %rd228, %rd226;
	mov.b64 	{%r200, %r205}, %rd229;
	mov.b32 	%r206, 8;
	// begin inline asm
	shfl.sync.down.b32 %r199, %r200, %r206, %r217, %r218;
	// end inline asm
	// begin inline asm
	shfl.sync.down.b32 %r204, %r205, %r206, %r217, %r218;
	// end inline asm
	mov.b64 	%rd230, {%r199, %r204};
	setp.gt.s32 	%p52, %r168, 23;
	selp.b64 	%rd231, 0, %rd230, %p52;
	add.s64 	%rd232, %rd231, %rd229;
	mov.b64 	{%r210, %r215}, %rd232;
	mov.b32 	%r216, 16;
	// begin inline asm
	shfl.sync.down.b32 %r209, %r210, %r216, %r217, %r218;
	// end inline asm
	// begin inline asm
	shfl.sync.down.b32 %r214, %r215, %r216, %r217, %r218;
	// end inline asm
	mov.b64 	%rd233, {%r209, %r214};
	setp.gt.s32 	%p53, %r168, 15;
	selp.b64 	%rd234, 0, %rd233, %p53;
	add.s64 	%rd280, %rd234, %rd232;
	setp.ne.s32 	%p54, %r168, 0;
	@%p54 bra 	$L__BB10_15;
	shr.u32 	%r219, %r1, 2;
	and.b32  	%r220, %r219, 248;
	mov.u32 	%r221, _ZZN3cub18CUB_300001_SM_10006detail6reduce28DeviceReduceSingleTileKernelINS2_10policy_hubIlyN4cuda3std3__44plusIvEEE10Policy1000EPlSC_iS9_llNS7_10__identityEEEvT0_T1_T2_T3_T4_T6_E12temp_storage;
	add.s32 	%r222, %r221, %r220;
	st.shared.u64 	[%r222+16], %rd280;
$L__BB10_15:
	bar.sync 	0;
	setp.ne.s32 	%p55, %r1, 0;
	@%p55 bra 	$L__BB10_37;
	ld.shared.u64 	%rd235, [_ZZN3cub18CUB_300001_SM_10006detail6reduce28DeviceReduceSingleTileKernelINS2_10policy_hubIlyN4cuda3std3__44plusIvEEE10Policy1000EPlSC_iS9_llNS7_10__identityEEEvT0_T1_T2_T3_T4_T6_E12temp_storage+24];
	add.s64 	%rd236, %rd235, %rd280;
	ld.shared.u64 	%rd237, [_ZZN3cub18CUB_300001_SM_10006detail6reduce28DeviceReduceSingleTileKernelINS2_10policy_hubIlyN4cuda3std3__44plusIvEEE10Policy1000EPlSC_iS9_llNS7_10__identityEEEvT0_T1_T2_T3_T4_T6_E12temp_storage+32];
	add.s64 	%rd238, %rd236, %rd237;
	ld.shared.u64 	%rd239, [_ZZN3cub18CUB_300001_SM_10006detail6reduce28DeviceReduceSingleTileKernelINS2_10policy_hubIlyN4cuda3std3__44plusIvEEE10Policy1000EPlSC_iS9_llNS7_10__identityEEEvT0_T1_T2_T3_T4_T6_E12temp_storage+40];
	add.s64 	%rd240, %rd238, %rd239;
	ld.shared.u64 	%rd241, [_ZZN3cub18CUB_300001_SM_10006detail6reduce28DeviceReduceSingleTileKernelINS2_10policy_hubIlyN4cuda3std3__44plusIvEEE10Policy1000EPlSC_iS9_llNS7_10__identityEEEvT0_T1_T2_T3_T4_T6_E12temp_storage+48];
	add.s64 	%rd242, %rd240, %rd241;
	ld.shared.u64 	%rd243, [_ZZN3cub18CUB_300001_SM_10006detail6reduce28DeviceReduceSingleTileKernelINS2_10policy_hubIlyN4cuda3std3__44plusIvEEE10Policy1000EPlSC_iS9_llNS7_10__identityEEEvT0_T1_T2_T3_T4_T6_E12temp_storage+56];
	add.s64 	%rd244, %rd242, %rd243;
	ld.shared.u64 	%rd245, [_ZZN3cub18CUB_300001_SM_10006detail6reduce28DeviceReduceSingleTileKernelINS2_10policy_hubIlyN4cuda3std3__44plusIvEEE10Policy1000EPlSC_iS9_llNS7_10__identityEEEvT0_T1_T2_T3_T4_T6_E12temp_storage+64];
	add.s64 	%rd246, %rd244, %rd245;
	ld.shared.u64 	%rd247, [_ZZN3cub18CUB_300001_SM_10006detail6reduce28DeviceReduceSingleTileKernelINS2_10policy_hubIlyN4cuda3std3__44plusIvEEE10Policy1000EPlSC_iS9_llNS7_10__identityEEEvT0_T1_T2_T3_T4_T6_E12temp_storage+72];
	add.s64 	%rd248, %rd246, %rd247;
	ld.shared.u64 	%rd249, [_ZZN3cub18CUB_300001_SM_10006detail6reduce28DeviceReduceSingleTileKernelINS2_10policy_hubIlyN4cuda3std3__44plusIvEEE10Policy1000EPlSC_iS9_llNS7_10__identityEEEvT0_T1_T2_T3_T4_T6_E12temp_storage+80];
	add.s64 	%rd250, %rd248, %rd249;
	ld.shared.u64 	%rd251, [_ZZN3cub18CUB_300001_SM_10006detail6reduce28DeviceReduceSingleTileKernelINS2_10policy_hubIlyN4cuda3std3__44plusIvEEE10Policy1000EPlSC_iS9_llNS7_10__identityEEEvT0_T1_T2_T3_T4_T6_E12temp_storage+88];
	add.s64 	%rd252, %rd250, %rd251;
	ld.shared.u64 	%rd253, [_ZZN3cub18CUB_300001_SM_10006detail6reduce28DeviceReduceSingleTileKernelINS2_10policy_hubIlyN4cuda3std3__44plusIvEEE10Policy1000EPlSC_iS9_llNS7_10__identityEEEvT0_T1_T2_T3_T4_T6_E12temp_storage+96];
	add.s64 	%rd254, %rd252, %rd253;
	ld.shared.u64 	%rd255, [_ZZN3cub18CUB_300001_SM_10006detail6reduce28DeviceReduceSingleTileKernelINS2_10policy_hubIlyN4cuda3std3__44plusIvEEE10Policy1000EPlSC_iS9_llNS7_10__identityEEEvT0_T1_T2_T3_T4_T6_E12temp_storage+104];
	add.s64 	%rd256, %rd254, %rd255;
	ld.shared.u64 	%rd257, [_ZZN3cub18CUB_300001_SM_10006detail6reduce28DeviceReduceSingleTileKernelINS2_10policy_hubIlyN4cuda3std3__44plusIvEEE10Policy1000EPlSC_iS9_llNS7_10__identityEEEvT0_T1_T2_T3_T4_T6_E12temp_storage+112];
	add.s64 	%rd258, %rd256, %rd257;
	ld.shared.u64 	%rd259, [_ZZN3cub18CUB_300001_SM_10006detail6reduce28DeviceReduceSingleTileKernelINS2_10policy_hubIlyN4cuda3std3__44plusIvEEE10Policy1000EPlSC_iS9_llNS7_10__identityEEEvT0_T1_T2_T3_T4_T6_E12temp_storage+120];
	add.s64 	%rd260, %rd258, %rd259;
	ld.shared.u64 	%rd261, [_ZZN3cub18CUB_300001_SM_10006detail6reduce28DeviceReduceSingleTileKernelINS2_10policy_hubIlyN4cuda3std3__44plusIvEEE10Policy1000EPlSC_iS9_llNS7_10__identityEEEvT0_T1_T2_T3_T4_T6_E12temp_storage+128];
	add.s64 	%rd262, %rd260, %rd261;
	ld.shared.u64 	%rd263, [_ZZN3cub18CUB_300001_SM_10006detail6reduce28DeviceReduceSingleTileKernelINS2_10policy_hubIlyN4cuda3std3__44plusIvEEE10Policy1000EPlSC_iS9_llNS7_10__identityEEEvT0_T1_T2_T3_T4_T6_E12temp_storage+136];
	add.s64 	%rd280, %rd262, %rd263;
	bra.uni 	$L__BB10_37;
$L__BB10_17:
	// begin inline asm
	mov.u32 %r105, %laneid;
	// end inline asm
	and.b32  	%r156, %r1, 992;
	add.s32 	%r157, %r156, 32;
	setp.gt.s32 	%p26, %r157, %r34;
	not.b32 	%r158, %r156;
	add.s32 	%r159, %r34, %r158;
	selp.b32 	%r154, %r159, 31, %p26;
	mov.b64 	{%r107, %r112}, %rd271;
	mov.b32 	%r113, 1;
	mov.b32 	%r155, -1;
	// begin inline asm
	shfl.sync.down.b32 %r106, %r107, %r113, %r154, %r155;
	// end inline asm
	// begin inline asm
	shfl.sync.down.b32 %r111, %r112, %r113, %r154, %r155;
	// end inline asm
	mov.b64 	%rd163, {%r106, %r111};
	setp.lt.s32 	%p27, %r105, %r154;
	selp.b64 	%rd164, %rd163, 0, %p27;
	add.s64 	%rd165, %rd164, %rd271;
	mov.b64 	{%r117, %r122}, %rd165;
	mov.b32 	%r123, 2;
	// begin inline asm
	shfl.sync.down.b32 %r116, %r117, %r123, %r154, %r155;
	// end inline asm
	// begin inline asm
	shfl.sync.down.b32 %r121, %r122, %r123, %r154, %r155;
	// end inline asm
	mov.b64 	%rd166, {%r116, %r121};
	add.s32 	%r160, %r105, 2;
	setp.gt.s32 	%p28, %r160, %r154;
	selp.b64 	%rd167, 0, %rd166, %p28;
	add.s64 	%rd168, %rd167, %rd165;
	mov.b64 	{%r127, %r132}, %rd168;
	mov.b32 	%r133, 4;
	// begin inline asm
	shfl.sync.down.b32 %r126, %r127, %r133, %r154, %r155;
	// end inline asm
	// begin inline asm
	shfl.sync.down.b32 %r131, %r132, %r133, %r154, %r155;
	// end inline asm
	mov.b64 	%rd169, {%r126, %r131};
	add.s32 	%r161, %r105, 4;
	setp.gt.s32 	%p29, %r161, %r154;
	selp.b64 	%rd170, 0, %rd169, %p29;
	add.s64 	%rd171, %rd170, %rd168;
	mov.b64 	{%r137, %r142}, %rd171;
	mov.b32 	%r143, 8;
	// begin inline asm
	shfl.sync.down.b32 %r136, %r137, %r143, %r154, %r155;
	// end inline asm
	// begin inline asm
	shfl.sync.down.b32 %r141, %r142, %r143, %r154, %r155;
	// end inline asm
	mov.b64 	%rd172, {%r136, %r141};
	add.s32 	%r162, %r105, 8;
	setp.gt.s32 	%p30, %r162, %r154;
	selp.b64 	%rd173, 0, %rd172, %p30;
	add.s64 	%rd174, %rd173, %rd171;
	mov.b64 	{%r147, %r152}, %rd174;
	mov.b32 	%r153, 16;
	// begin inline asm
	shfl.sync.down.b32 %r146, %r147, %r153, %r154, %r155;
	// end inline asm
	// begin inline asm
	shfl.sync.down.b32 %r151, %r152, %r153, %r154, %r155;
	// end inline asm
	mov.b64 	%rd175, {%r146, %r151};
	add.s32 	%r163, %r105, 16;
	setp.gt.s32 	%p31, %r163, %r154;
	selp.b64 	%rd176, 0, %rd175, %p31;
	add.s64 	%rd280, %rd176, %rd174;
	setp.ne.s32 	%p32, %r105, 0;
	@%p32 bra 	$L__BB10_19;
	shr.u32 	%r164, %r1, 2;
	and.b32  	%r165, %r164, 248;
	mov.u32 	%r166, _ZZN3cub18CUB_300001_SM_10006detail6reduce28DeviceReduceSingleTileKernelINS2_10policy_hubIlyN4cuda3std3__44plusIvEEE10Policy1000EPlSC_iS9_llNS7_10__identityEEEvT0_T1_T2_T3_T4_T6_E12temp_storage;
	add.s32 	%r167, %r166, %r165;
	st.shared.u64 	[%r167+16], %rd280;
$L__BB10_19:
	bar.sync 	0;
	setp.ne.s32 	%p33, %r1, 0;
	@%p33 bra 	$L__BB10_37;
	setp.gt.s32 	%p34, %r34, 32;
	ld.shared.u64 	%rd177, [_ZZN3cub18CUB_300001_SM_10006detail6reduce28DeviceReduceSingleTileKernelINS2_10policy_hubIlyN4cuda3std3__44plusIvEEE10Policy1000EPlSC_iS9_llNS7_10__identityEEEvT0_T1_T2_T3_T4_T6_E12temp_storage+24];
	selp.b64 	%rd178, %rd177, 0, %p34;
	add.s64 	%rd179, %rd178, %rd280;
	setp.gt.s32 	%p35, %r34, 64;
	ld.shared.u64 	%rd180, [_ZZN3cub18CUB_300001_SM_10006detail6reduce28DeviceReduceSingleTileKernelINS2_10policy_hubIlyN4cuda3std3__44plusIvEEE10Policy1000EPlSC_iS9_llNS7_10__identityEEEvT0_T1_T2_T3_T4_T6_E12temp_storage+32];
	selp.b64 	%rd181, %rd180, 0, %p35;
	add.s64 	%rd182, %rd179, %rd181;
	setp.gt.s32 	%p36, %r34, 96;
	ld.shared.u64 	%rd183, [_ZZN3cub18CUB_300001_SM_10006detail6reduce28DeviceReduceSingleTileKernelINS2_10policy_hubIlyN4cuda3std3__44plusIvEEE10Policy1000EPlSC_iS9_llNS7_10__identityEEEvT0_T1_T2_T3_T4_T6_E12temp_storage+40];
	selp.b64 	%rd184, %rd183, 0, %p36;
	add.s64 	%rd185, %rd182, %rd184;
	setp.gt.s32 	%p37, %r34, 128;
	ld.shared.u64 	%rd186, [_ZZN3cub18CUB_300001_SM_10006detail6reduce28DeviceReduceSingleTileKernelINS2_10policy_hubIlyN4cuda3std3__44plusIvEEE10Policy1000EPlSC_iS9_llNS7_10__identityEEEvT0_T1_T2_T3_T4_T6_E12temp_storage+48];
	selp.b64 	%rd187, %rd186, 0, %p37;
	add.s64 	%rd188, %rd185, %rd187;
	setp.gt.s32 	%p38, %r34, 160;
	ld.shared.u64 	%rd189, [_ZZN3cub18CUB_300001_SM_10006detail6reduce28DeviceReduceSingleTileKernelINS2_10policy_hubIlyN4cuda3std3__44plusIvEEE10Policy1000EPlSC_iS9_llNS7_10__identityEEEvT0_T1_T2_T3_T4_T6_E12temp_storage+56];
	selp.b64 	%rd190, %rd189, 0, %p38;
	add.s64 	%rd191, %rd188, %rd190;
	setp.gt.s32 	%p39, %r34, 192;
	ld.shared.u64 	%rd192, [_ZZN3cub18CUB_300001_SM_10006detail6reduce28DeviceReduceSingleTileKernelINS2_10policy_hubIlyN4cuda3std3__44plusIvEEE10Policy1000EPlSC_iS9_llNS7_10__identityEEEvT0_T1_T2_T3_T4_T6_E12temp_storage+64];
	selp.b64 	%rd193, %rd192, 0, %p39;
	add.s64 	%rd194, %rd191, %rd193;
	setp.gt.s32 	%p40, %r34, 224;
	ld.shared.u64 	%rd195, [_ZZN3cub18CUB_300001_SM_10006detail6reduce28DeviceReduceSingleTileKernelINS2_10policy_hubIlyN4cuda3std3__44plusIvEEE10Policy1000EPlSC_iS9_llNS7_10__identityEEEvT0_T1_T2_T3_T4_T6_E12temp_storage+72];
	selp.b64 	%rd196, %rd195, 0, %p40;
	add.s64 	%rd197, %rd194, %rd196;
	setp.gt.s32 	%p41, %r34, 256;
	ld.shared.u64 	%rd198, [_ZZN3cub18CUB_300001_SM_10006detail6reduce28DeviceReduceSingleTileKernelINS2_10policy_hubIlyN4cuda3std3__44plusIvEEE10Policy1000EPlSC_iS9_llNS7_10__identityEEEvT0_T1_T2_T3_T4_T6_E12temp_storage+80];
	selp.b64 	%rd199, %rd198, 0, %p41;
	add.s64 	%rd200, %rd197, %rd199;
	setp.gt.s32 	%p42, %r34, 288;
	ld.shared.u64 	%rd201, [_ZZN3cub18CUB_300001_SM_10006detail6reduce28DeviceReduceSingleTileKernelINS2_10policy_hubIlyN4cuda3std3__44plusIvEEE10Policy1000EPlSC_iS9_llNS7_10__identityEEEvT0_T1_T2_T3_T4_T6_E12temp_storage+88];
	selp.b64 	%rd202, %rd201, 0, %p42;
	add.s64 	%rd203, %rd200, %rd202;
	setp.gt.s32 	%p43, %r34, 320;
	ld.shared.u64 	%rd204, [_ZZN3cub18CUB_300001_SM_10006detail6reduce28DeviceReduceSingleTileKernelINS2_10policy_hubIlyN4cuda3std3__44plusIvEEE10Policy1000EPlSC_iS9_llNS7_10__identityEEEvT0_T1_T2_T3_T4_T6_E12temp_storage+96];
	selp.b64 	%rd205, %rd204, 0, %p43;
	add.s64 	%rd206, %rd203, %rd205;
	setp.gt.s32 	%p44, %r34, 352;
	ld.shared.u64 	%rd207, [_ZZN3cub18CUB_300001_SM_10006detail6reduce28DeviceReduceSingleTileKernelINS2_10policy_hubIlyN4cuda3std3__44plusIvEEE10Policy1000EPlSC_iS9_llNS7_10__identityEEEvT0_T1_T2_T3_T4_T6_E12temp_storage+104];
	selp.b64 	%rd208, %rd207, 0, %p44;
	add.s64 	%rd209, %rd206, %rd208;
	setp.gt.s32 	%p45, %r34, 384;
	ld.shared.u64 	%rd210, [_ZZN3cub18CUB_300001_SM_10006detail6reduce28DeviceReduceSingleTileKernelINS2_10policy_hubIlyN4cuda3std3__44plusIvEEE10Policy1000EPlSC_iS9_llNS7_10__identityEEEvT0_T1_T2_T3_T4_T6_E12temp_storage+112];
	selp.b64 	%rd211, %rd210, 0, %p45;
	add.s64 	%rd212, %rd209, %rd211;
	setp.gt.s32 	%p46, %r34, 416;
	ld.shared.u64 	%rd213, [_ZZN3cub18CUB_300001_SM_10006detail6reduce28DeviceReduceSingleTileKernelINS2_10policy_hubIlyN4cuda3std3__44plusIvEEE10Policy1000EPlSC_iS9_llNS7_10__identityEEEvT0_T1_T2_T3_T4_T6_E12temp_storage+120];
	selp.b64 	%rd214, %rd213, 0, %p46;
	add.s64 	%rd215, %rd212, %rd214;
	setp.gt.s32 	%p47, %r34, 448;
	ld.shared.u64 	%rd216, [_ZZN3cub18CUB_300001_SM_10006detail6reduce28DeviceReduceSingleTileKernelINS2_10policy_hubIlyN4cuda3std3__44plusIvEEE10Policy1000EPlSC_iS9_llNS7_10__identityEEEvT0_T1_T2_T3_T4_T6_E12temp_storage+128];
	selp.b64 	%rd217, %rd216, 0, %p47;
	add.s64 	%rd218, %rd215, %rd217;
	setp.gt.s32 	%p48, %r34, 480;
	ld.shared.u64 	%rd219, [_ZZN3cub18CUB_300001_SM_10006detail6reduce28DeviceReduceSingleTileKernelINS2_10policy_hubIlyN4cuda3std3__44plusIvEEE10Policy1000EPlSC_iS9_llNS7_10__identityEEEvT0_T1_T2_T3_T4_T6_E12temp_storage+136];
	selp.b64 	%rd220, %rd219, 0, %p48;
	add.s64 	%rd280, %rd218, %rd220;
	bra.uni 	$L__BB10_37;
$L__BB10_21:
	mov.u32 	%r13, %tid.x;
	mul.wide.u32 	%rd52, %r13, 8;
	add.s64 	%rd39, %rd35, %rd52;
	// begin inline asm
	ld.global.nc.u64 %rd38, [%rd39];
	// end inline asm
	add.s64 	%rd41, %rd39, 4096;
	// begin inline asm
	ld.global.nc.u64 %rd40, [%rd41];
	// end inline asm
	add.s64 	%rd43, %rd39, 8192;
	// begin inline asm
	ld.global.nc.u64 %rd42, [%rd43];
	// end inline asm
	add.s64 	%rd45, %rd39, 12288;
	// begin inline asm
	ld.global.nc.u64 %rd44, [%rd45];
	// end inline asm
	add.s64 	%rd47, %rd39, 16384;
	// begin inline asm
	ld.global.nc.u64 %rd46, [%rd47];
	// end inline asm
	add.s64 	%rd49, %rd39, 20480;
	// begin inline asm
	ld.global.nc.u64 %rd48, [%rd49];
	// end inline asm
	add.s64 	%rd51, %rd39, 24576;
	// begin inline asm
	ld.global.nc.u64 %rd50, [%rd51];
	// end inline asm
	add.s64 	%rd53, %rd40, %rd38;
	add.s64 	%rd54, %rd42, %rd53;
	add.s64 	%rd55, %rd44, %rd54;
	add.s64 	%rd56, %rd46, %rd55;
	add.s64 	%rd57, %rd48, %rd56;
	add.s64 	%rd279, %rd50, %rd57;
	setp.lt.u32 	%p3, %r34, 7168;
	mov.b32 	%r231, 3584;
	@%p3 bra 	$L__BB10_25;
	add.s32 	%r14, %r34, -3584;
	mov.b32 	%r231, 3584;
$L__BB10_23:
	add.s32 	%r37, %r231, %r13;
	mul.wide.u32 	%rd72, %r37, 8;
	add.s64 	%rd59, %rd35, %rd72;
	// begin inline asm
	ld.global.nc.u64 %rd58, [%rd59];
	// end inline asm
	add.s64 	%rd61, %rd59, 4096;
	// begin inline asm
	ld.global.nc.u64 %rd60, [%rd61];
	// end inline asm
	add.s64 	%rd63, %rd59, 8192;
	// begin inline asm
	ld.global.nc.u64 %rd62, [%rd63];
	// end inline asm
	add.s64 	%rd65, %rd59, 12288;
	// begin inline asm
	ld.global.nc.u64 %rd64, [%rd65];
	// end inline asm
	add.s64 	%rd67, %rd59, 16384;
	// begin inline asm
	ld.global.nc.u64 %rd66, [%rd67];
	// end inline asm
	add.s64 	%rd69, %rd59, 20480;
	// begin inline asm
	ld.global.nc.u64 %rd68, [%rd69];
	// end inline asm
	add.s64 	%rd71, %rd59, 24576;
	// begin inline asm
	ld.global.nc.u64 %rd70, [%rd71];
	// end inline asm
	add.s64 	%rd73, %rd58, %rd279;
	add.s64 	%rd74, %rd60, %rd73;
	add.s64 	%rd75, %rd62, %rd74;
	add.s64 	%rd76, %rd64, %rd75;
	add.s64 	%rd77, %rd66, %rd76;
	add.s64 	%rd78, %rd68, %rd77;
	add.s64 	%rd279, %rd70, %rd78;
	sub.s32 	%r38, %r34, %r231;
	setp.lt.s32 	%p4, %r38, 3584;
	@%p4 bra 	$L__BB10_33;
	add.s32 	%r231, %r231, 3584;
	setp.le.s32 	%p5, %r231, %r14;
	@%p5 bra 	$L__BB10_23;
$L__BB10_25:
	setp.le.s32 	%p6, %r34, %r231;
	@%p6 bra 	$L__BB10_33;
	sub.s32 	%r18, %r34, %r231;
	setp.ge.s32 	%p7, %r13, %r18;
	@%p7 bra 	$L__BB10_33;
	not.b32 	%r39, %r13;
	add.s32 	%r40, %r34, %r39;
	sub.s32 	%r19, %r40, %r231;
	and.b32  	%r41, %r19, 1536;
	setp.eq.s32 	%p8, %r41, 1536;
	mov.u32 	%r235, %r13;
	@%p8 bra 	$L__BB10_30;
	add.s32 	%r233, %r13, %r231;
	shr.u32 	%r42, %r19, 9;
	add.s32 	%r43, %r42, 1;
	and.b32  	%r44, %r43, 3;
	neg.s32 	%r232, %r44;
	mov.u32 	%r235, %r13;
$L__BB10_29:
	.pragma "nounroll";
	mul.wide.u32 	%rd82, %r233, 8;
	add.s64 	%rd81, %rd35, %rd82;
	// begin inline asm
	ld.global.nc.u64 %rd80, [%rd81];
	// end inline asm
	add.s64 	%rd279, %rd80, %rd279;
	add.s32 	%r235, %r235, 512;
	add.s32 	%r233, %r233, 512;
	add.s32 	%r232, %r232, 1;
	setp.ne.s32 	%p9, %r232, 0;
	@%p9 bra 	$L__BB10_29;
$L__BB10_30:
	setp.lt.u32 	%p10, %r19, 1536;
	@%p10 bra 	$L__BB10_33;
	cvt.u64.u32 	%rd83, %r235;
	cvt.u64.u32 	%rd84, %r231;
	add.s64 	%rd85, %rd83, %rd84;
	shl.b64 	%rd86, %rd85, 3;
	add.s64 	%rd87, %rd86, %rd35;
	add.s64 	%rd277, %rd87, 8192;
	add.s32 	%r236, %r235, %r231;
$L__BB10_32:
	mul.wide.u32 	%rd96, %r236, 8;
	add.s64 	%rd89, %rd35, %rd96;
	// begin inline asm
	ld.global.nc.u64 %rd88, [%rd89];
	// end inline asm
	add.s64 	%rd97, %rd88, %rd279;
	add.s64 	%rd91, %rd277, -4096;
	// begin inline asm
	ld.global.nc.u64 %rd90, [%rd91];
	// end inline asm
	add.s64 	%rd98, %rd90, %rd97;
	// begin inline asm
	ld.global.nc.u64 %rd92, [%rd277];
	// end inline asm
	add.s64 	%rd99, %rd92, %rd98;
	add.s64 	%rd95, %rd277, 4096;
	// begin inline asm
	ld.global.nc.u64 %rd94, [%rd95];
	// end inline asm
	add.s64 	%rd279, %rd94, %rd99;
	add.s32 	%r235, %r235, 2048;
	add.s64 	%rd277, %rd277, 16384;
	add.s32 	%r236, %r236, 2048;
	setp.lt.s32 	%p11, %r235, %r18;
	@%p11 bra 	$L__BB10_32;
$L__BB10_33:
	// begin inline asm
	mov.u32 %r45, %laneid;
	// end inline asm
	mov.b64 	{%r47, %r52}, %rd279;
	mov.b32 	%r53, 1;
	mov.b32 	%r94, 31;
	mov.b32 	%r95, -1;
	// begin inline asm
	shfl.sync.down.b32 %r46, %r47, %r53, %r94, %r95;
	// end inline asm
	// begin inline asm
	shfl.sync.down.b32 %r51, %r52, %r53, %r94, %r95;
	// end inline asm
	mov.b64 	%rd100, {%r46, %r51};
	setp.gt.s32 	%p12, %r45, 30;
	selp.b64 	%rd101, 0, %rd100, %p12;
	add.s64 	%rd102, %rd101, %rd279;
	mov.b64 	{%r57, %r62}, %rd102;
	mov.b32 	%r63, 2;
	// begin inline asm
	shfl.sync.down.b32 %r56, %r57, %r63, %r94, %r95;
	// end inline asm
	// begin inline asm
	shfl.sync.down.b32 %r61, %r62, %r63, %r94, %r95;
	// end inline asm
	mov.b64 	%rd103, {%r56, %r61};
	setp.gt.s32 	%p13, %r45, 29;
	selp.b64 	%rd104, 0, %rd103, %p13;
	add.s64 	%rd105, %rd104, %rd102;
	mov.b64 	{%r67, %r72}, %rd105;
	mov.b32 	%r73, 4;
	// begin inline asm
	shfl.sync.down.b32 %r66, %r67, %r73, %r94, %r95;
	// end inline asm
	// begin inline asm
	shfl.sync.down.b32 %r71, %r72, %r73, %r94, %r95;
	// end inline asm
	mov.b64 	%rd106, {%r66, %r71};
	setp.gt.s32 	%p14, %r45, 27;
	selp.b64 	%rd107, 0, %rd106, %p14;
	add.s64 	%rd108, %rd107, %rd105;
	mov.b64 	{%r77, %r82}, %rd108;
	mov.b32 	%r83, 8;
	// begin inline asm
	shfl.sync.down.b32 %r76, %r77, %r83, %r94, %r95;
	// end inline asm
	// begin inline asm
	shfl.sync.down.b32 %r81, %r82, %r83, %r94, %r95;
	// end inline asm
	mov.b64 	%rd109, {%r76, %r81};
	setp.gt.s32 	%p15, %r45, 23;
	selp.b64 	%rd110, 0, %rd109, %p15;
	add.s64 	%rd111, %rd110, %rd108;
	mov.b64 	{%r87, %r92}, %rd111;
	mov.b32 	%r93, 16;
	// begin inline asm
	shfl.sync.down.b32 %r86, %r87, %r93, %r94, %r95;
	// end inline asm
	// begin inline asm
	shfl.sync.down.b32 %r91, %r92, %r93, %r94, %r95;
	// end inline asm
	mov.b64 	%rd112, {%r86, %r91};
	setp.gt.s32 	%p16, %r45, 15;
	selp.b64 	%rd113, 0, %rd112, %p16;
	add.s64 	%rd280, %rd113, %rd111;
	setp.ne.s32 	%p17, %r45, 0;
	@%p17 bra 	$L__BB10_35;
	shr.u32 	%r96, %r13, 2;
	and.b32  	%r97, %r96, 248;
	mov.u32 	%r98, _ZZN3cub18CUB_300001_SM_10006detail6reduce28DeviceReduceSingleTileKernelINS2_10policy_hubIlyN4cuda3std3__44plusIvEEE10Policy1000EPlSC_iS9_llNS7_10__identityEEEvT0_T1_T2_T3_T4_T6_E12temp_storage;
	add.s32 	%r99, %r98, %r97;
	st.shared.u64 	[%r99+16], %rd280;
$L__BB10_35:
	bar.sync 	0;
	setp.ne.s32 	%p18, %r13, 0;
	@%p18 bra 	$L__BB10_37;
	ld.shared.u64 	%rd114, [_ZZN3cub18CUB_300001_SM_10006detail6reduce28DeviceReduceSingleTileKernelINS2_10policy_hubIlyN4cuda3std3__44plusIvEEE10Policy1000EPlSC_iS9_llNS7_10__identityEEEvT0_T1_T2_T3_T4_T6_E12temp_storage+24];
	add.s64 	%rd115, %rd114, %rd280;
	ld.shared.u64 	%rd116, [_ZZN3cub18CUB_300001_SM_10006detail6reduce28DeviceReduceSingleTileKernelINS2_10policy_hubIlyN4cuda3std3__44plusIvEEE10Policy1000EPlSC_iS9_llNS7_10__identityEEEvT0_T1_T2_T3_T4_T6_E12temp_storage+32];
	add.s64 	%rd117, %rd115, %rd116;
	ld.shared.u64 	%rd118, [_ZZN3cub18CUB_300001_SM_10006detail6reduce28DeviceReduceSingleTileKernelINS2_10policy_hubIlyN4cuda3std3__44plusIvEEE10Policy1000EPlSC_iS9_llNS7_10__identityEEEvT0_T1_T2_T3_T4_T6_E12temp_storage+40];
	add.s64 	%rd119, %rd117, %rd118;
	ld.shared.u64 	%rd120, [_ZZN3cub18CUB_300001_SM_10006detail6reduce28DeviceReduceSingleTileKernelINS2_10policy_hubIlyN4cuda3std3__44plusIvEEE10Policy1000EPlSC_iS9_llNS7_10__identityEEEvT0_T1_T2_T3_T4_T6_E12temp_storage+48];
	add.s64 	%rd121, %rd119, %rd120;
	ld.shared.u64 	%rd122, [_ZZN3cub18CUB_300001_SM_10006detail6reduce28DeviceReduceSingleTileKernelINS2_10policy_hubIlyN4cuda3std3__44plusIvEEE10Policy1000EPlSC_iS9_llNS7_10__identityEEEvT0_T1_T2_T3_T4_T6_E12temp_storage+56];
	add.s64 	%rd123, %rd121, %rd122;
	ld.shared.u64 	%rd124, [_ZZN3cub18CUB_300001_SM_10006detail6reduce28DeviceReduceSingleTileKernelINS2_10policy_hubIlyN4cuda3std3__44plusIvEEE10Policy1000EPlSC_iS9_llNS7_10__identityEEEvT0_T1_T2_T3_T4_T6_E12temp_storage+64];
	add.s64 	%rd125, %rd123, %rd124;
	ld.shared.u64 	%rd126, [_ZZN3cub18CUB_300001_SM_10006detail6reduce28DeviceReduceSingleTileKernelINS2_10policy_hubIlyN4cuda3std3__44plusIvEEE10Policy1000EPlSC_iS9_llNS7_10__identityEEEvT0_T1_T2_T3_T4_T6_E12temp_storage+72];
	add.s64 	%rd127, %rd125, %rd126;
	ld.shared.u64 	%rd128, [_ZZN3cub18CUB_300001_SM_10006detail6reduce28DeviceReduceSingleTileKernelINS2_10policy_hubIlyN4cuda3std3__44plusIvEEE10Policy1000EPlSC_iS9_llNS7_10__identityEEEvT0_T1_T2_T3_T4_T6_E12temp_storage+80];
	add.s64 	%rd129, %rd127, %rd128;
	ld.shared.u64 	%rd130, [_ZZN3cub18CUB_300001_SM_10006detail6reduce28DeviceReduceSingleTileKernelINS2_10policy_hubIlyN4cuda3std3__44plusIvEEE10Policy1000EPlSC_iS9_llNS7_10__identityEEEvT0_T1_T2_T3_T4_T6_E12temp_storage+88];
	add.s64 	%rd131, %rd129, %rd130;
	ld.shared.u64 	%rd132, [_ZZN3cub18CUB_300001_SM_10006detail6reduce28DeviceReduceSingleTileKernelINS2_10policy_hubIlyN4cuda3std3__44plusIvEEE10Policy1000EPlSC_iS9_llNS7_10__identityEEEvT0_T1_T2_T3_T4_T6_E12temp_storage+96];
	add.s64 	%rd133, %rd131, %rd132;
	ld.shared.u64 	%rd134, [_ZZN3cub18CUB_300001_SM_10006detail6reduce28DeviceReduceSingleTileKernelINS2_10policy_hubIlyN4cuda3std3__44plusIvEEE10Policy1000EPlSC_iS9_llNS7_10__identityEEEvT0_T1_T2_T3_T4_T6_E12temp_storage+104];
	add.s64 	%rd135, %rd133, %rd134;
	ld.shared.u64 	%rd136, [_ZZN3cub18CUB_300001_SM_10006detail6reduce28DeviceReduceSingleTileKernelINS2_10policy_hubIlyN4cuda3std3__44plusIvEEE10Policy1000EPlSC_iS9_llNS7_10__identityEEEvT0_T1_T2_T3_T4_T6_E12temp_storage+112];
	add.s64 	%rd137, %rd135, %rd136;
	ld.shared.u64 	%rd138, [_ZZN3cub18CUB_300001_SM_10006detail6reduce28DeviceReduceSingleTileKernelINS2_10policy_hubIlyN4cuda3std3__44plusIvEEE10Policy1000EPlSC_iS9_llNS7_10__identityEEEvT0_T1_T2_T3_T4_T6_E12temp_storage+120];
	add.s64 	%rd139, %rd137, %rd138;
	ld.shared.u64 	%rd140, [_ZZN3cub18CUB_300001_SM_10006detail6reduce28DeviceReduceSingleTileKernelINS2_10policy_hubIlyN4cuda3std3__44plusIvEEE10Policy1000EPlSC_iS9_llNS7_10__identityEEEvT0_T1_T2_T3_T4_T6_E12temp_storage+128];
	add.s64 	%rd141, %rd139, %rd140;
	ld.shared.u64 	%rd142, [_ZZN3cub18CUB_300001_SM_10006detail6reduce28DeviceReduceSingleTileKernelINS2_10policy_hubIlyN4cuda3std3__44plusIvEEE10Policy1000EPlSC_iS9_llNS7_10__identityEEEvT0_T1_T2_T3_T4_T6_E12temp_storage+136];
	add.s64 	%rd280, %rd141, %rd142;
$L__BB10_37:
	mov.u32 	%r223, %tid.x;
	setp.ne.s32 	%p56, %r223, 0;
	@%p56 bra 	$L__BB10_39;
	add.s64 	%rd264, %rd280, %rd36;
	st.global.u64 	[%rd1], %rd264;
$L__BB10_39:
	ret;

}
	// .globl	_ZN3cub18CUB_300001_SM_10006detail6reduce28DeviceReduceSingleTileKernelINS2_10policy_hubIlyN4cuda3std3__44plusIvEEE10Policy1000EN6thrust24THRUST_300001_SM_1000_NS18transform_iteratorI7NonZeroIsEPsNSD_11use_defaultESI_EEPlyS9_llNS7_10__identityEEEvT0_T1_T2_T3_T4_T6_
.visible .entry _ZN3cub18CUB_300001_SM_10006detail6reduce28DeviceReduceSingleTileKernelINS2_10policy_hubIlyN4cuda3std3__44plusIvEEE10Policy1000EN6thrust24THRUST_300001_SM_1000_NS18transform_iteratorI7NonZeroIsEPsNSD_11use_defaultESI_EEPlyS9_llNS7_10__identityEEEvT0_T1_T2_T3_T4_T6_(
	.param .align 8 .b8 _ZN3cub18CUB_300001_SM_10006detail6reduce28DeviceReduceSingleTileKernelINS2_10policy_hubIlyN4cuda3std3__44plusIvEEE10Policy1000EN6thrust24THRUST_300001_SM_1000_NS18transform_iteratorI7NonZeroIsEPsNSD_11use_defaultESI_EEPlyS9_llNS7_10__identityEEEvT0_T1_T2_T3_T4_T6__param_0[16],
	.param .u64 .ptr .align 1 _ZN3cub18CUB_300001_SM_10006detail6reduce28DeviceReduceSingleTileKernelINS2_10policy_hubIlyN4cuda3std3__44plusIvEEE10Policy1000EN6thrust24THRUST_300001_SM_1000_NS18transform_iteratorI7NonZeroIsEPsNSD_11use_defaultESI_EEPlyS9_llNS7_10__identityEEEvT0_T1_T2_T3_T4_T6__param_1,
	.param .u64 _ZN3cub18CUB_300001_SM_10006detail6reduce28DeviceReduceSingleTileKernelINS2_10policy_hubIlyN4cuda3std3__44plusIvEEE10Policy1000EN6thrust24THRUST_300001_SM_1000_NS18transform_iteratorI7NonZeroIsEPsNSD_11use_defaultESI_EEPlyS9_llNS7_10__identityEEEvT0_T1_T2_T3_T4_T6__param_2,
	.param .align 1 .b8 _ZN3cub18CUB_300001_SM_10006detail6reduce28DeviceReduceSingleTileKernelINS2_10policy_hubIlyN4cuda3std3__44plusIvEEE10Policy1000EN6thrust24THRUST_300001_SM_1000_NS18transform_iteratorI7NonZeroIsEPsNSD_11use_defaultESI_EEPlyS9_llNS7_10__identityEEEvT0_T1_T2_T3_T4_T6__param_3[1],
	.param .u64 _ZN3cub18CUB_300001_SM_10006detail6reduce28DeviceReduceSingleTileKernelINS2_10policy_hubIlyN4cuda3std3__44plusIvEEE10Policy1000EN6thrust24THRUST_300001_SM_1000_NS18transform_iteratorI7NonZeroIsEPsNSD_11use_defaultESI_EEPlyS9_llNS7_10__identityEEEvT0_T1_T2_T3_T4_T6__param_4,
	.param .align 1 .b8 _ZN3cub18CUB_300001_SM_10006detail6reduce28DeviceReduceSingleTileKernelINS2_10policy_hubIlyN4cuda3std3__44plusIvEEE10Policy1000EN6thrust24THRUST_300001_SM_1000_NS18transform_iteratorI7NonZeroIsEPsNSD_11use_defaultESI_EEPlyS9_llNS7_10__identityEEEvT0_T1_T2_T3_T4_T6__param_5[1]
)
.maxntid 512
.minnctapersm 1
{
	.reg .pred 	%p<140>;
	.reg .b16 	%rs<82>;
	.reg .b32 	%r<256>;
	.reg .b64 	%rd<403>;
	// demoted variable
	.shared .align 8 .b8 _ZZN3cub18CUB_300001_SM_10006detail6reduce28DeviceReduceSingleTileKernelINS2_10policy_hubIlyN4cuda3std3__44plusIvEEE10Policy1000EN6thrust24THRUST_300001_SM_1000_NS18transform_iteratorI7NonZeroIsEPsNSD_11use_defaultESI_EEPlyS9_llNS7_10__identityEEEvT0_T1_T2_T3_T4_T6_E12temp_storage[152];
	ld.param.u64 	%rd57, [_ZN3cub18CUB_300001_SM_10006detail6reduce28DeviceReduceSingleTileKernelINS2_10policy_hubIlyN4cuda3std3__44plusIvEEE10Policy1000EN6thrust24THRUST_300001_SM_1000_NS18transform_iteratorI7NonZeroIsEPsNSD_11use_defaultESI_EEPlyS9_llNS7_10__identityEEEvT0_T1_T2_T3_T4_T6__param_0];
	ld.param.u64 	%rd60, [_ZN3cub18CUB_300001_SM_10006detail6reduce28DeviceReduceSingleTileKernelINS2_10policy_hubIlyN4cuda3std3__44plusIvEEE10Policy1000EN6thrust24THRUST_300001_SM_1000_NS18transform_iteratorI7NonZeroIsEPsNSD_11use_defaultESI_EEPlyS9_llNS7_10__identityEEEvT0_T1_T2_T3_T4_T6__param_1];
	ld.param.u64 	%rd58, [_ZN3cub18CUB_300001_SM_10006detail6reduce28DeviceReduceSingleTileKernelINS2_10policy_hubIlyN4cuda3std3__44plusIvEEE10Policy1000EN6thrust24THRUST_300001_SM_1000_NS18transform_iteratorI7NonZeroIsEPsNSD_11use_defaultESI_EEPlyS9_llNS7_10__identityEEEvT0_T1_T2_T3_T4_T6__param_2];
	ld.param.u64 	%rd59, [_ZN3cub18CUB_300001_SM_10006detail6reduce28DeviceReduceSingleTileKernelINS2_10policy_hubIlyN4cuda3std3__44plusIvEEE10Policy1000EN6thrust24THRUST_300001_SM_1000_NS18transform_iteratorI7NonZeroIsEPsNSD_11use_defaultESI_EEPlyS9_llNS7_10__identityEEEvT0_T1_T2_T3_T4_T6__param_4];
	cvta.to.global.u64 	%rd1, %rd60;
	setp.ne.s64 	%p1, %rd58, 0;
	@%p1 bra 	$L__BB11_3;
	mov.u32 	%r241, %tid.x;
	setp.ne.s32 	%p139, %r241, 0;
	@%p139 bra 	$L__BB11_51;
	st.global.u64 	[%rd1], %rd59;
	bra.uni 	$L__BB11_51;
$L__BB11_3:
	cvta.to.global.u64 	%rd2, %rd57;
	setp.gt.u64 	%p2, %rd58, 3583;
	@%p2 bra 	$L__BB11_28;
	cvt.u32.u64 	%r1, %rd58;
	mov.u32 	%r2, %tid.x;
	setp.ge.u32 	%p67, %r2, %r1;
	mov.b64 	%rd386, 0;
	mov.u32 	%r245, %r2;
	@%p67 bra 	$L__BB11_6;
	mul.wide.u32 	%rd207, %r2, 2;
	add.s64 	%rd208, %rd2, %rd207;
	ld.global.u16 	%rs52, [%rd208];
	setp.ne.s16 	%p68, %rs52, 0;
	selp.u64 	%rd386, 1, 0, %p68;
	add.s32 	%r245, %r2, 512;
$L__BB11_6:
	setp.ge.u32 	%p69, %r245, %r1;
	@%p69 bra 	$L__BB11_19;
	not.b32 	%r118, %r245;
	add.s32 	%r119, %r118, %r1;
	shr.u32 	%r120, %r119, 9;
	add.s32 	%r5, %r120, 1;
	and.b32  	%r6, %r5, 15;
	setp.lt.u32 	%p70, %r119, 7680;
	@%p70 bra 	$L__BB11_10;
	and.b32  	%r121, %r5, 16777200;
	neg.s32 	%r243, %r121;
	mul.wide.u32 	%rd210, %r245, 2;
	add.s64 	%rd211, %rd210, %rd2;
	add.s64 	%rd377, %rd211, 8192;
$L__BB11_9:
	.pragma "nounroll";
	ld.global.u16 	%rs53, [%rd377+-8192];
	setp.ne.s16 	%p71, %rs53, 0;
	selp.u64 	%rd212, 1, 0, %p71;
	add.s64 	%rd213, %rd386, %rd212;
	ld.global.u16 	%rs54, [%rd377+-7168];
	setp.ne.s16 	%p72, %rs54, 0;
	selp.u64 	%rd214, 1, 0, %p72;
	add.s64 	%rd215, %rd213, %rd214;
	ld.global.u16 	%rs55, [%rd377+-6144];
	setp.ne.s16 	%p73, %rs55, 0;
	selp.u64 	%rd216, 1, 0, %p73;
	add.s64 	%rd217, %rd215, %rd216;
	ld.global.u16 	%rs56, [%rd377+-5120];
	setp.ne.s16 	%p74, %rs56, 0;
	selp.u64 	%rd218, 1, 0, %p74;
	add.s64 	%rd219, %rd217, %rd218;
	ld.global.u16 	%rs57, [%rd377+-4096];
	setp.ne.s16 	%p75, %rs57, 0;
	selp.u64 	%rd220, 1, 0, %p75;
	add.s64 	%rd221, %rd219, %rd220;
	ld.global.u16 	%rs58, [%rd377+-3072];
	setp.ne.s16 	%p76, %rs58, 0;
	selp.u64 	%rd222, 1, 0, %p76;
	add.s64 	%rd223, %rd221, %rd222;
	ld.global.u16 	%rs59, [%rd377+-2048];
	setp.ne.s16 	%p77, %rs59, 0;
	selp.u64 	%rd224, 1, 0, %p77;
	add.s64 	%rd225, %rd223, %rd224;
	ld.global.u16 	%rs60, [%rd377+-1024];
	setp.ne.s16 	%p78, %rs60, 0;
	selp.u64 	%rd226, 1, 0, %p78;
	add.s64 	%rd227, %rd225, %rd226;
	ld.global.u16 	%rs61, [%rd377];
	setp.ne.s16 	%p79, %rs61, 0;
	selp.u64 	%rd228, 1, 0, %p79;
	add.s64 	%rd229, %rd227, %rd228;
	ld.global.u16 	%rs62, [%rd377+1024];
	setp.ne.s16 	%p80, %rs62, 0;
	selp.u64 	%rd230, 1, 0, %p80;
	add.s64 	%rd231, %rd229, %rd230;
	ld.global.u16 	%rs63, [%rd377+2048];
	setp.ne.s16 	%p81, %rs63, 0;
	selp.u64 	%rd232, 1, 0, %p81;
	add.s64 	%rd233, %rd231, %rd232;
	ld.global.u16 	%rs64, [%rd377+3072];
	setp.ne.s16 	%p82, %rs64, 0;
	selp.u64 	%rd234, 1, 0, %p82;
	add.s64 	%rd235, %rd233, %rd234;
	ld.global.u16 	%rs65, [%rd377+4096];
	setp.ne.s16 	%p83, %rs65, 0;
	selp.u64 	%rd236, 1, 0, %p83;
	add.s64 	%rd237, %rd235, %rd236;
	ld.global.u16 	%rs66, [%rd377+5120];
	setp.ne.s16 	%p84, %rs66, 0;
	selp.u64 	%rd238, 1, 0, %p84;
	add.s64 	%rd239, %rd237, %rd238;
	ld.global.u16 	%rs67, [%rd377+6144];
	setp.ne.s16 	%p85, %rs67, 0;
	selp.u64 	%rd240, 1, 0, %p85;
	add.s64 	%rd241, %rd239, %rd240;
	ld.global.u16 	%rs68, [%rd377+7168];
	setp.ne.s16 	%p86, %rs68, 0;
	selp.u64 	%rd242, 1, 0, %p86;
	add.s64 	%rd386, %rd241, %rd242;
	add.s32 	%r245, %r245, 8192;
	add.s32 	%r243, %r243, 16;
	add.s64 	%rd377, %rd377, 16384;
	setp.ne.s32 	%p87, %r243, 0;
	@%p87 bra 	$L__BB11_9;
$L__BB11_10:
	setp.eq.s32 	%p88, %r6, 0;
	@%p88 bra 	$L__BB11_19;
	and.b32  	%r13, %r5, 7;
	setp.lt.u32 	%p89, %r6, 8;
	@%p89 bra 	$L__BB11_13;
	mul.wide.s32 	%rd244, %r245, 2;
	add.s64 	%rd245, %rd2, %rd244;
	ld.global.u16 	%rs69, [%rd245];
	setp.ne.s16 	%p90, %rs69, 0;
	selp.u64 	%rd246, 1, 0, %p90;
	add.s64 	%rd247, %rd386, %rd246;
	ld.global.u16 	%rs70, [%rd245+1024];
	setp.ne.s16 	%p91, %rs70, 0;
	selp.u64 	%rd248, 1, 0, %p91;
	add.s64 	%rd249, %rd247, %rd248;
	ld.global.u16 	%rs71, [%rd245+2048];
	setp.ne.s16 	%p92, %rs71, 0;
	selp.u64 	%rd250, 1, 0, %p92;
	add.s64 	%rd251, %rd249, %rd250;
	ld.global.u16 	%rs72, [%rd245+3072];
	setp.ne.s16 	%p93, %rs72, 0;
	selp.u64 	%rd252, 1, 0, %p93;
	add.s64 	%rd253, %rd251, %rd252;
	ld.global.u16 	%rs73, [%rd245+4096];
	setp.ne.s16 	%p94, %rs73, 0;
	selp.u64 	%rd254, 1, 0, %p94;
	add.s64 	%rd255, %rd253, %rd254;
	ld.global.u16 	%rs74, [%rd245+5120];
	setp.ne.s16 	%p95, %rs74, 0;
	selp.u64 	%rd256, 1, 0, %p95;
	add.s64 	%rd257, %rd255, %rd256;
	ld.global.u16 	%rs75, [%rd245+6144];
	setp.ne.s16 	%p96, %rs75, 0;
	selp.u64 	%rd258, 1, 0, %p96;
	add.s64 	%rd259, %rd257, %rd258;
	ld.global.u16 	%rs76, [%rd245+7168];
	setp.ne.s16 	%p97, %rs76, 0;
	selp.u64 	%rd260, 1, 0, %p97;
	add.s64 	%rd386, %rd259, %rd260;
	add.s32 	%r245, %r245, 4096;
$L__BB11_13:
	setp.eq.s32 	%p98, %r13, 0;
	@%p98 bra 	$L__BB11_19;
	and.b32  	%r16, %r5, 3;
	setp.lt.u32 	%p99, %r13, 4;
	@%p99 bra 	$L__BB11_16;
	mul.wide.s32 	%rd262, %r245, 2;
	add.s64 	%rd263, %rd2, %rd262;
	ld.global.u16 	%rs77, [%rd263];
	setp.ne.s16 	%p100, %rs77, 0;
	selp.u64 	%rd264, 1, 0, %p100;
	add.s64 	%rd265, %rd386, %rd264;
	ld.global.u16 	%rs78, [%rd263+1024];
	setp.ne.s16 	%p101, %rs78, 0;
	selp.u64 	%rd266, 1, 0, %p101;
	add.s64 	%rd267, %rd265, %rd266;
	ld.global.u16 	%rs79, [%rd263+2048];
	setp.ne.s16 	%p102, %rs79, 0;
	selp.u64 	%rd268, 1, 0, %p102;
	add.s64 	%rd269, %rd267, %rd268;
	ld.global.u16 	%rs80, [%rd263+3072];
	setp.ne.s16 	%p103, %rs80, 0;
	selp.u64 	%rd270, 1, 0, %p103;
	add.s64 	%rd386, %rd269, %rd270;
	add.s32 	%r245, %r245, 2048;
$L__BB11_16:
	setp.eq.s32 	%p104, %r16, 0;
	@%p104 bra 	$L__BB11_19;
	neg.s32 	%r248, %r16;
$L__BB11_18:
	.pragma "nounroll";
	mul.wide.s32 	%rd271, %r245, 2;
	add.s64 	%rd272, %rd2, %rd271;
	ld.global.u16 	%rs81, [%rd272];
	setp.ne.s16 	%p105, %rs81, 0;
	selp.u64 	%rd273, 1, 0, %p105;
	add.s64 	%rd386, %rd386, %rd273;
	add.s32 	%r245, %r245, 512;
	add.s32 	%r248, %r248, 1;
	setp.ne.s32 	%p106, %r248, 0;
	@%p106 bra 	$L__BB11_18;
$L__BB11_19:
	setp.lt.u64 	%p107, %rd58, 512;
	@%p107 bra 	$L__BB11_24;
	// begin inline asm
	mov.u32 %r185, %laneid;
	// end inline asm
	mov.b64 	{%r187, %r192}, %rd386;
	mov.b32 	%r193, 1;
	mov.b32 	%r234, 31;
	mov.b32 	%r235, -1;
	// begin inline asm
	shfl.sync.down.b32 %r186, %r187, %r193, %r234, %r235;
	// end inline asm
	// begin inline asm
	shfl.sync.down.b32 %r191, %r192, %r193, %r234, %r235;
	// end inline asm
	mov.b64 	%rd332, {%r186, %r191};
	setp.gt.s32 	%p131, %r185, 30;
	selp.b64 	%rd333, 0, %rd332, %p131;
	add.s64 	%rd334, %rd333, %rd386;
	mov.b64 	{%r197, %r202}, %rd334;
	mov.b32 	%r203, 2;
	// begin inline asm
	shfl.sync.down.b32 %r196, %r197, %r203, %r234, %r235;
	// end inline asm
	// begin inline asm
	shfl.sync.down.b32 %r201, %r202, %r203, %r234, %r235;
	// end inline asm
	mov.b64 	%rd335, {%r196, %r201};
	setp.gt.s32 	%p132, %r185, 29;
	selp.b64 	%rd336, 0, %rd335, %p132;
	add.s64 	%rd337, %rd336, %rd334;
	mov.b64 	{%r207, %r212}, %rd337;
	mov.b32 	%r213, 4;
	// begin inline asm
	shfl.sync.down.b32 %r206, %r207, %r213, %r234, %r235;
	// end inline asm
	// begin inline asm
	shfl.sync.down.b32 %r211, %r212, %r213, %r234, %r235;
	// end inline asm
	mov.b64 	%rd338, {%r206, %r211};
	setp.gt.s32 	%p133, %r185, 27;
	selp.b64 	%rd339, 0, %rd338, %p133;
	add.s64 	%rd340, %rd339, %rd337;
	mov.b64 	{%r217, %r222}, %rd340;
	mov.b32 	%r223, 8;
	// begin inline asm
	shfl.sync.down.b32 %r216, %r217, %r223, %r234, %r235;
	// end inline asm
	// begin inline asm
	shfl.sync.down.b32 %r221, %r222, %r223, %r234, %r235;
	// end inline asm
	mov.b64 	%rd341, {%r216, %r221};
	setp.gt.s32 	%p134, %r185, 23;
	selp.b64 	%rd342, 0, %rd341, %p134;
	add.s64 	%rd343, %rd342, %rd340;
	mov.b64 	{%r227, %r232}, %rd343;
	mov.b32 	%r233, 16;
	// begin inline asm
	shfl.sync.down.b32 %r226, %r227, %r233, %r234, %r235;
	// end inline asm
	// begin inline asm
	shfl.sync.down.b32 %r231, %r232, %r233, %r234, %r235;
	// end inline asm
	mov.b64 	%rd344, {%r226, %r231};
	setp.gt.s32 	%p135, %r185, 15;
	selp.b64 	%rd345, 0, %rd344, %p135;
	add.s64 	%rd402, %rd345, %rd343;
	setp.ne.s32 	%p136, %r185, 0;
	@%p136 bra 	$L__BB11_22;
	shr.u32 	%r236, %r2, 2;
	and.b32  	%r237, %r236, 248;
	mov.u32 	%r238, _ZZN3cub18CUB_300001_SM_10006detail6reduce28DeviceReduceSingleTileKernelINS2_10policy_hubIlyN4cuda3std3__44plusIvEEE10Policy1000EN6thrust24THRUST_300001_SM_1000_NS18transform_iteratorI7NonZeroIsEPsNSD_11use_defaultESI_EEPlyS9_llNS7_10__identityEEEvT0_T1_T2_T3_T4_T6_E12temp_storage;
	add.s32 	%r239, %r238, %r237;
	st.shared.u64 	[%r239+16], %rd402;
$L__BB11_22:
	bar.sync 	0;
	setp.ne.s32 	%p137, %r2, 0;
	@%p137 bra 	$L__BB11_49;
	ld.shared.u64 	%rd346, [_ZZN3cub18CUB_300001_SM_10006detail6reduce28DeviceReduceSingleTileKernelINS2_10policy_hubIlyN4cuda3std3__44plusIvEEE10Policy1000EN6thrust24THRUST_300001_SM_1000_NS18transform_iteratorI7NonZeroIsEPsNSD_11use_defaultESI_EEPlyS9_llNS7_10__identityEEEvT0_T1_T2_T3_T4_T6_E12temp_storage+24];
	add.s64 	%rd347, %rd346, %rd402;
	ld.shared.u64 	%rd348, [_ZZN3cub18CUB_300001_SM_10006detail6reduce28DeviceReduceSingleTileKernelINS2_10policy_hubIlyN4cuda3std3__44plusIvEEE10Policy1000EN6thrust24THRUST_300001_SM_1000_NS18transform_iteratorI7NonZeroIsEPsNSD_11use_defaultESI_EEPlyS9_llNS7_10__identityEEEvT0_T1_T2_T3_T4_T6_E12temp_storage+32];
	add.s64 	%rd349, %rd347, %rd348;
	ld.shared.u64 	%rd350, [_ZZN3cub18CUB_300001_SM_10006detail6reduce28DeviceReduceSingleTileKernelINS2_10policy_hubIlyN4cuda3std3__44plusIvEEE10Policy1000EN6thrust24THRUST_300001_SM_1000_NS18transform_iteratorI7NonZeroIsEPsNSD_11use_defaultESI_EEPlyS9_llNS7_10__identityEEEvT0_T1_T2_T3_T4_T6_E12temp_storage+40];
	add.s64 	%rd351, %rd349, %rd350;
	ld.shared.u64 	%rd352, [_ZZN3cub18CUB_300001_SM_10006detail6reduce28DeviceReduceSingleTileKernelINS2_10policy_hubIlyN4cuda3std3__44plusIvEEE10Policy1000EN6thrust24THRUST_300001_SM_1000_NS18transform_iteratorI7NonZeroIsEPsNSD_11use_defaultESI_EEPlyS9_llNS7_10__identityEEEvT0_T1_T2_T3_T4_T6_E12temp_storage+48];
	add.s64 	%rd353, %rd351, %rd352;
	ld.shared.u64 	%rd354, [_ZZN3cub18CUB_300001_SM_10006detail6reduce28DeviceReduceSingleTileKernelINS2_10policy_hubIlyN4cuda3std3__44plusIvEEE10Policy1000EN6thrust24THRUST_300001_SM_1000_NS18transform_iteratorI7NonZeroIsEPsNSD_11use_defaultESI_EEPlyS9_llNS7_10__identityEEEvT0_T1_T2_T3_T4_T6_E12temp_storage+56];
	add.s64 	%rd355, %rd353, %rd354;
	ld.shared.u64 	%rd356, [_ZZN3cub18CUB_300001_SM_10006detail6reduce28DeviceReduceSingleTileKernelINS2_10policy_hubIlyN4cuda3std3__44plusIvEEE10Policy1000EN6thrust24THRUST_300001_SM_1000_NS18transform_iteratorI7NonZeroIsEPsNSD_11use_defaultESI_EEPlyS9_llNS7_10__identityEEEvT0_T1_T2_T3_T4_T6_E12temp_storage+64];
	add.s64 	%rd357, %rd355, %rd356;
	ld.shared.u64 	%rd358, [_ZZN3cub18CUB_300001_SM_10006detail6reduce28DeviceReduceSingleTileKernelINS2_10policy_hubIlyN4cuda3std3__44plusIvEEE10Policy1000EN6thrust24THRUST_300001_SM_1000_NS18transform_iteratorI7NonZeroIsEPsNSD_11use_defaultESI_EEPlyS9_llNS7_10__identityEEEvT0_T1_T2_T3_T4_T6_E12temp_storage+72];
	add.s64 	%rd359, %rd357, %rd358;
	ld.shared.u64 	%rd360, [_ZZN3cub18CUB_300001_SM_10006detail6reduce28DeviceReduceSingleTileKernelINS2_10policy_hubIlyN4cuda3std3__44plusIvEEE10Policy1000EN6thrust24THRUST_300001_SM_1000_NS18transform_iteratorI7NonZeroIsEPsNSD_11use_defaultESI_EEPlyS9_llNS7_10__identityEEEvT0_T1_T2_T3_T4_T6_E12temp_storage+80];
	add.s64 	%rd361, %rd359, %rd360;
	ld.shared.u64 	%rd362, [_ZZN3cub18CUB_300001_SM_10006detail6reduce28DeviceReduceSingleTileKernelINS2_10policy_hubIlyN4cuda3std3__44plusIvEEE10Policy1000EN6thrust24THRUST_300001_SM_1000_NS18transform_iteratorI7NonZeroIsEPsNSD_11use_defaultESI_EEPlyS9_llNS7_10__identityEEEvT0_T1_T2_T3_T4_T6_E12temp_storage+88];
	add.s64 	%rd363, %rd361, %rd362;
	ld.shared.u64 	%rd364, [_ZZN3cub18CUB_300001_SM_10006detail6reduce28DeviceReduceSingleTileKernelINS2_10policy_hubIlyN4cuda3std3__44plusIvEEE10Policy1000EN6thrust24THRUST_300001_SM_1000_NS18transform_iteratorI7NonZeroIsEPsNSD_11use_defaultESI_EEPlyS9_llNS7_10__identityEEEvT0_T1_T2_T3_T4_T6_E12temp_storage+96];
	add.s64 	%rd365, %rd363, %rd364;
	ld.shared.u64 	%rd366, [_ZZN3cub18CUB_300001_SM_10006detail6reduce28DeviceReduceSingleTileKernelINS2_10policy_hubIlyN4cuda3std3__44plusIvEEE10Policy1000EN6thrust24THRUST_300001_SM_1000_NS18transform_iteratorI7NonZeroIsEPsNSD_11use_defaultESI_EEPlyS9_llNS7_10__identityEEEvT0_T1_T2_T3_T4_T6_E12temp_storage+104];
	add.s64 	%rd367, %rd365, %rd366;
	ld.shared.u64 	%rd368, [_ZZN3cub18CUB_300001_SM_10006detail6reduce28DeviceReduceSingleTileKernelINS2_10policy_hubIlyN4cuda3std3__44plusIvEEE10Policy1000EN6thrust24THRUST_300001_SM_1000_NS18transform_iteratorI7NonZeroIsEPsNSD_11use_defaultESI_EEPlyS9_llNS7_10__identityEEEvT0_T1_T2_T3_T4_T6_E12temp_storage+112];
	add.s64 	%rd369, %rd367, %rd368;
	ld.shared.u64 	%rd370, [_ZZN3cub18CUB_300001_SM_10006detail6reduce28DeviceReduceSingleTileKernelINS2_10policy_hubIlyN4cuda3std3__44plusIvEEE10Policy1000EN6thrust24THRUST_300001_SM_1000_NS18transform_iteratorI7NonZeroIsEPsNSD_11use_defaultESI_EEPlyS9_llNS7_10__identityEEEvT0_T1_T2_T3_T4_T6_E12temp_storage+120];
	add.s64 	%rd371, %rd369, %rd370;
	ld.shared.u64 	%rd372, [_ZZN3cub18CUB_300001_SM_10006detail6reduce28DeviceReduceSingleTileKernelINS2_10policy_hubIlyN4cuda3std3__44plusIvEEE10Policy1000EN6thrust24THRUST_300001_SM_1000_NS18transform_iteratorI7NonZeroIsEPsNSD_11use_defaultESI_EEPlyS9_llNS7_10__identityEEEvT0_T1_T2_T3_T4_T6_E12temp_storage+128];
	add.s64 	%rd373, %rd371, %rd372;
	ld.shared.u64 	%rd374, [_ZZN3cub18CUB_300001_SM_10006detail6reduce28DeviceReduceSingleTileKernelINS2_10policy_hubIlyN4cuda3std3__44plusIvEEE10Policy1000EN6thrust24THRUST_300001_SM_1000_NS18transform_iteratorI7NonZeroIsEPsNSD_11use_defaultESI_EEPlyS9_llNS7_10__identityEEEvT0_T1_T2_T3_T4_T6_E12temp_storage+136];
	add.s64 	%rd402, %rd373, %rd374;
	bra.uni 	$L__BB11_49;
$L__BB11_24:
	// begin inline asm
	mov.u32 %r122, %laneid;
	// end inline asm
	and.b32  	%r173, %r2, 992;
	add.s32 	%r174, %r173, 32;
	setp.gt.u32 	%p108, %r174, %r1;
	not.b32 	%r175, %r173;
	add.s32 	%r176, %r1, %r175;
	selp.b32 	%r171, %r176, 31, %p108;
	mov.b64 	{%r124, %r129}, %rd386;
	mov.b32 	%r130, 1;
	mov.b32 	%r172, -1;
	// begin inline asm
	shfl.sync.down.b32 %r123, %r124, %r130, %r171, %r172;
	// end inline asm
	// begin inline asm
	shfl.sync.down.b32 %r128, %r129, %r130, %r171, %r172;
	// end inline asm
	mov.b64 	%rd274, {%r123, %r128};
	setp.lt.s32 	%p109, %r122, %r171;
	selp.b64 	%rd275, %rd274, 0, %p109;
	add.s64 	%rd276, %rd275, %rd386;
	mov.b64 	{%r134, %r139}, %rd276;
	mov.b32 	%r140, 2;
	// begin inline asm
	shfl.sync.down.b32 %r133, %r134, %r140, %r171, %r172;
	// end inline asm
	// begin inline asm
	shfl.sync.down.b32 %r138, %r139, %r140, %r171, %r172;
	// end inline asm
	mov.b64 	%rd277, {%r133, %r138};
	add.s32 	%r177, %r122, 2;
	setp.gt.s32 	%p110, %r177, %r171;
	selp.b64 	%rd278, 0, %rd277, %p110;
	add.s64 	%rd279, %rd278, %rd276;
	mov.b64 	{%r144, %r149}, %rd279;
	mov.b32 	%r150, 4;
	// begin inline asm
	shfl.sync.down.b32 %r143, %r144, %r150, %r171, %r172;
	// end inline asm
	// begin inline asm
	shfl.sync.down.b32 %r148, %r149, %r150, %r171, %r172;
	// end inline asm
	mov.b64 	%rd280, {%r143, %r148};
	add.s32 	%r178, %r122, 4;
	setp.gt.s32 	%p111, %r178, %r171;
	selp.b64 	%rd281, 0, %rd280, %p111;
	add.s64 	%rd282, %rd281, %rd279;
	mov.b64 	{%r154, %r159}, %rd282;
	mov.b32 	%r160, 8;
	// begin inline asm
	shfl.sync.down.b32 %r153, %r154, %r160, %r171, %r172;
	// end inline asm
	// begin inline asm
	shfl.sync.down.b32 %r158, %r159, %r160, %r171, %r172;
	// end inline asm
	mov.b64 	%rd283, {%r153, %r158};
	add.s32 	%r179, %r122, 8;
	setp.gt.s32 	%p112, %r179, %r171;
	selp.b64 	%rd284, 0, %rd283, %p112;
	add.s64 	%rd285, %rd284, %rd282;
	mov.b64 	{%r164, %r169}, %rd285;
	mov.b32 	%r170, 16;
	// begin inline asm
	shfl.sync.down.b32 %r163, %r164, %r170, %r171, %r172;
	// end inline asm
	// begin inline asm
	shfl.sync.down.b32 %r168, %r169, %r170, %r171, %r172;
	// end inline asm
	mov.b64 	%rd286, {%r163, %r168};
	add.s32 	%r180, %r122, 16;
	setp.gt.s32 	%p113, %r180, %r171;
	selp.b64 	%rd287, 0, %rd286, %p113;
	add.s64 	%rd402, %rd287, %rd285;
	setp.ne.s32 	%p114, %r122, 0;
	@%p114 bra 	$L__BB11_26;
	shr.u32 	%r181, %r2, 2;
	and.b32  	%r182, %r181, 248;
	mov.u32 	%r183, _ZZN3cub18CUB_300001_SM_10006detail6reduce28DeviceReduceSingleTileKernelINS2_10policy_hubIlyN4cuda3std3__44plusIvEEE10Policy1000EN6thrust24THRUST_300001_SM_1000_NS18transform_iteratorI7NonZeroIsEPsNSD_11use_defaultESI_EEPlyS9_llNS7_10__identityEEEvT0_T1_T2_T3_T4_T6_E12temp_storage;
	add.s32 	%r184, %r183, %r182;
	st.shared.u64 	[%r184+16], %rd402;
$L__BB11_26:
	bar.sync 	0;
	setp.ne.s32 	%p115, %r2, 0;
	@%p115 bra 	$L__BB11_49;
	setp.gt.u64 	%p116, %rd58, 32;
	ld.shared.u64 	%rd288, [_ZZN3cub18CUB_300001_SM_10006detail6reduce28DeviceReduceSingleTileKernelINS2_10policy_hubIlyN4cuda3std3__44plusIvEEE10Policy1000EN6thrust24THRUST_300001_SM_1000_NS18transform_iteratorI7NonZeroIsEPsNSD_11use_defaultESI_EEPlyS9_llNS7_10__identityEEEvT0_T1_T2_T3_T4_T6_E12temp_storage+24];
	selp.b64 	%rd289, %rd288, 0, %p116;
	add.s64 	%rd290, %rd289, %rd402;
	setp.gt.u64 	%p117, %rd58, 64;
	ld.shared.u64 	%rd291, [_ZZN3cub18CUB_300001_SM_10006detail6reduce28DeviceReduceSingleTileKernelINS2_10policy_hubIlyN4cuda3std3__44plusIvEEE10Policy1000EN6thrust24THRUST_300001_SM_1000_NS18transform_iteratorI7NonZeroIsEPsNSD_11use_defaultESI_EEPlyS9_llNS7_10__identityEEEvT0_T1_T2_T3_T4_T6_E12temp_storage+32];
	selp.b64 	%rd292, %rd291, 0, %p117;
	add.s64 	%rd293, %rd290, %rd292;
	setp.gt.u64 	%p118, %rd58, 96;
	ld.shared.u64 	%rd294, [_ZZN3cub18CUB_300001_SM_10006detail6reduce28DeviceReduceSingleTileKernelINS2_10policy_hubIlyN4cuda3std3__44plusIvEEE10Policy1000EN6thrust24THRUST_300001_SM_1000_NS18transform_iteratorI7NonZeroIsEPsNSD_11use_defaultESI_EEPlyS9_llNS7_10__identityEEEvT0_T1_T2_T3_T4_T6_E12temp_storage+40];
	selp.b64 	%rd295, %rd294, 0, %p118;
	add.s64 	%rd296, %rd293, %rd295;
	setp.gt.u64 	%p119, %rd58, 128;
	ld.shared.u64 	%rd297, [_ZZN3cub18CUB_300001_SM_10006detail6reduce28DeviceReduceSingleTileKernelINS2_10policy_hubIlyN4cuda3std3__44plusIvEEE10Policy1000EN6thrust24THRUST_300001_SM_1000_NS18transform_iteratorI7NonZeroIsEPsNSD_11use_defaultESI_EEPlyS9_llNS7_10__identityEEEvT0_T1_T2_T3_T4_T6_E12temp_storage+48];
	selp.b64 	%rd298, %rd297, 0, %p119;
	add.s64 	%rd299, %rd296, %rd298;
	setp.gt.u64 	%p120, %rd58, 160;
	ld.shared.u64 	%rd300, [_ZZN3cub18CUB_300001_SM_10006detail6reduce28DeviceReduceSingleTileKernelINS2_10policy_hubIlyN4cuda3std3__44plusIvEEE10Policy1000EN6thrust24THRUST_300001_SM_1000_NS18transform_iteratorI7NonZeroIsEPsNSD_11use_defaultESI_EEPlyS9_llNS7_10__identityEEEvT0_T1_T2_T3_T4_T6_E12temp_storage+56];
	selp.b64 	%rd301, %rd300, 0, %p120;
	add.s64 	%rd302, %rd299, %rd301;
	setp.gt.u64 	%p121, %rd58, 192;
	ld.shared.u64 	%rd303, [_ZZN3cub18CUB_300001_SM_10006detail6reduce28DeviceReduceSingleTileKernelINS2_10policy_hubIlyN4cuda3std3__44plusIvEEE10Policy1000EN6thrust24THRUST_300001_SM_1000_NS18transform_iteratorI7NonZeroIsEPsNSD_11use_defaultESI_EEPlyS9_llNS7_10__identityEEEvT0_T1_T2_T3_T4_T6_E12temp_storage+64];
	selp.b64 	%rd304, %rd303, 0, %p121;
	add.s64 	%rd305, %rd302, %rd304;
	setp.gt.u64 	%p122, %rd58, 224;
	ld.shared.u64 	%rd306, [_ZZN3cub18CUB_300001_SM_10006detail6reduce28DeviceReduceSingleTileKernelINS2_10policy_hubIlyN4cuda3std3__44plusIvEEE10Policy1000EN6thrust24THRUST_300001_SM_1000_NS18transform_iteratorI7NonZeroIsEPsNSD_11use_defaultESI_EEPlyS9_llNS7_10__identityEEEvT0_T1_T2_T3_T4_T6_E12temp_storage+72];
	selp.b64 	%rd307, %rd306, 0, %p122;
	add.s64 	%rd308, %rd305, %rd307;
	setp.gt.u64 	%p123, %rd58, 256;
	ld.shared.u64 	%rd309, [_ZZN3cub18CUB_300001_SM_10006detail6reduce28DeviceReduceSingleTileKernelINS2_10policy_hubIlyN4cuda3std3__44plusIvEEE10Policy1000EN6thrust24THRUST_300001_SM_1000_NS18transform_iteratorI7NonZeroIsEPsNSD_11use_defaultESI_EEPlyS9_llNS7_10__identityEEEvT0_T1_T2_T3_T4_T6_E12temp_storage+80];
	selp.b64 	%rd310, %rd309, 0, %p123;
	add.s64 	%rd311, %rd308, %rd310;
	setp.gt.u64 	%p124, %rd58, 288;
	ld.shared.u64 	%rd312, [_ZZN3cub18CUB_300001_SM_10006detail6reduce28DeviceReduceSingleTileKernelINS2_10policy_hubIlyN4cuda3std3__44plusIvEEE10Policy1000EN6thrust24THRUST_300001_SM_1000_NS18transform_iteratorI7NonZeroIsEPsNSD_11use_defaultESI_EEPlyS9_llNS7_10__identityEEEvT0_T1_T2_T3_T4_T6_E12temp_storage+88];
	selp.b64 	%rd313, %rd312, 0, %p124;
	add.s64 	%rd314, %rd311, %rd313;
	setp.gt.u64 	%p125, %rd58, 320;
	ld.shared.u64 	%rd315, [_ZZN3cub18CUB_300001_SM_10006detail6reduce28DeviceReduceSingleTileKernelINS2_10policy_hubIlyN4cuda3std3__44plusIvEEE10Policy1000EN6thrust24THRUST_300001_SM_1000_NS18transform_iteratorI7NonZeroIsEPsNSD_11use_defaultESI_EEPlyS9_llNS7_10__identityEEEvT0_T1_T2_T3_T4_T6_E12temp_storage+96];
	selp.b64 	%rd316, %rd315, 0, %p125;
	add.s64 	%rd317, %rd314, %rd316;
	setp.gt.u64 	%p126, %rd58, 352;
	ld.shared.u64 	%rd318, [_ZZN3cub18CUB_300001_SM_10006detail6reduce28DeviceReduceSingleTileKernelINS2_10policy_hubIlyN4cuda3std3__44plusIvEEE10Policy1000EN6thrust24THRUST_300001_SM_1000_NS18transform_iteratorI7NonZeroIsEPsNSD_11use_defaultESI_EEPlyS9_llNS7_10__identityEEEvT0_T1_T2_T3_T4_T6_E12temp_storage+104];
	selp.b64 	%rd319, %rd318, 0, %p126;
	add.s64 	%rd320, %rd317, %rd319;
	setp.gt.u64 	%p127, %rd58, 384;
	ld.shared.u64 	%rd321, [_ZZN3cub18CUB_300001_SM_10006detail6reduce28DeviceReduceSingleTileKernelINS2_10policy_hubIlyN4cuda3std3__44plusIvEEE10Policy1000EN6thrust24THRUST_300001_SM_1000_NS18transform_iteratorI7NonZeroIsEPsNSD_11use_defaultESI_EEPlyS9_llNS7_10__identityEEEvT0_T1_T2_T3_T4_T6_E12temp_storage+112];
	selp.b64 	%rd322, %rd321, 0, %p127;
	add.s64 	%rd323, %rd320, %rd322;
	setp.gt.u64 	%p128, %rd58, 416;
	ld.shared.u64 	%rd324, [_ZZN3cub18CUB_300001_SM_10006detail6reduce28DeviceReduceSingleTileKernelINS2_10policy_hubIlyN4cuda3std3__44plusIvEEE10Policy1000EN6thrust24THRUST_300001_SM_1000_NS18transform_iteratorI7NonZeroIsEPsNSD_11use_defaultESI_EEPlyS9_llNS7_10__identityEEEvT0_T1_T2_T3_T4_T6_E12temp_storage+120];
	selp.b64 	%rd325, %rd324, 0, %p128;
	add.s64 	%rd326, %rd323, %rd325;
	setp.gt.u64 	%p129, %rd58, 448;
	ld.shared.u64 	%rd327, [_ZZN3cub18CUB_300001_SM_10006detail6reduce28DeviceReduceSingleTileKernelINS2_10policy_hubIlyN4cuda3std3__44plusIvEEE10Policy1000EN6thrust24THRUST_300001_SM_1000_NS18transform_iteratorI7NonZeroIsEPsNSD_11use_defaultESI_EEPlyS9_llNS7_10__identityEEEvT0_T1_T2_T3_T4_T6_E12temp_storage+128];
	selp.b64 	%rd328, %rd327, 0, %p129;
	add.s64 	%rd329, %rd326, %rd328;
	setp.gt.u64 	%p130, %rd58, 480;
	ld.shared.u64 	%rd330, [_ZZN3cub18CUB_300001_SM_10006detail6reduce28DeviceReduceSingleTileKernelINS2_10policy_hubIlyN4cuda3std3__44plusIvEEE10Policy1000EN6thrust24THRUST_300001_SM_1000_NS18transform_iteratorI7NonZeroIsEPsNSD_11use_defaultESI_EEPlyS9_llNS7_10__identityEEEvT0_T1_T2_T3_T4_T6_E12temp_storage+136];
	selp.b64 	%rd331, %rd330, 0, %p130;
	add.s64 	%rd402, %rd329, %rd331;
	bra.uni 	$L__BB11_49;
$L__BB11_28:
	mov.u32 	%r24, %tid.x;
	cvt.u64.u32 	%rd25, %r24;
	mul.wide.u32 	%rd62, %r24, 2;
	add.s64 	%rd26, %rd2, %rd62;
	ld.global.u16 	%rs9, [%rd26];
	setp.ne.s16 	%p3, %rs9, 0;
	selp.u64 	%rd63, 1, 0, %p3;
	ld.global.u16 	%rs10, [%rd26+1024];
	setp.ne.s16 	%p4, %rs10, 0;
	selp.u64 	%rd64, 1, 0, %p4;
	ld.global.u16 	%rs11, [%rd26+2048];
	setp.ne.s16 	%p5, %rs11, 0;
	selp.u64 	%rd65, 1, 0, %p5;
	ld.global.u16 	%rs12, [%rd26+3072];
	setp.ne.s16 	%p6, %rs12, 0;
	selp.u64 	%rd66, 1, 0, %p6;
	ld.global.u16 	%rs13, [%rd26+4096];
	setp.ne.s16 	%p7, %rs13, 0;
	selp.u64 	%rd67, 1, 0, %p7;
	ld.global.u16 	%rs14, [%rd26+5120];
	setp.ne.s16 	%p8, %rs14, 0;
	selp.u64 	%rd68, 1, 0, %p8;
	ld.global.u16 	%rs15, [%rd26+6144];
	setp.ne.s16 	%p9, %rs15, 0;
	selp.u64 	%rd69, 1, 0, %p9;
	add.s64 	%rd70, %rd64, %rd63;
	add.s64 	%rd71, %rd70, %rd65;
	add.s64 	%rd72, %rd71, %rd66;
	add.s64 	%rd73, %rd72, %rd67;
	add.s64 	%rd74, %rd73, %rd68;
	add.s64 	%rd401, %rd74, %rd69;
	add.s64 	%rd28, %rd58, -3584;
	setp.lt.u64 	%p10, %rd28, 3584;
	mov.b64 	%rd389, 3584;
	@%p10 bra 	$L__BB11_32;
	mov.b64 	%rd389, 3584;
$L__BB11_30:
	shl.b64 	%rd76, %rd389, 1;
	add.s64 	%rd77, %rd26, %rd76;
	ld.global.u16 	%rs16, [%rd77];
	setp.ne.s16 	%p11, %rs16, 0;
	selp.u64 	%rd78, 1, 0, %p11;
	ld.global.u16 	%rs17, [%rd77+1024];
	setp.ne.s16 	%p12, %rs17, 0;
	selp.u64 	%rd79, 1, 0, %p12;
	ld.global.u16 	%rs18, [%rd77+2048];
	setp.ne.s16 	%p13, %rs18, 0;
	selp.u64 	%rd80, 1, 0, %p13;
	ld.global.u16 	%rs19, [%rd77+3072];
	setp.ne.s16 	%p14, %rs19, 0;
	selp.u64 	%rd81, 1, 0, %p14;
	ld.global.u16 	%rs20, [%rd77+4096];
	setp.ne.s16 	%p15, %rs20, 0;
	selp.u64 	%rd82, 1, 0, %p15;
	ld.global.u16 	%rs21, [%rd77+5120];
	setp.ne.s16 	%p16, %rs21, 0;
	selp.u64 	%rd83, 1, 0, %p16;
	ld.global.u16 	%rs22, [%rd77+6144];
	setp.ne.s16 	%p17, %rs22, 0;
	selp.u64 	%rd84, 1, 0, %p17;
	add.s64 	%rd85, %rd401, %rd78;
	add.s64 	%rd86, %rd85, %rd79;
	add.s64 	%rd87, %rd86, %rd80;
	add.s64 	%rd88, %rd87, %rd81;
	add.s64 	%rd89, %rd88, %rd82;
	add.s64 	%rd90, %rd89, %rd83;
	add.s64 	%rd401, %rd90, %rd84;
	sub.s64 	%rd91, %rd58, %rd389;
	setp.lt.u64 	%p18, %rd91, 3584;
	@%p18 bra 	$L__BB11_45;
	add.s64 	%rd389, %rd389, 3584;
	setp.le.u64 	%p19, %rd389, %rd28;
	@%p19 bra 	$L__BB11_30;
$L__BB11_32:
	setp.le.u64 	%p20, %rd58, %rd389;
	cvt.u32.u64 	%r52, %rd389;
	cvt.u32.u64 	%r53, %rd58;
	sub.s32 	%r54, %r53, %r52;
	setp.ge.s32 	%p21, %r24, %r54;
	or.pred  	%p22, %p20, %p21;
	@%p22 bra 	$L__BB11_45;
	not.b32 	%r57, %r24;
	add.s32 	%r58, %r57, %r53;
	sub.s32 	%r60, %r58, %r52;
	shr.u32 	%r61, %r60, 9;
	add.s32 	%r25, %r61, 1;
	and.b32  	%r26, %r25, 15;
	setp.lt.u32 	%p23, %r60, 7680;
	mov.u32 	%r252, %r24;
	@%p23 bra 	$L__BB11_36;
	and.b32  	%r62, %r25, 16777200;
	neg.s32 	%r250, %r62;
	add.s64 	%rd93, %rd389, %rd25;
	shl.b64 	%rd94, %rd93, 1;
	add.s64 	%rd95, %rd94, %rd2;
	add.s64 	%rd391, %rd95, 8192;
	mov.u32 	%r252, %r24;
$L__BB11_35:
	.pragma "nounroll";
	ld.global.u16 	%rs23, [%rd391+-8192];
	setp.ne.s16 	%p24, %rs23, 0;
	selp.u64 	%rd96, 1, 0, %p24;
	add.s64 	%rd97, %rd401, %rd96;
	ld.global.u16 	%rs24, [%rd391+-7168];
	setp.ne.s16 	%p25, %rs24, 0;
	selp.u64 	%rd98, 1, 0, %p25;
	add.s64 	%rd99, %rd97, %rd98;
	ld.global.u16 	%rs25, [%rd391+-6144];
	setp.ne.s16 	%p26, %rs25, 0;
	selp.u64 	%rd100, 1, 0, %p26;
	add.s64 	%rd101, %rd99, %rd100;
	ld.global.u16 	%rs26, [%rd391+-5120];
	setp.ne.s16 	%p27, %rs26, 0;
	selp.u64 	%rd102, 1, 0, %p27;
	add.s64 	%rd103, %rd101, %rd102;
	ld.global.u16 	%rs27, [%rd391+-4096];
	setp.ne.s16 	%p28, %rs27, 0;
	selp.u64 	%rd104, 1, 0, %p28;
	add.s64 	%rd105, %rd103, %rd104;
	ld.global.u16 	%rs28, [%rd391+-3072];
	setp.ne.s16 	%p29, %rs28, 0;
	selp.u64 	%rd106, 1, 0, %p29;
	add.s64 	%rd107, %rd105, %rd106;
	ld.global.u16 	%rs29, [%rd391+-2048];
	setp.ne.s16 	%p30, %rs29, 0;
	selp.u64 	%rd108, 1, 0, %p30;
	add.s64 	%rd109, %rd107, %rd108;
	ld.global.u16 	%rs30, [%rd391+-1024];
	setp.ne.s16 	%p31, %rs30, 0;
	selp.u64 	%rd110, 1, 0, %p31;
	add.s64 	%rd111, %rd109, %rd110;
	ld.global.u16 	%rs31, [%rd391];
	setp.ne.s16 	%p32, %rs31, 0;
	selp.u64 	%rd112, 1, 0, %p32;
	add.s64 	%rd113, %rd111, %rd112;
	ld.global.u16 	%rs32, [%rd391+1024];
	setp.ne.s16 	%p33, %rs32, 0;
	selp.u64 	%rd114, 1, 0, %p33;
	add.s64 	%rd115, %rd113, %rd114;
	ld.global.u16 	%rs33, [%rd391+2048];
	setp.ne.s16 	%p34, %rs33, 0;
	selp.u64 	%rd116, 1, 0, %p34;
	add.s64 	%rd117, %rd115, %rd116;
	ld.global.u16 	%rs34, [%rd391+3072];
	setp.ne.s16 	%p35, %rs34, 0;
	selp.u64 	%rd118, 1, 0, %p35;
	add.s64 	%rd119, %rd117, %rd118;
	ld.global.u16 	%rs35, [%rd391+4096];
	setp.ne.s16 	%p36, %rs35, 0;
	selp.u64 	%rd120, 1, 0, %p36;
	add.s64 	%rd121, %rd119, %rd120;
	ld.global.u16 	%rs36, [%rd391+5120];
	setp.ne.s16 	%p37, %rs36, 0;
	selp.u64 	%rd122, 1, 0, %p37;
	add.s64 	%rd123, %rd121, %rd122;
	ld.global.u16 	%rs37, [%rd391+6144];
	setp.ne.s16 	%p38, %rs37, 0;
	selp.u64 	%rd124, 1, 0, %p38;
	add.s64 	%rd125, %rd123, %rd124;
	ld.global.u16 	%rs38, [%rd391+7168];
	setp.ne.s16 	%p39, %rs38, 0;
	selp.u64 	%rd126, 1, 0, %p39;
	add.s64 	%rd401, %rd125, %rd126;
	add.s32 	%r252, %r252, 8192;
	add.s32 	%r250, %r250, 16;
	add.s64 	%rd391, %rd391, 16384;
	setp.ne.s32 	%p40, %r250, 0;
	@%p40 bra 	$L__BB11_35;
$L__BB11_36:
	setp.eq.s32 	%p41, %r26, 0;
	@%p41 bra 	$L__BB11_45;
	and.b32  	%r33, %r25, 7;
	setp.lt.u32 	%p42, %r26, 8;
	@%p42 bra 	$L__BB11_39;
	cvt.u64.u32 	%rd128, %r252;
	add.s64 	%rd129, %rd389, %rd128;
	shl.b64 	%rd130, %rd129, 1;
	add.s64 	%rd131, %rd2, %rd130;
	ld.global.u16 	%rs39, [%rd131];
	setp.ne.s16 	%p43, %rs39, 0;
	selp.u64 	%rd132, 1, 0, %p43;
	add.s64 	%rd133, %rd401, %rd132;
	ld.global.u16 	%rs40, [%rd131+1024];
	setp.ne.s16 	%p44, %rs40, 0;
	selp.u64 	%rd134, 1, 0, %p44;
	add.s64 	%rd135, %rd133, %rd134;
	ld.global.u16 	%rs41, [%rd131+2048];
	setp.ne.s16 	%p45, %rs41, 0;
	selp.u64 	%rd136, 1, 0, %p45;
	add.s64 	%rd137, %rd135, %rd136;
	ld.global.u16 	%rs42, [%rd131+3072];
	setp.ne.s16 	%p46, %rs42, 0;
	selp.u64 	%rd138, 1, 0, %p46;
	add.s64 	%rd139, %rd137, %rd138;
	ld.global.u16 	%rs43, [%rd131+4096];
	setp.ne.s16 	%p47, %rs43, 0;
	selp.u64 	%rd140, 1, 0, %p47;
	add.s64 	%rd141, %rd139, %rd140;
	ld.global.u16 	%rs44, [%rd131+5120];
	setp.ne.s16 	%p48, %rs44, 0;
	selp.u64 	%rd142, 1, 0, %p48;
	add.s64 	%rd143, %rd141, %rd142;
	ld.global.u16 	%rs45, [%rd131+6144];
	setp.ne.s16 	%p49, %rs45, 0;
	selp.u64 	%rd144, 1, 0, %p49;
	add.s64 	%rd145, %rd143, %rd144;
	ld.global.u16 	%rs46, [%rd131+7168];
	setp.ne.s16 	%p50, %rs46, 0;
	selp.u64 	%rd146, 1, 0, %p50;
	add.s64 	%rd401, %rd145, %rd146;
	add.s32 	%r252, %r252, 4096;
$L__BB11_39:
	setp.eq.s32 	%p51, %r33, 0;
	@%p51 bra 	$L__BB11_45;
	and.b32  	%r36, %r25, 3;
	setp.lt.u32 	%p52, %r33, 4;
	@%p52 bra 	$L__BB11_42;
	cvt.u64.u32 	%rd148, %r252;
	add.s64 	%rd149, %rd389, %rd148;
	shl.b64 	%rd150, %rd149, 1;
	add.s64 	%rd151, %rd2, %rd150;
	ld.global.u16 	%rs47, [%rd151];
	setp.ne.s16 	%p53, %rs47, 0;
	selp.u64 	%rd152, 1, 0, %p53;
	add.s64 	%rd153, %rd401, %rd152;
	ld.global.u16 	%rs48, [%rd151+1024];
	setp.ne.s16 	%p54, %rs48, 0;
	selp.u64 	%rd154, 1, 0, %p54;
	add.s64 	%rd155, %rd153, %rd154;
	ld.global.u16 	%rs49, [%rd151+2048];
	setp.ne.s16 	%p55, %rs49, 0;
	selp.u64 	%rd156, 1, 0, %p55;
	add.s64 	%rd157, %rd155, %rd156;
	ld.global.u16 	%rs50, [%rd151+3072];
	setp.ne.s16 	%p56, %rs50, 0;
	selp.u64 	%rd158, 1, 0, %p56;
	add.s64 	%rd401, %rd157, %rd158;
	add.s32 	%r252, %r252, 2048;
$L__BB11_42:
	setp.eq.s32 	%p57, %r36, 0;
	@%p57 bra 	$L__BB11_45;
	cvt.u64.u32 	%rd159, %r252;
	add.s64 	%rd160, %rd389, %rd159;
	shl.b64 	%rd161, %rd160, 1;
	add.s64 	%rd399, %rd2, %rd161;
	neg.s32 	%r255, %r36;
$L__BB11_44:
	.pragma "nounroll";
	ld.global.u16 	%rs51, [%rd399];
	setp.ne.s16 	%p58, %rs51, 0;
	selp.u64 	%rd162, 1, 0, %p58;
	add.s64 	%rd401, %rd401, %rd162;
	add.s64 	%rd399, %rd399, 1024;
	add.s32 	%r255, %r255, 1;
	setp.ne.s32 	%p59, %r255, 0;
	@%p59 bra 	$L__BB11_44;
$L__BB11_45:
	// begin inline asm
	mov.u32 %r63, %laneid;
	// end inline asm
	mov.b64 	{%r65, %r70}, %rd401;
	mov.b32 	%r71, 1;
	mov.b32 	%r112, 31;
	mov.b32 	%r113, -1;
	// begin inline asm
	shfl.sync.down.b32 %r64, %r65, %r71, %r112, %r113;
	// end inline asm
	// begin inline asm
	shfl.sync.down.b32 %r69, %r70, %r71, %r112, %r113;
	// end inline asm
	mov.b64 	%rd163, {%r64, %r69};
	setp.gt.s32 	%p60, %r63, 30;
	selp.b64 	%rd164, 0, %rd163, %p60;
	add.s64 	%rd165, %rd164, %rd401;
	mov.b64 	{%r75, %r80}, %rd165;
	mov.b32 	%r81, 2;
	// begin inline asm
	shfl.sync.down.b32 %r74, %r75, %r81, %r112, %r113;
	// end inline asm
	// begin inline asm
	shfl.sync.down.b32 %r79, %r80, %r81, %r112, %r113;
	// end inline asm
	mov.b64 	%rd166, {%r74, %r79};
	setp.gt.s32 	%p61, %r63, 29;
	selp.b64 	%rd167, 0, %rd166, %p61;
	add.s64 	%rd168, %rd167, %rd165;
	mov.b64 	{%r85, %r90}, %rd168;
	mov.b32 	%r91, 4;
	// begin inline asm
	shfl.sync.down.b32 %r84, %r85, %r91, %r112, %r113;
	// end inline asm
	// begin inline asm
	shfl.sync.down.b32 %r89, %r90, %r91, %r112, %r113;
	// end inline asm
	mov.b64 	%rd169, {%r84, %r89};
	setp.gt.s32 	%p62, %r63, 27;
	selp.b64 	%rd170, 0, %rd169, %p62;
	add.s64 	%rd171, %rd170, %rd168;
	mov.b64 	{%r95, %r100}, %rd171;
	mov.b32 	%r101, 8;
	// begin inline asm
	shfl.sync.down.b32 %r94, %r95, %r101, %r112, %r113;
	// end inline asm
	// begin inline asm
	shfl.sync.down.b32 %r99, %r100, %r101, %r112, %r113;
	// end inline asm
	mov.b64 	%rd172, {%r94, %r99};
	setp.gt.s32 	%p63, %r63, 23;
	selp.b64 	%rd173, 0, %rd172, %p63;
	add.s64 	%rd174, %rd173, %rd171;
	mov.b64 	{%r105, %r110}, %rd174;
	mov.b32 	%r111, 16;
	// begin inline asm
	shfl.sync.down.b32 %r104, %r105, %r111, %r112, %r113;
	// end inline asm
	// begin inline asm
	shfl.sync.down.b32 %r109, %r110, %r111, %r112, %r113;
	// end inline asm
	mov.b64 	%rd175, {%r104, %r109};
	setp.gt.s32 	%p64, %r63, 15;
	selp.b64 	%rd176, 0, %rd175, %p64;
	add.s64 	%rd402, %rd176, %rd174;
	setp.ne.s32 	%p65, %r63, 0;
	@%p65 bra 	$L__BB11_47;
	shr.u32 	%r114, %r24, 2;
	and.b32  	%r115, %r114, 248;
	mov.u32 	%r116, _ZZN3cub18CUB_300001_SM_10006detail6reduce28DeviceReduceSingleTileKernelINS2_10policy_hubIlyN4cuda3std3__44plusIvEEE10Policy1000EN6thrust24THRUST_300001_SM_1000_NS18transform_iteratorI7NonZeroIsEPsNSD_11use_defaultESI_EEPlyS9_llNS7_10__identityEEEvT0_T1_T2_T3_T4_T6_E12temp_storage;
	add.s32 	%r117, %r116, %r115;
	st.shared.u64 	[%r117+16], %rd402;
$L__BB11_47:
	bar.sync 	0;
	setp.ne.s32 	%p66, %r24, 0;
	@%p66 bra 	$L__BB11_49;
	ld.shared.u64 	%rd177, [_ZZN3cub18CUB_300001_SM_10006detail6reduce28DeviceReduceSingleTileKernelINS2_10policy_hubIlyN4cuda3std3__44plusIvEEE10Policy1000EN6thrust24THRUST_300001_SM_1000_NS18transform_iteratorI7NonZeroIsEPsNSD_11use_defaultESI_EEPlyS9_llNS7_10__identityEEEvT0_T1_T2_T3_T4_T6_E12temp_storage+24];
	add.s64 	%rd178, %rd177, %rd402;
	ld.shared.u64 	%rd179, [_ZZN3cub18CUB_300001_SM_10006detail6reduce28DeviceReduceSingleTileKernelINS2_10policy_hubIlyN4cuda3std3__44plusIvEEE10Policy1000EN6thrust24THRUST_300001_SM_1000_NS18transform_iteratorI7NonZeroIsEPsNSD_11use_defaultESI_EEPlyS9_llNS7_10__identityEEEvT0_T1_T2_T3_T4_T6_E12temp_storage+32];
	add.s64 	%rd180, %rd178, %rd179;
	ld.shared.u64 	%rd181, [_ZZN3cub18CUB_300001_SM_10006detail6reduce28DeviceReduceSingleTileKernelINS2_10policy_hubIlyN4cuda3std3__44plusIvEEE10Policy1000EN6thrust24THRUST_300001_SM_1000_NS18transform_iteratorI7NonZeroIsEPsNSD_11use_defaultESI_EEPlyS9_llNS7_10__identityEEEvT0_T1_T2_T3_T4_T6_E12temp_storage+40];
	add.s64 	%rd182, %rd180, %rd181;
	ld.shared.u64 	%rd183, [_ZZN3cub18CUB_300001_SM_10006detail6reduce28DeviceReduceSingleTileKernelINS2_10policy_hubIlyN4cuda3std3__44plusIvEEE10Policy1000EN6thrust24THRUST_300001_SM_1000_NS18transform_iteratorI7NonZeroIsEPsNSD_11use_defaultESI_EEPlyS9_llNS7_10__identityEEEvT0_T1_T2_T3_T4_T6_E12temp_storage+48];
	add.s64 	%rd184, %rd182, %rd183;
	ld.shared.u64 	%rd185, [_ZZN3cub18CUB_300001_SM_10006detail6reduce28DeviceReduceSingleTileKernelINS2_10policy_hubIlyN4cuda3std3__44plusIvEEE10Policy1000EN6thrust24THRUST_300001_SM_1000_NS18transform_iteratorI7NonZeroIsEPsNSD_11use_defaultESI_EEPlyS9_llNS7_10__identityEEEvT0_T1_T2_T3_T4_T6_E12temp_storage+56];
	add.s64 	%rd186, %rd184, %rd185;
	ld.shared.u64 	%rd187, [_ZZN3cub18CUB_300001_SM_10006detail6reduce28DeviceReduceSingleTileKernelINS2_10policy_hubIlyN4cuda3std3__44plusIvEEE10Policy1000EN6thrust24THRUST_300001_SM_1000_NS18transform_iteratorI7NonZeroIsEPsNSD_11use_defaultESI_EEPlyS9_llNS7_10__identityEEEvT0_T1_T2_T3_T4_T6_E12temp_storage+64];
	add.s64 	%rd188, %rd186, %rd187;
	ld.shared.u64 	%rd189, [_ZZN3cub18CUB_300001_SM_10006detail6reduce28DeviceReduceSingleTileKernelINS2_10policy_hubIlyN4cuda3std3__44plusIvEEE10Policy1000EN6thrust24THRUST_300001_SM_1000_NS18transform_iteratorI7NonZeroIsEPsNSD_11use_defaultESI_EEPlyS9_llNS7_10__identityEEEvT0_T1_T2_T3_T4_T6_E12temp_storage+72];
	add.s64 	%rd190, %rd188, %rd189;
	ld.shared.u64 	%rd191, [_ZZN3cub18CUB_300001_SM_10006detail6reduce28DeviceReduceSingleTileKernelINS2_10policy_hubIlyN4cuda3std3__44plusIvEEE10Policy1000EN6thrust24THRUST_300001_SM_1000_NS18transform_iteratorI7NonZeroIsEPsNSD_11use_defaultESI_EEPlyS9_llNS7_10__identityEEEvT0_T1_T2_T3_T4_T6_E12temp_storage+80];
	add.s64 	%rd192, %rd190, %rd191;
	ld.shared.u64 	%rd193, [_ZZN3cub18CUB_300001_SM_10006detail6reduce28DeviceReduceSingleTileKernelINS2_10policy_hubIlyN4cuda3std3__44plusIvEEE10Policy1000EN6thrust24THRUST_300001_SM_1000_NS18transform_iteratorI7NonZeroIsEPsNSD_11use_defaultESI_EEPlyS9_llNS7_10__identityEEEvT0_T1_T2_T3_T4_T6_E12temp_storage+88];
	add.s64 	%rd194, %rd192, %rd193;
	ld.shared.u64 	%rd195, [_ZZN3cub18CUB_300001_SM_10006detail6reduce28DeviceReduceSingleTileKernelINS2_10policy_hubIlyN4cuda3std3__44plusIvEEE10Policy1000EN6thrust24THRUST_300001_SM_1000_NS18transform_iteratorI7NonZeroIsEPsNSD_11use_defaultESI_EEPlyS9_llNS7_10__identityEEEvT0_T1_T2_T3_T4_T6_E12temp_storage+96];
	add.s64 	%rd196, %rd194, %rd195;
	ld.shared.u64 	%rd197, [_ZZN3cub18CUB_300001_SM_10006detail6reduce28DeviceReduceSingleTileKernelINS2_10policy_hubIlyN4cuda3std3__44plusIvEEE10Policy1000EN6thrust24THRUST_300001_SM_1000_NS18transform_iteratorI7NonZeroIsEPsNSD_11use_defaultESI_EEPlyS9_llNS7_10__identityEEEvT0_T1_T2_T3_T4_T6_E12temp_storage+104];
	add.s64 	%rd198, %rd196, %rd197;
	ld.shared.u64 	%rd199, [_ZZN3cub18CUB_300001_SM_10006detail6reduce28DeviceReduceSingleTileKernelINS2_10policy_hubIlyN4cuda3std3__44plusIvEEE10Policy1000EN6thrust24THRUST_300001_SM_1000_NS18transform_iteratorI7NonZeroIsEPsNSD_11use_defaultESI_EEPlyS9_llNS7_10__identityEEEvT0_T1_T2_T3_T4_T6_E12temp_storage+112];
	add.s64 	%rd200, %rd198, %rd199;
	ld.shared.u64 	%rd201, [_ZZN3cub18CUB_300001_SM_10006detail6reduce28DeviceReduceSingleTileKernelINS2_10policy_hubIlyN4cuda3std3__44plusIvEEE10Policy1000EN6thrust24THRUST_300001_SM_1000_NS18transform_iteratorI7NonZeroIsEPsNSD_11use_defaultESI_EEPlyS9_llNS7_10__identityEEEvT0_T1_T2_T3_T4_T6_E12temp_storage+120];
	add.s64 	%rd202, %rd200, %rd201;
	ld.shared.u64 	%rd203, [_ZZN3cub18CUB_300001_SM_10006detail6reduce28DeviceReduceSingleTileKernelINS2_10policy_hubIlyN4cuda3std3__44plusIvEEE10Policy1000EN6thrust24THRUST_300001_SM_1000_NS18transform_iteratorI7NonZeroIsEPsNSD_11use_defaultESI_EEPlyS9_llNS7_10__identityEEEvT0_T1_T2_T3_T4_T6_E12temp_storage+128];
	add.s64 	%rd204, %rd202, %rd203;
	ld.shared.u64 	%rd205, [_ZZN3cub18CUB_300001_SM_10006detail6reduce28DeviceReduceSingleTileKernelINS2_10policy_hubIlyN4cuda3std3__44plusIvEEE10Policy1000EN6thrust24THRUST_300001_SM_1000_NS18transform_iteratorI7NonZeroIsEPsNSD_11use_defaultESI_EEPlyS9_llNS7_10__identityEEEvT0_T1_T2_T3_T4_T6_E12temp_storage+136];
	add.s64 	%rd402, %rd204, %rd205;
$L__BB11_49:
	mov.u32 	%r240, %tid.x;
	setp.ne.s32 	%p138, %r240, 0;
	@%p138 bra 	$L__BB11_51;
	add.s64 	%rd375, %rd402, %rd59;
	st.global.u64 	[%rd1], %rd375;
$L__BB11_51:
	ret;

}
	// .globl	_ZN3cub18CUB_300001_SM_10006detail6reduce18DeviceReduceKernelINS2_10policy_hubIlyN4cuda3std3__44plusIvEEE10Policy1000EN6thrust24THRUST_300001_SM_1000_NS18transform_iteratorI7NonZeroIsEPsNSD_11use_defaultESI_EEyS9_lNS7_10__identityEEEvT0_PT3_T1_NS0_13GridEvenShareISO_EET2_T4_
.visible .entry _ZN3cub18CUB_300001_SM_10006detail6reduce18DeviceReduceKernelINS2_10policy_hubIlyN4cuda3std3__44plusIvEEE10Policy1000EN6thrust24THRUST_300001_SM_1000_NS18transform_iteratorI7NonZeroIsEPsNSD_11use_defaultESI_EEyS9_lNS7_10__identityEEEvT0_PT3_T1_NS0_13GridEvenShareISO_EET2_T4_(
	.param .align 8 .b8 _ZN3cub18CUB_300001_SM_10006detail6reduce18DeviceReduceKernelINS2_10policy_hubIlyN4cuda3std3__44plusIvEEE10Policy1000EN6thrust24THRUST_300001_SM_1000_NS18transform_iteratorI7NonZeroIsEPsNSD_11use_defaultESI_EEyS9_lNS7_10__identityEEEvT0_PT3_T1_NS0_13GridEvenShareISO_EET2_T4__param_0[16],
	.param .u64 .ptr .align 1 _ZN3cub18CUB_300001_SM_10006detail6reduce18DeviceReduceKernelINS2_10policy_hubIlyN4cuda3std3__44plusIvEEE10Policy1000EN6thrust24THRUST_300001_SM_1000_NS18transform_iteratorI7NonZeroIsEPsNSD_11use_defaultESI_EEyS9_lNS7_10__identityEEEvT0_PT3_T1_NS0_13GridEvenShareISO_EET2_T4__param_1,
	.param .u64 _ZN3cub18CUB_300001_SM_10006detail6reduce18DeviceReduceKernelINS2_10policy_hubIlyN4cuda3std3__44plusIvEEE10Policy1000EN6thrust24THRUST_300001_SM_1000_NS18transform_iteratorI7NonZeroIsEPsNSD_11use_defaultESI_EEyS9_lNS7_10__identityEEEvT0_PT3_T1_NS0_13GridEvenShareISO_EET2_T4__param_2,
	.param .align 8 .b8 _ZN3cub18CUB_300001_SM_10006detail6reduce18DeviceReduceKernelINS2_10policy_hubIlyN4cuda3std3__44plusIvEEE10Policy1000EN6thrust24THRUST_300001_SM_1000_NS18transform_iteratorI7NonZeroIsEPsNSD_11use_defaultESI_EEyS9_lNS7_10__identityEEEvT0_PT3_T1_NS0_13GridEvenShareISO_EET2_T4__param_3[72],
	.param .align 1 .b8 _ZN3cub18CUB_300001_SM_10006detail6reduce18DeviceReduceKernelINS2_10policy_hubIlyN4cuda3std3__44plusIvEEE10Policy1000EN6thrust24THRUST_300001_SM_1000_NS18transform_iteratorI7NonZeroIsEPsNSD_11use_defaultESI_EEyS9_lNS7_10__identityEEEvT0_PT3_T1_NS0_13GridEvenShareISO_EET2_T4__param_4[1],
	.param .align 1 .b8 _ZN3cub18CUB_300001_SM_10006detail6reduce18DeviceReduceKernelINS2_10policy_hubIlyN4cuda3std3__44plusIvEEE10Policy1000EN6thrust24THRUST_300001_SM_1000_NS18transform_iteratorI7NonZeroIsEPsNSD_11use_defaultESI_EEyS9_lNS7_10__identityEEEvT0_PT3_T1_NS0_13GridEvenShareISO_EET2_T4__param_5[1]
)
.maxntid 512
{
	.reg .pred 	%p<138>;
	.reg .b16 	%rs<77>;
	.reg .b32 	%r<280>;
	.reg .b64 	%rd<420>;
	// demoted variable
	.shared .align 8 .b8 _ZZN3cub18CUB_300001_SM_10006detail6reduce18DeviceReduceKernelINS2_10policy_hubIlyN4cuda3std3__44plusIvEEE10Policy1000EN6thrust24THRUST_300001_SM_1000_NS18transform_iteratorI7NonZeroIsEPsNSD_11use_defaultESI_EEyS9_lNS7_10__identityEEEvT0_PT3_T1_NS0_13GridEvenShareISO_EET2_T4_E12temp_storage[152];
	ld.param.u64 	%rd1, [_ZN3cub18CUB_300001_SM_10006detail6reduce18DeviceReduceKernelINS2_10policy_hubIlyN4cuda3std3__44plusIvEEE10Policy1000EN6thrust24THRUST_300001_SM_1000_NS18transform_iteratorI7NonZeroIsEPsNSD_11use_defaultESI_EEyS9_lNS7_10__identityEEEvT0_PT3_T1_NS0_13GridEvenShareISO_EET2_T4__param_3+32];
	ld.param.u32 	%r1, [_ZN3cub18CUB_300001_SM_10006detail6reduce18DeviceReduceKernelINS2_10policy_hubIlyN4cuda3std3__44plusIvEEE10Policy1000EN6thrust24THRUST_300001_SM_1000_NS18transform_iteratorI7NonZeroIsEPsNSD_11use_defaultESI_EEyS9_lNS7_10__identityEEEvT0_PT3_T1_NS0_13GridEvenShareISO_EET2_T4__param_3+40];
	ld.param.u64 	%rd64, [_ZN3cub18CUB_300001_SM_10006detail6reduce18DeviceReduceKernelINS2_10policy_hubIlyN4cuda3std3__44plusIvEEE10Policy1000EN6thrust24THRUST_300001_SM_1000_NS18transform_iteratorI7NonZeroIsEPsNSD_11use_defaultESI_EEyS9_lNS7_10__identityEEEvT0_PT3_T1_NS0_13GridEvenShareISO_EET2_T4__param_0];
	cvta.to.global.u64 	%rd2, %rd64;
	mov.u32 	%r2, %ctaid.x;
	mul.lo.s32 	%r50, %r1, 3584;
	cvt.s64.s32 	%rd3, %r50;
	mul.lo.s32 	%r51, %r2, 3584;
	cvt.u64.u32 	%rd4, %r51;
	sub.s64 	%rd5, %rd1, %rd4;
	setp.gt.u64 	%p1, %rd5, 3583;
	@%p1 bra 	$L__BB12_25;
	cvt.u32.u64 	%r136, %rd4;
	cvt.u32.u64 	%r3, %rd1;
	sub.s32 	%r4, %r3, %r136;
	mov.u32 	%r5, %tid.x;
	setp.ge.s32 	%p66, %r5, %r4;
	mov.b64 	%rd403, 0;
	mov.u32 	%r267, %r5;
	@%p66 bra 	$L__BB12_3;
	add.s32 	%r138, %r136, %r5;
	mul.wide.u32 	%rd214, %r138, 2;
	add.s64 	%rd215, %rd2, %rd214;
	ld.global.u16 	%rs47, [%rd215];
	setp.ne.s16 	%p67, %rs47, 0;
	selp.u64 	%rd403, 1, 0, %p67;
	add.s32 	%r267, %r5, 512;
$L__BB12_3:
	setp.ge.s32 	%p68, %r267, %r4;
	@%p68 bra 	$L__BB12_16;
	not.b32 	%r140, %r267;
	add.s32 	%r141, %r140, %r3;
	sub.s32 	%r142, %r141, %r136;
	shr.u32 	%r143, %r142, 9;
	add.s32 	%r8, %r143, 1;
	and.b32  	%r9, %r8, 15;
	setp.lt.u32 	%p69, %r142, 7680;
	@%p69 bra 	$L__BB12_7;
	and.b32  	%r144, %r8, 16777200;
	neg.s32 	%r265, %r144;
	mul.wide.u32 	%rd217, %r2, 7168;
	mul.wide.u32 	%rd218, %r267, 2;
	add.s64 	%rd219, %rd217, %rd218;
	add.s64 	%rd220, %rd219, %rd2;
	add.s64 	%rd394, %rd220, 8192;
$L__BB12_6:
	.pragma "nounroll";
	ld.global.u16 	%rs48, [%rd394+-8192];
	setp.ne.s16 	%p70, %rs48, 0;
	selp.u64 	%rd221, 1, 0, %p70;
	add.s64 	%rd222, %rd403, %rd221;
	ld.global.u16 	%rs49, [%rd394+-7168];
	setp.ne.s16 	%p71, %rs49, 0;
	selp.u64 	%rd223, 1, 0, %p71;
	add.s64 	%rd224, %rd222, %rd223;
	ld.global.u16 	%rs50, [%rd394+-6144];
	setp.ne.s16 	%p72, %rs50, 0;
	selp.u64 	%rd225, 1, 0, %p72;
	add.s64 	%rd226, %rd224, %rd225;
	ld.global.u16 	%rs51, [%rd394+-5120];
	setp.ne.s16 	%p73, %rs51, 0;
	selp.u64 	%rd227, 1, 0, %p73;
	add.s64 	%rd228, %rd226, %rd227;
	ld.global.u16 	%rs52, [%rd394+-4096];
	setp.ne.s16 	%p74, %rs52, 0;
	selp.u64 	%rd229, 1, 0, %p74;
	add.s64 	%rd230, %rd228, %rd229;
	ld.global.u16 	%rs53, [%rd394+-3072];
	setp.ne.s16 	%p75, %rs53, 0;
	selp.u64 	%rd231, 1, 0, %p75;
	add.s64 	%rd232, %rd230, %rd231;
	ld.global.u16 	%rs54, [%rd394+-2048];
	setp.ne.s16 	%p76, %rs54, 0;
	selp.u64 	%rd233, 1, 0, %p76;
	add.s64 	%rd234, %rd232, %rd233;
	ld.global.u16 	%rs55, [%rd394+-1024];
	setp.ne.s16 	%p77, %rs55, 0;
	selp.u64 	%rd235, 1, 0, %p77;
	add.s64 	%rd236, %rd234, %rd235;
	ld.global.u16 	%rs56, [%rd394];
	setp.ne.s16 	%p78, %rs56, 0;
	selp.u64 	%rd237, 1, 0, %p78;
	add.s64 	%rd238, %rd236, %rd237;
	ld.global.u16 	%rs57, [%rd394+1024];
	setp.ne.s16 	%p79, %rs57, 0;
	selp.u64 	%rd239, 1, 0, %p79;
	add.s64 	%rd240, %rd238, %rd239;
	ld.global.u16 	%rs58, [%rd394+2048];
	setp.ne.s16 	%p80, %rs58, 0;
	selp.u64 	%rd241, 1, 0, %p80;
	add.s64 	%rd242, %rd240, %rd241;
	ld.global.u16 	%rs59, [%rd394+3072];
	setp.ne.s16 	%p81, %rs59, 0;
	selp.u64 	%rd243, 1, 0, %p81;
	add.s64 	%rd244, %rd242, %rd243;
	ld.global.u16 	%rs60, [%rd394+4096];
	setp.ne.s16 	%p82, %rs60, 0;
	selp.u64 	%rd245, 1, 0, %p82;
	add.s64 	%rd246, %rd244, %rd245;
	ld.global.u16 	%rs61, [%rd394+5120];
	setp.ne.s16 	%p83, %rs61, 0;
	selp.u64 	%rd247, 1, 0, %p83;
	add.s64 	%rd248, %rd246, %rd247;
	ld.global.u16 	%rs62, [%rd394+6144];
	setp.ne.s16 	%p84, %rs62, 0;
	selp.u64 	%rd249, 1, 0, %p84;
	add.s64 	%rd250, %rd248, %rd249;
	ld.global.u16 	%rs63, [%rd394+7168];
	setp.ne.s16 	%p85, %rs63, 0;
	selp.u64 	%rd251, 1, 0, %p85;
	add.s64 	%rd403, %rd250, %rd251;
	add.s32 	%r267, %r267, 8192;
	add.s32 	%r265, %r265, 16;
	add.s64 	%rd394, %rd394, 16384;
	setp.ne.s32 	%p86, %r265, 0;
	@%p86 bra 	$L__BB12_6;
$L__BB12_7:
	setp.eq.s32 	%p87, %r9, 0;
	@%p87 bra 	$L__BB12_16;
	and.b32  	%r16, %r8, 7;
	setp.lt.u32 	%p88, %r9, 8;
	@%p88 bra 	$L__BB12_10;
	cvt.s64.s32 	%rd253, %r267;
	add.s64 	%rd254, %rd253, %rd4;
	shl.b64 	%rd255, %rd254, 1;
	add.s64 	%rd256, %rd2, %rd255;
	ld.global.u16 	%rs64, [%rd256];
	setp.ne.s16 	%p89, %rs64, 0;
	selp.u64 	%rd257, 1, 0, %p89;
	add.s64 	%rd258, %rd403, %rd257;
	ld.global.u16 	%rs65, [%rd256+1024];
	setp.ne.s16 	%p90, %rs65, 0;
	selp.u64 	%rd259, 1, 0, %p90;
	add.s64 	%rd260, %rd258, %rd259;
	ld.global.u16 	%rs66, [%rd256+2048];
	setp.ne.s16 	%p91, %rs66, 0;
	selp.u64 	%rd261, 1, 0, %p91;
	add.s64 	%rd262, %rd260, %rd261;
	ld.global.u16 	%rs67, [%rd256+3072];
	setp.ne.s16 	%p92, %rs67, 0;
	selp.u64 	%rd263, 1, 0, %p92;
	add.s64 	%rd264, %rd262, %rd263;
	ld.global.u16 	%rs68, [%rd256+4096];
	setp.ne.s16 	%p93, %rs68, 0;
	selp.u64 	%rd265, 1, 0, %p93;
	add.s64 	%rd266, %rd264, %rd265;
	ld.global.u16 	%rs69, [%rd256+5120];
	setp.ne.s16 	%p94, %rs69, 0;
	selp.u64 	%rd267, 1, 0, %p94;
	add.s64 	%rd268, %rd266, %rd267;
	ld.global.u16 	%rs70, [%rd256+6144];
	setp.ne.s16 	%p95, %rs70, 0;
	selp.u64 	%rd269, 1, 0, %p95;
	add.s64 	%rd270, %rd268, %rd269;
	ld.global.u16 	%rs71, [%rd256+7168];
	setp.ne.s16 	%p96, %rs71, 0;
	selp.u64 	%rd271, 1, 0, %p96;
	add.s64 	%rd403, %rd270, %rd271;
	add.s32 	%r267, %r267, 4096;
$L__BB12_10:
	setp.eq.s32 	%p97, %r16, 0;
	@%p97 bra 	$L__BB12_16;
	and.b32  	%r19, %r8, 3;
	setp.lt.u32 	%p98, %r16, 4;
	@%p98 bra 	$L__BB12_13;
	cvt.s64.s32 	%rd273, %r267;
	add.s64 	%rd274, %rd273, %rd4;
	shl.b64 	%rd275, %rd274, 1;
	add.s64 	%rd276, %rd2, %rd275;
	ld.global.u16 	%rs72, [%rd276];
	setp.ne.s16 	%p99, %rs72, 0;
	selp.u64 	%rd277, 1, 0, %p99;
	add.s64 	%rd278, %rd403, %rd277;
	ld.global.u16 	%rs73, [%rd276+1024];
	setp.ne.s16 	%p100, %rs73, 0;
	selp.u64 	%rd279, 1, 0, %p100;
	add.s64 	%rd280, %rd278, %rd279;
	ld.global.u16 	%rs74, [%rd276+2048];
	setp.ne.s16 	%p101, %rs74, 0;
	selp.u64 	%rd281, 1, 0, %p101;
	add.s64 	%rd282, %rd280, %rd281;
	ld.global.u16 	%rs75, [%rd276+3072];
	setp.ne.s16 	%p102, %rs75, 0;
	selp.u64 	%rd283, 1, 0, %p102;
	add.s64 	%rd403, %rd282, %rd283;
	add.s32 	%r267, %r267, 2048;
$L__BB12_13:
	setp.eq.s32 	%p103, %r19, 0;
	@%p103 bra 	$L__BB12_16;
	mul.wide.u32 	%rd284, %r2, 7168;
	add.s64 	%rd21, %rd2, %rd284;
	neg.s32 	%r270, %r19;
$L__BB12_15:
	.pragma "nounroll";
	mul.wide.s32 	%rd285, %r267, 2;
	add.s64 	%rd286, %rd21, %rd285;
	ld.global.u16 	%rs76, [%rd286];
	setp.ne.s16 	%p104, %rs76, 0;
	selp.u64 	%rd287, 1, 0, %p104;
	add.s64 	%rd403, %rd403, %rd287;
	add.s32 	%r267, %r267, 512;
	add.s32 	%r270, %r270, 1;
	setp.ne.s32 	%p105, %r270, 0;
	@%p105 bra 	$L__BB12_15;
$L__BB12_16:
	setp.lt.s32 	%p106, %r4, 512;
	@%p106 bra 	$L__BB12_21;
	// begin inline asm
	mov.u32 %r208, %laneid;
	// end inline asm
	mov.b64 	{%r210, %r215}, %rd403;
	mov.b32 	%r216, 1;
	mov.b32 	%r257, 31;
	mov.b32 	%r258, -1;
	// begin inline asm
	shfl.sync.down.b32 %r209, %r210, %r216, %r257, %r258;
	// end inline asm
	// begin inline asm
	shfl.sync.down.b32 %r214, %r215, %r216, %r257, %r258;
	// end inline asm
	mov.b64 	%rd346, {%r209, %r214};
	setp.gt.s32 	%p130, %r208, 30;
	selp.b64 	%rd347, 0, %rd346, %p130;
	add.s64 	%rd348, %rd347, %rd403;
	mov.b64 	{%r220, %r225}, %rd348;
	mov.b32 	%r226, 2;
	// begin inline asm
	shfl.sync.down.b32 %r219, %r220, %r226, %r257, %r258;
	// end inline asm
	// begin inline asm
	shfl.sync.down.b32 %r224, %r225, %r226, %r257, %r258;
	// end inline asm
	mov.b64 	%rd349, {%r219, %r224};
	setp.gt.s32 	%p131, %r208, 29;
	selp.b64 	%rd350, 0, %rd349, %p131;
	add.s64 	%rd351, %rd350, %rd348;
	mov.b64 	{%r230, %r235}, %rd351;
	mov.b32 	%r236, 4;
	// begin inline asm
	shfl.sync.down.b32 %r229, %r230, %r236, %r257, %r258;
	// end inline asm
	// begin inline asm
	shfl.sync.down.b32 %r234, %r235, %r236, %r257, %r258;
	// end inline asm
	mov.b64 	%rd352, {%r229, %r234};
	setp.gt.s32 	%p132, %r208, 27;
	selp.b64 	%rd353, 0, %rd352, %p132;
	add.s64 	%rd354, %rd353, %rd351;
	mov.b64 	{%r240, %r245}, %rd354;
	mov.b32 	%r246, 8;
	// begin inline asm
	shfl.sync.down.b32 %r239, %r240, %r246, %r257, %r258;
	// end inline asm
	// begin inline asm
	shfl.sync.down.b32 %r244, %r245, %r246, %r257, %r258;
	// end inline asm
	mov.b64 	%rd355, {%r239, %r244};
	setp.gt.s32 	%p133, %r208, 23;
	selp.b64 	%rd356, 0, %rd355, %p133;
	add.s64 	%rd357, %rd356, %rd354;
	mov.b64 	{%r250, %r255}, %rd357;
	mov.b32 	%r256, 16;
	// begin inline asm
	shfl.sync.down.b32 %r249, %r250, %r256, %r257, %r258;
	// end inline asm
	// begin inline asm
	shfl.sync.down.b32 %r254, %r255, %r256, %r257, %r258;
	// end inline asm
	mov.b64 	%rd358, {%r249, %r254};
	setp.gt.s32 	%p134, %r208, 15;
	selp.b64 	%rd359, 0, %rd358, %p134;
	add.s64 	%rd419, %rd359, %rd357;
	setp.ne.s32 	%p135, %r208, 0;
	@%p135 bra 	$L__BB12_19;
	shr.u32 	%r259, %r5, 2;
	and.b32  	%r260, %r259, 248;
	mov.u32 	%r261, _ZZN3cub18CUB_300001_SM_10006detail6reduce18DeviceReduceKernelINS2_10policy_hubIlyN4cuda3std3__44plusIvEEE10Policy1000EN6thrust24THRUST_300001_SM_1000_NS18transform_iteratorI7NonZeroIsEPsNSD_11use_defaultESI_EEyS9_lNS7_10__identityEEEvT0_PT3_T1_NS0_13GridEvenShareISO_EET2_T4_E12temp_storage;
	add.s32 	%r262, %r261, %r260;
	st.shared.u64 	[%r262+16], %rd419;
$L__BB12_19:
	bar.sync 	0;
	setp.ne.s32 	%p136, %r5, 0;
	@%p136 bra 	$L__BB12_46;
	ld.shared.u64 	%rd360, [_ZZN3cub18CUB_300001_SM_10006detail6reduce18DeviceReduceKernelINS2_10policy_hubIlyN4cuda3std3__44plusIvEEE10Policy1000EN6thrust24THRUST_300001_SM_1000_NS18transform_iteratorI7NonZeroIsEPsNSD_11use_defaultESI_EEyS9_lNS7_10__identityEEEvT0_PT3_T1_NS0_13GridEvenShareISO_EET2_T4_E12temp_storage+24];
	add.s64 	%rd361, %rd360, %rd419;
	ld.shared.u64 	%rd362, [_ZZN3cub18CUB_300001_SM_10006detail6reduce18DeviceReduceKernelINS2_10policy_hubIlyN4cuda3std3__44plusIvEEE10Policy1000EN6thrust24THRUST_300001_SM_1000_NS18transform_iteratorI7NonZeroIsEPsNSD_11use_defaultESI_EEyS9_lNS7_10__identityEEEvT0_PT3_T1_NS0_13GridEvenShareISO_EET2_T4_E12temp_storage+32];
	add.s64 	%rd363, %rd361, %rd362;
	ld.shared.u64 	%rd364, [_ZZN3cub18CUB_300001_SM_10006detail6reduce18DeviceReduceKernelINS2_10policy_hubIlyN4cuda3std3__44plusIvEEE10Policy1000EN6thrust24THRUST_300001_SM_1000_NS18transform_iteratorI7NonZeroIsEPsNSD_11use_defaultESI_EEyS9_lNS7_10__identityEEEvT0_PT3_T1_NS0_13GridEvenShareISO_EET2_T4_E12temp_storage+40];
	add.s64 	%rd365, %rd363, %rd364;
	ld.shared.u64 	%rd366, [_ZZN3cub18CUB_300001_SM_10006detail6reduce18DeviceReduceKernelINS2_10policy_hubIlyN4cuda3std3__44plusIvEEE10Policy1000EN6thrust24THRUST_300001_SM_1000_NS18transform_iteratorI7NonZeroIsEPsNSD_11use_defaultESI_EEyS9_lNS7_10__identityEEEvT0_PT3_T1_NS0_13GridEvenShareISO_EET2_T4_E12temp_storage+48];
	add.s64 	%rd367, %rd365, %rd366;
	ld.shared.u64 	%rd368, [_ZZN3cub18CUB_300001_SM_10006detail6reduce18DeviceReduceKernelINS2_10policy_hubIlyN4cuda3std3__44plusIvEEE10Policy1000EN6thrust24THRUST_300001_SM_1000_NS18transform_iteratorI7NonZeroIsEPsNSD_11use_defaultESI_EEyS9_lNS7_10__identityEEEvT0_PT3_T1_NS0_13GridEvenShareISO_EET2_T4_E12temp_storage+56];
	add.s64 	%rd369, %rd367, %rd368;
	ld.shared.u64 	%rd370, [_ZZN3cub18CUB_300001_SM_10006detail6reduce18DeviceReduceKernelINS2_10policy_hubIlyN4cuda3std3__44plusIvEEE10Policy1000EN6thrust24THRUST_300001_SM_1000_NS18transform_iteratorI7NonZeroIsEPsNSD_11use_defaultESI_EEyS9_lNS7_10__identityEEEvT0_PT3_T1_NS0_13GridEvenShareISO_EET2_T4_E12temp_storage+64];
	add.s64 	%rd371, %rd369, %rd370;
	ld.shared.u64 	%rd372, [_ZZN3cub18CUB_300001_SM_10006detail6reduce18DeviceReduceKernelINS2_10policy_hubIlyN4cuda3std3__44plusIvEEE10Policy1000EN6thrust24THRUST_300001_SM_1000_NS18transform_iteratorI7NonZeroIsEPsNSD_11use_defaultESI_EEyS9_lNS7_10__identityEEEvT0_PT3_T1_NS0_13GridEvenShareISO_EET2_T4_E12temp_storage+72];
	add.s64 	%rd373, %rd371, %rd372;
	ld.shared.u64 	%rd374, [_ZZN3cub18CUB_300001_SM_10006detail6reduce18DeviceReduceKernelINS2_10policy_hubIlyN4cuda3std3__44plusIvEEE10Policy1000EN6thrust24THRUST_300001_SM_1000_NS18transform_iteratorI7NonZeroIsEPsNSD_11use_defaultESI_EEyS9_lNS7_10__identityEEEvT0_PT3_T1_NS0_13GridEvenShareISO_EET2_T4_E12temp_storage+80];
	add.s64 	%rd375, %rd373, %rd374;
	ld.shared.u64 	%rd376, [_ZZN3cub18CUB_300001_SM_10006detail6reduce18DeviceReduceKernelINS2_10policy_hubIlyN4cuda3std3__44plusIvEEE10Policy1000EN6thrust24THRUST_300001_SM_1000_NS18transform_iteratorI7NonZeroIsEPsNSD_11use_defaultESI_EEyS9_lNS7_10__identityEEEvT0_PT3_T1_NS0_13GridEvenShareISO_EET2_T4_E12temp_storage+88];
	add.s64 	%rd377, %rd375, %rd376;
	ld.shared.u64 	%rd378, [_ZZN3cub18CUB_300001_SM_10006detail6reduce18DeviceReduceKernelINS2_10policy_hubIlyN4cuda3std3__44plusIvEEE10Policy1000EN6thrust24THRUST_300001_SM_1000_NS18transform_iteratorI7NonZeroIsEPsNSD_11use_defaultESI_EEyS9_lNS7_10__identityEEEvT0_PT3_T1_NS0_13GridEvenShareISO_EET2_T4_E12temp_storage+96];
	add.s64 	%rd379, %rd377, %rd378;
	ld.shared.u64 	%rd380, [_ZZN3cub18CUB_300001_SM_10006detail6reduce18DeviceReduceKernelINS2_10policy_hubIlyN4cuda3std3__44plusIvEEE10Policy1000EN6thrust24THRUST_300001_SM_1000_NS18transform_iteratorI7NonZeroIsEPsNSD_11use_defaultESI_EEyS9_lNS7_10__identityEEEvT0_PT3_T1_NS0_13GridEvenShareISO_EET2_T4_E12temp_storage+104];
	add.s64 	%rd381, %rd379, %rd380;
	ld.shared.u64 	%rd382, [_ZZN3cub18CUB_300001_SM_10006detail6reduce18DeviceReduceKernelINS2_10policy_hubIlyN4cuda3std3__44plusIvEEE10Policy1000EN6thrust24THRUST_300001_SM_1000_NS18transform_iteratorI7NonZeroIsEPsNSD_11use_defaultESI_EEyS9_lNS7_10__identityEEEvT0_PT3_T1_NS0_13GridEvenShareISO_EET2_T4_E12temp_storage+112];
	add.s64 	%rd383, %rd381, %rd382;
	ld.shared.u64 	%rd384, [_ZZN3cub18CUB_300001_SM_10006detail6reduce18DeviceReduceKernelINS2_10policy_hubIlyN4cuda3std3__44plusIvEEE10Policy1000EN6thrust24THRUST_300001_SM_1000_NS18transform_iteratorI7NonZeroIsEPsNSD_11use_defaultESI_EEyS9_lNS7_10__identityEEEvT0_PT3_T1_NS0_13GridEvenShareISO_EET2_T4_E12temp_storage+120];
	add.s64 	%rd385, %rd383, %rd384;
	ld.shared.u64 	%rd386, [_ZZN3cub18CUB_300001_SM_10006detail6reduce18DeviceReduceKernelINS2_10policy_hubIlyN4cuda3std3__44plusIvEEE10Policy1000EN6thrust24THRUST_300001_SM_1000_NS18transform_iteratorI7NonZeroIsEPsNSD_11use_defaultESI_EEyS9_lNS7_10__identityEEEvT0_PT3_T1_NS0_13GridEvenShareISO_EET2_T4_E12temp_storage+128];
	add.s64 	%rd387, %rd385, %rd386;
	ld.shared.u64 	%rd388, [_ZZN3cub18CUB_300001_SM_10006detail6reduce18DeviceReduceKernelINS2_10policy_hubIlyN4cuda3std3__44plusIvEEE10Policy1000EN6thrust24THRUST_300001_SM_1000_NS18transform_iteratorI7NonZeroIsEPsNSD_11use_defaultESI_EEyS9_lNS7_10__identityEEEvT0_PT3_T1_NS0_13GridEvenShareISO_EET2_T4_E12temp_storage+136];
	add.s64 	%rd419, %rd387, %rd388;
	bra.uni 	$L__BB12_46;
$L__BB12_21:
	// begin inline asm
	mov.u32 %r145, %laneid;
	// end inline asm
	and.b32  	%r196, %r5, 992;
	add.s32 	%r197, %r196, 32;
	setp.gt.s32 	%p107, %r197, %r4;
	not.b32 	%r198, %r196;
	add.s32 	%r199, %r4, %r198;
	selp.b32 	%r194, %r199, 31, %p107;
	mov.b64 	{%r147, %r152}, %rd403;
	mov.b32 	%r153, 1;
	mov.b32 	%r195, -1;
	// begin inline asm
	shfl.sync.down.b32 %r146, %r147, %r153, %r194, %r195;
	// end inline asm
	// begin inline asm
	shfl.sync.down.b32 %r151, %r152, %r153, %r194, %r195;
	// end inline asm
	mov.b64 	%rd288, {%r146, %r151};
	setp.lt.s32 	%p108, %r145, %r194;
	selp.b64 	%rd289, %rd288, 0, %p108;
	add.s64 	%rd290, %rd289, %rd403;
	mov.b64 	{%r157, %r162}, %rd290;
	mov.b32 	%r163, 2;
	// begin inline asm
	shfl.sync.down.b32 %r156, %r157, %r163, %r194, %r195;
	// end inline asm
	// begin inline asm
	shfl.sync.down.b32 %r161, %r162, %r163, %r194, %r195;
	// end inline asm
	mov.b64 	%rd291, {%r156, %r161};
	add.s32 	%r200, %r145, 2;
	setp.gt.s32 	%p109, %r200, %r194;
	selp.b64 	%rd292, 0, %rd291, %p109;
	add.s64 	%rd293, %rd292, %rd290;
	mov.b64 	{%r167, %r172}, %rd293;
	mov.b32 	%r173, 4;
	// begin inline asm
	shfl.sync.down.b32 %r166, %r167, %r173, %r194, %r195;
	// end inline asm
	// begin inline asm
	shfl.sync.down.b32 %r171, %r172, %r173, %r194, %r195;
	// end inline asm
	mov.b64 	%rd294, {%r166, %r171};
	add.s32 	%r201, %r145, 4;
	setp.gt.s32 	%p110, %r201, %r194;
	selp.b64 	%rd295, 0, %rd294, %p110;
	add.s64 	%rd296, %rd295, %rd293;
	mov.b64 	{%r177, %r182}, %rd296;
	mov.b32 	%r183, 8;
	// begin inline asm
	shfl.sync.down.b32 %r176, %r177, %r183, %r194, %r195;
	// end inline asm
	// begin inline asm
	shfl.sync.down.b32 %r181, %r182, %r183, %r194, %r195;
	// end inline asm
	mov.b64 	%rd297, {%r176, %r181};
	add.s32 	%r202, %r145, 8;
	setp.gt.s32 	%p111, %r202, %r194;
	selp.b64 	%rd298, 0, %rd297, %p111;
	add.s64 	%rd299, %rd298, %rd296;
	mov.b64 	{%r187, %r192}, %rd299;
	mov.b32 	%r193, 16;
	// begin inline asm
	shfl.sync.down.b32 %r186, %r187, %r193, %r194, %r195;
	// end inline asm
	// begin inline asm
	shfl.sync.down.b32 %r191, %r192, %r193, %r194, %r195;
	// end inline asm
	mov.b64 	%rd300, {%r186, %r191};
	add.s32 	%r203, %r145, 16;
	setp.gt.s32 	%p112, %r203, %r194;
	selp.b64 	%rd301, 0, %rd300, %p112;
	add.s64 	%rd419, %rd301, %rd299;
	setp.ne.s32 	%p113, %r145, 0;
	@%p113 bra 	$L__BB12_23;
	shr.u32 	%r204, %r5, 2;
	and.b32  	%r205, %r204, 248;
	mov.u32 	%r206, _ZZN3cub18CUB_300001_SM_10006detail6reduce18DeviceReduceKernelINS2_10policy_hubIlyN4cuda3std3__44plusIvEEE10Policy1000EN6thrust24THRUST_300001_SM_1000_NS18transform_iteratorI7NonZeroIsEPsNSD_11use_defaultESI_EEyS9_lNS7_10__identityEEEvT0_PT3_T1_NS0_13GridEvenShareISO_EET2_T4_E12temp_storage;
	add.s32 	%r207, %r206, %r205;
	st.shared.u64 	[%r207+16], %rd419;
$L__BB12_23:
	bar.sync 	0;
	setp.ne.s32 	%p114, %r5, 0;
	@%p114 bra 	$L__BB12_46;
	setp.gt.s32 	%p115, %r4, 32;
	ld.shared.u64 	%rd302, [_ZZN3cub18CUB_300001_SM_10006detail6reduce18DeviceReduceKernelINS2_10policy_hubIlyN4cuda3std3__44plusIvEEE10Policy1000EN6thrust24THRUST_300001_SM_1000_NS18transform_iteratorI7NonZeroIsEPsNSD_11use_defaultESI_EEyS9_lNS7_10__identityEEEvT0_PT3_T1_NS0_13GridEvenShareISO_EET2_T4_E12temp_storage+24];
	selp.b64 	%rd303, %rd302, 0, %p115;
	add.s64 	%rd304, %rd303, %rd419;
	setp.gt.s32 	%p116, %r4, 64;
	ld.shared.u64 	%rd305, [_ZZN3cub18CUB_300001_SM_10006detail6reduce18DeviceReduceKernelINS2_10policy_hubIlyN4cuda3std3__44plusIvEEE10Policy1000EN6thrust24THRUST_300001_SM_1000_NS18transform_iteratorI7NonZeroIsEPsNSD_11use_defaultESI_EEyS9_lNS7_10__identityEEEvT0_PT3_T1_NS0_13GridEvenShareISO_EET2_T4_E12temp_storage+32];
	selp.b64 	%rd306, %rd305, 0, %p116;
	add.s64 	%rd307, %rd304, %rd306;
	setp.gt.s32 	%p117, %r4, 96;
	ld.shared.u64 	%rd308, [_ZZN3cub18CUB_300001_SM_10006detail6reduce18DeviceReduceKernelINS2_10policy_hubIlyN4cuda3std3__44plusIvEEE10Policy1000EN6thrust24THRUST_300001_SM_1000_NS18transform_iteratorI7NonZeroIsEPsNSD_11use_defaultESI_EEyS9_lNS7_10__identityEEEvT0_PT3_T1_NS0_13GridEvenShareISO_EET2_T4_E12temp_storage+40];
	selp.b64 	%rd309, %rd308, 0, %p117;
	add.s64 	%rd310, %rd307, %rd309;
	setp.gt.s32 	%p118, %r4, 128;
	ld.shared.u64 	%rd311, [_ZZN3cub18CUB_300001_SM_10006detail6reduce18DeviceReduceKernelINS2_10policy_hubIlyN4cuda3std3__44plusIvEEE10Policy1000EN6thrust24THRUST_300001_SM_1000_NS18transform_iteratorI7NonZeroIsEPsNSD_11use_defaultESI_EEyS9_lNS7_10__identityEEEvT0_PT3_T1_NS0_13GridEvenShareISO_EET2_T4_E12temp_storage+48];
	selp.b64 	%rd312, %rd311, 0, %p118;
	add.s64 	%rd313, %rd310, %rd312;
	setp.gt.s32 	%p119, %r4, 160;
	ld.shared.u64 	%rd314, [_ZZN3cub18CUB_300001_SM_10006detail6reduce18DeviceReduceKernelINS2_10policy_hubIlyN4cuda3std3__44plusIvEEE10Policy1000EN6thrust24THRUST_300001_SM_1000_NS18transform_iteratorI7NonZeroIsEPsNSD_11use_defaultESI_EEyS9_lNS7_10__identityEEEvT0_PT3_T1_NS0_13GridEvenShareISO_EET2_T4_E12temp_storage+56];
	selp.b64 	%rd315, %rd314, 0, %p119;
	add.s64 	%rd316, %rd313, %rd315;
	setp.gt.s32 	%p120, %r4, 192;
	ld.shared.u64 	%rd317, [_ZZN3cub18CUB_300001_SM_10006detail6reduce18DeviceReduceKernelINS2_10policy_hubIlyN4cuda3std3__44plusIvEEE10Policy1000EN6thrust24THRUST_300001_SM_1000_NS18transform_iteratorI7NonZeroIsEPsNSD_11use_defaultESI_EEyS9_lNS7_10__identityEEEvT0_PT3_T1_NS0_13GridEvenShareISO_EET2_T4_E12temp_storage+64];
	selp.b64 	%rd318, %rd317, 0, %p120;
	add.s64 	%rd319, %rd316, %rd318;
	setp.gt.s32 	%p121, %r4, 224;
	ld.shared.u64 	%rd320, [_ZZN3cub18CUB_300001_SM_10006detail6reduce18DeviceReduceKernelINS2_10policy_hubIlyN4cuda3std3__44plusIvEEE10Policy1000EN6thrust24THRUST_300001_SM_1000_NS18transform_iteratorI7NonZeroIsEPsNSD_11use_defaultESI_EEyS9_lNS7_10__identityEEEvT0_PT3_T1_NS0_13GridEvenShareISO_EET2_T4_E12temp_storage+72];
	selp.b64 	%rd321, %rd320, 0, %p121;
	add.s64 	%rd322, %rd319, %rd321;
	setp.gt.s32 	%p122, %r4, 256;
	ld.shared.u64 	%rd323, [_ZZN3cub18CUB_300001_SM_10006detail6reduce18DeviceReduceKernelINS2_10policy_hubIlyN4cuda3std3__44plusIvEEE10Policy1000EN6thrust24THRUST_300001_SM_1000_NS18transform_iteratorI7NonZeroIsEPsNSD_11use_defaultESI_EEyS9_lNS7_10__identityEEEvT0_PT3_T1_NS0_13GridEvenShareISO_EET2_T4_E12temp_storage+80];
	selp.b64 	%rd324, %rd323, 0, %p122;
	add.s64 	%rd325, %rd322, %rd324;
	setp.gt.s32 	%p123, %r4, 288;
	ld.shared.u64 	%rd326, [_ZZN3cub18CUB_300001_SM_10006detail6reduce18DeviceReduceKernelINS2_10policy_hubIlyN4cuda3std3__44plusIvEEE10Policy1000EN6thrust24THRUST_300001_SM_1000_NS18transform_iteratorI7NonZeroIsEPsNSD_11use_defaultESI_EEyS9_lNS7_10__identityEEEvT0_PT3_T1_NS0_13GridEvenShareISO_EET2_T4_E12temp_storage+88];
	selp.b64 	%rd327, %rd326, 0, %p123;
	add.s64 	%rd328, %rd325, %rd327;
	setp.gt.s32 	%p124, %r4, 320;
	ld.shared.u64 	%rd329, [_ZZN3cub18CUB_300001_SM_10006detail6reduce18DeviceReduceKernelINS2_10policy_hubIlyN4cuda3std3__44plusIvEEE10Policy1000EN6thrust24THRUST_300001_SM_1000_NS18transform_iteratorI7NonZeroIsEPsNSD_11use_defaultESI_EEyS9_lNS7_10__identityEEEvT0_PT3_T1_NS0_13GridEvenShareISO_EET2_T4_E12temp_storage+96];
	selp.b64 	%rd330, %rd329, 0, %p124;
	add.s64 	%rd331, %rd328, %rd330;
	setp.gt.s32 	%p125, %r4, 352;
	ld.shared.u64 	%rd332, [_ZZN3cub18CUB_300001_SM_10006detail6reduce18DeviceReduceKernelINS2_10policy_hubIlyN4cuda3std3__44plusIvEEE10Policy1000EN6thrust24THRUST_300001_SM_1000_NS18transform_iteratorI7NonZeroIsEPsNSD_11use_defaultESI_EEyS9_lNS7_10__identityEEEvT0_PT3_T1_NS0_13GridEvenShareISO_EET2_T4_E12temp_storage+104];
	selp.b64 	%rd333, %rd332, 0, %p125;
	add.s64 	%rd334, %rd331, %rd333;
	setp.gt.s32 	%p126, %r4, 384;
	ld.shared.u64 	%rd335, [_ZZN3cub18CUB_300001_SM_10006detail6reduce18DeviceReduceKernelINS2_10policy_hubIlyN4cuda3std3__44plusIvEEE10Policy1000EN6thrust24THRUST_300001_SM_1000_NS18transform_iteratorI7NonZeroIsEPsNSD_11use_defaultESI_EEyS9_lNS7_10__identityEEEvT0_PT3_T1_NS0_13GridEvenShareISO_EET2_T4_E12temp_storage+112];
	selp.b64 	%rd336, %rd335, 0, %p126;
	add.s64 	%rd337, %rd334, %rd336;
	setp.gt.s32 	%p127, %r4, 416;
	ld.shared.u64 	%rd338, [_ZZN3cub18CUB_300001_SM_10006detail6reduce18DeviceReduceKernelINS2_10policy_hubIlyN4cuda3std3__44plusIvEEE10Policy1000EN6thrust24THRUST_300001_SM_1000_NS18transform_iteratorI7NonZeroIsEPsNSD_11use_defaultESI_EEyS9_lNS7_10__identityEEEvT0_PT3_T1_NS0_13GridEvenShareISO_EET2_T4_E12temp_storage+120];
	selp.b64 	%rd339, %rd338, 0, %p127;
	add.s64 	%rd340, %rd337, %rd339;
	setp.gt.s32 	%p128, %r4, 448;
	ld.shared.u64 	%rd341, [_ZZN3cub18CUB_300001_SM_10006detail6reduce18DeviceReduceKernelINS2_10policy_hubIlyN4cuda3std3__44plusIvEEE10Policy1000EN6thrust24THRUST_300001_SM_1000_NS18transform_iteratorI7NonZeroIsEPsNSD_11use_defaultESI_EEyS9_lNS7_10__identityEEEvT0_PT3_T1_NS0_13GridEvenShareISO_EET2_T4_E12temp_storage+128];
	selp.b64 	%rd342, %rd341, 0, %p128;
	add.s64 	%rd343, %rd340, %rd342;
	setp.gt.s32 	%p129, %r4, 480;
	ld.shared.u64 	%rd344, [_ZZN3cub18CUB_300001_SM_10006detail6reduce18DeviceReduceKernelINS2_10policy_hubIlyN4cuda3std3__44plusIvEEE10Policy1000EN6thrust24THRUST_300001_SM_1000_NS18transform_iteratorI7NonZeroIsEPsNSD_11use_defaultESI_EEyS9_lNS7_10__identityEEEvT0_PT3_T1_NS0_13GridEvenShareISO_EET2_T4_E12temp_storage+136];
	selp.b64 	%rd345, %rd344, 0, %p129;
	add.s64 	%rd419, %rd343, %rd345;
	bra.uni 	$L__BB12_46;
$L__BB12_25:
	cvt.u32.u64 	%r52, %rd4;
	mov.u32 	%r27, %tid.x;
	add.s32 	%r53, %r52, %r27;
	mul.wide.u32 	%rd65, %r53, 2;
	add.s64 	%rd66, %rd2, %rd65;
	ld.global.u16 	%rs1, [%rd66];
	setp.ne.s16 	%p2, %rs1, 0;
	selp.u64 	%rd67, 1, 0, %p2;
	ld.global.u16 	%rs2, [%rd66+1024];
	setp.ne.s16 	%p3, %rs2, 0;
	selp.u64 	%rd68, 1, 0, %p3;
	ld.global.u16 	%rs3, [%rd66+2048];
	setp.ne.s16 	%p4, %rs3, 0;
	selp.u64 	%rd69, 1, 0, %p4;
	ld.global.u16 	%rs4, [%rd66+3072];
	setp.ne.s16 	%p5, %rs4, 0;
	selp.u64 	%rd70, 1, 0, %p5;
	ld.global.u16 	%rs5, [%rd66+4096];
	setp.ne.s16 	%p6, %rs5, 0;
	selp.u64 	%rd71, 1, 0, %p6;
	ld.global.u16 	%rs6, [%rd66+5120];
	setp.ne.s16 	%p7, %rs6, 0;
	selp.u64 	%rd72, 1, 0, %p7;
	ld.global.u16 	%rs7, [%rd66+6144];
	setp.ne.s16 	%p8, %rs7, 0;
	selp.u64 	%rd73, 1, 0, %p8;
	add.s64 	%rd74, %rd68, %rd67;
	add.s64 	%rd75, %rd74, %rd69;
	add.s64 	%rd76, %rd75, %rd70;
	add.s64 	%rd77, %rd76, %rd71;
	add.s64 	%rd78, %rd77, %rd72;
	add.s64 	%rd418, %rd78, %rd73;
	setp.lt.u64 	%p9, %rd5, %rd3;
	@%p9 bra 	$L__BB12_42;
	cvt.u32.u64 	%r55, %rd3;
	cvt.u64.u32 	%rd30, %r27;
	add.s64 	%rd405, %rd4, %rd3;
	cvt.u32.u64 	%r28, %rd1;
	not.b32 	%r57, %r27;
	add.s32 	%r58, %r57, %r28;
	sub.s32 	%r59, %r58, %r55;
	sub.s32 	%r272, %r59, %r52;
	add.s64 	%rd79, %rd405, %rd30;
	shl.b64 	%rd80, %rd79, 1;
	add.s64 	%rd81, %rd80, %rd2;
	add.s64 	%rd404, %rd81, 8192;
	mov.b32 	%r273, 0;
	mov.u64 	%rd406, %rd4;
$L__BB12_27:
	cvt.s64.s32 	%rd37, %r50;
	add.s64 	%rd406, %rd406, %rd37;
	add.s64 	%rd82, %rd1, -3584;
	setp.gt.u64 	%p10, %rd406, %rd82;
	@%p10 bra 	$L__BB12_29;
	mul.lo.s32 	%r61, %r1, 3584;
	cvt.s64.s32 	%rd83, %r61;
	add.s64 	%rd84, %rd406, %rd30;
	shl.b64 	%rd85, %rd84, 1;
	add.s64 	%rd86, %rd2, %rd85;
	ld.global.u16 	%rs8, [%rd86];
	setp.ne.s16 	%p11, %rs8, 0;
	selp.u64 	%rd87, 1, 0, %p11;
	ld.global.u16 	%rs9, [%rd86+1024];
	setp.ne.s16 	%p12, %rs9, 0;
	selp.u64 	%rd88, 1, 0, %p12;
	ld.global.u16 	%rs10, [%rd86+2048];
	setp.ne.s16 	%p13, %rs10, 0;
	selp.u64 	%rd89, 1, 0, %p13;
	ld.global.u16 	%rs11, [%rd86+3072];
	setp.ne.s16 	%p14, %rs11, 0;
	selp.u64 	%rd90, 1, 0, %p14;
	ld.global.u16 	%rs12, [%rd86+4096];
	setp.ne.s16 	%p15, %rs12, 0;
	selp.u64 	%rd91, 1, 0, %p15;
	ld.global.u16 	%rs13, [%rd86+5120];
	setp.ne.s16 	%p16, %rs13, 0;
	selp.u64 	%rd92, 1, 0, %p16;
	ld.global.u16 	%rs14, [%rd86+6144];
	setp.ne.s16 	%p17, %rs14, 0;
	selp.u64 	%rd93, 1, 0, %p17;
	add.s64 	%rd94, %rd418, %rd87;
	add.s64 	%rd95, %rd94, %rd88;
	add.s64 	%rd96, %rd95, %rd89;
	add.s64 	%rd97, %rd96, %rd90;
	add.s64 	%rd98, %rd97, %rd91;
	add.s64 	%rd99, %rd98, %rd92;
	add.s64 	%rd418, %rd99, %rd93;
	sub.s64 	%rd100, %rd1, %rd406;
	setp.lt.u64 	%p18, %rd100, %rd83;
	add.s32 	%r273, %r273, 1;
	add.s64 	%rd405, %rd405, %rd83;
	sub.s32 	%r272, %r272, %r61;
	mul.wide.s32 	%rd101, %r61, 2;
	add.s64 	%rd404, %rd404, %rd101;
	@%p18 bra 	$L__BB12_42;
	bra.uni 	$L__BB12_27;
$L__BB12_29:
	setp.le.u64 	%p19, %rd1, %rd406;
	cvt.u32.u64 	%r62, %rd406;
	cvt.u32.u64 	%r63, %rd1;
	sub.s32 	%r64, %r63, %r62;
	setp.ge.s32 	%p20, %r27, %r64;
	or.pred  	%p21, %p19, %p20;
	@%p21 bra 	$L__BB12_42;
	cvt.u32.u64 	%r66, %rd37;
	cvt.u32.u64 	%r67, %rd4;
	not.b32 	%r68, %r27;
	add.s32 	%r69, %r68, %r28;
	add.s32 	%r70, %r66, %r67;
	sub.s32 	%r71, %r69, %r70;
	mul.lo.s32 	%r72, %r1, %r273;
	mad.lo.s32 	%r73, %r72, -3584, %r71;
	shr.u32 	%r74, %r73, 9;
	add.s32 	%r34, %r74, 1;
	and.b32  	%r35, %r34, 15;
	setp.lt.u32 	%p22, %r73, 7680;
	mov.u32 	%r276, %r27;
	@%p22 bra 	$L__BB12_33;
	shr.u32 	%r75, %r272, 9;
	add.s32 	%r76, %r75, 1;
	and.b32  	%r77, %r76, 16777200;
	neg.s32 	%r274, %r77;
	mov.u32 	%r276, %r27;
$L__BB12_32:
	.pragma "nounroll";
	ld.global.u16 	%rs15, [%rd404+-8192];
	setp.ne.s16 	%p23, %rs15, 0;
	selp.u64 	%rd103, 1, 0, %p23;
	add.s64 	%rd104, %rd418, %rd103;
	ld.global.u16 	%rs16, [%rd404+-7168];
	setp.ne.s16 	%p24, %rs16, 0;
	selp.u64 	%rd105, 1, 0, %p24;
	add.s64 	%rd106, %rd104, %rd105;
	ld.global.u16 	%rs17, [%rd404+-6144];
	setp.ne.s16 	%p25, %rs17, 0;
	selp.u64 	%rd107, 1, 0, %p25;
	add.s64 	%rd108, %rd106, %rd107;
	ld.global.u16 	%rs18, [%rd404+-5120];
	setp.ne.s16 	%p26, %rs18, 0;
	selp.u64 	%rd109, 1, 0, %p26;
	add.s64 	%rd110, %rd108, %rd109;
	ld.global.u16 	%rs19, [%rd404+-4096];
	setp.ne.s16 	%p27, %rs19, 0;
	selp.u64 	%rd111, 1, 0, %p27;
	add.s64 	%rd112, %rd110, %rd111;
	ld.global.u16 	%rs20, [%rd404+-3072];
	setp.ne.s16 	%p28, %rs20, 0;
	selp.u64 	%rd113, 1, 0, %p28;
	add.s64 	%rd114, %rd112, %rd113;
	ld.global.u16 	%rs21, [%rd404+-2048];
	setp.ne.s16 	%p29, %rs21, 0;
	selp.u64 	%rd115, 1, 0, %p29;
	add.s64 	%rd116, %rd114, %rd115;
	ld.global.u16 	%rs22, [%rd404+-1024];
	setp.ne.s16 	%p30, %rs22, 0;
	selp.u64 	%rd117, 1, 0, %p30;
	add.s64 	%rd118, %rd116, %rd117;
	ld.global.u16 	%rs23, [%rd404];
	setp.ne.s16 	%p31, %rs23, 0;
	selp.u64 	%rd119, 1, 0, %p31;
	add.s64 	%rd120, %rd118, %rd119;
	ld.global.u16 	%rs24, [%rd404+1024];
	setp.ne.s16 	%p32, %rs24, 0;
	selp.u64 	%rd121, 1, 0, %p32;
	add.s64 	%rd122, %rd120, %rd121;
	ld.global.u16 	%rs25, [%rd404+2048];
	setp.ne.s16 	%p33, %rs25, 0;
	selp.u64 	%rd123, 1, 0, %p33;
	add.s64 	%rd124, %rd122, %rd123;
	ld.global.u16 	%rs26, [%rd404+3072];
	setp.ne.s16 	%p34, %rs26, 0;
	selp.u64 	%rd125, 1, 0, %p34;
	add.s64 	%rd126, %rd124, %rd125;
	ld.global.u16 	%rs27, [%rd404+4096];
	setp.ne.s16 	%p35, %rs27, 0;
	selp.u64 	%rd127, 1, 0, %p35;
	add.s64 	%rd128, %rd126, %rd127;
	ld.global.u16 	%rs28, [%rd404+5120];
	setp.ne.s16 	%p36, %rs28, 0;
	selp.u64 	%rd129, 1, 0, %p36;
	add.s64 	%rd130, %rd128, %rd129;
	ld.global.u16 	%rs29, [%rd404+6144];
	setp.ne.s16 	%p37, %rs29, 0;
	selp.u64 	%rd131, 1, 0, %p37;
	add.s64 	%rd132, %rd130, %rd131;
	ld.global.u16 	%rs30, [%rd404+7168];
	setp.ne.s16 	%p38, %rs30, 0;
	selp.u64 	%rd133, 1, 0, %p38;
	add.s64 	%rd418, %rd132, %rd133;
	add.s32 	%r276, %r276, 8192;
	add.s32 	%r274, %r274, 16;
	add.s64 	%rd404, %rd404, 16384;
	setp.ne.s32 	%p39, %r274, 0;
	@%p39 bra 	$L__BB12_32;
$L__BB12_33:
	setp.eq.s32 	%p40, %r35, 0;
	@%p40 bra 	$L__BB12_42;
	and.b32  	%r42, %r34, 7;
	setp.lt.u32 	%p41, %r35, 8;
	@%p41 bra 	$L__BB12_36;
	cvt.u64.u32 	%rd135, %r276;
	add.s64 	%rd136, %rd406, %rd135;
	shl.b64 	%rd137, %rd136, 1;
	add.s64 	%rd138, %rd2, %rd137;
	ld.global.u16 	%rs31, [%rd138];
	setp.ne.s16 	%p42, %rs31, 0;
	selp.u64 	%rd139, 1, 0, %p42;
	add.s64 	%rd140, %rd418, %rd139;
	ld.global.u16 	%rs32, [%rd138+1024];
	setp.ne.s16 	%p43, %rs32, 0;
	selp.u64 	%rd141, 1, 0, %p43;
	add.s64 	%rd142, %rd140, %rd141;
	ld.global.u16 	%rs33, [%rd138+2048];
	setp.ne.s16 	%p44, %rs33, 0;
	selp.u64 	%rd143, 1, 0, %p44;
	add.s64 	%rd144, %rd142, %rd143;
	ld.global.u16 	%rs34, [%rd138+3072];
	setp.ne.s16 	%p45, %rs34, 0;
	selp.u64 	%rd145, 1, 0, %p45;
	add.s64 	%rd146, %rd144, %rd145;
	ld.global.u16 	%rs35, [%rd138+4096];
	setp.ne.s16 	%p46, %rs35, 0;
	selp.u64 	%rd147, 1, 0, %p46;
	add.s64 	%rd148, %rd146, %rd147;
	ld.global.u16 	%rs36, [%rd138+5120];
	setp.ne.s16 	%p47, %rs36, 0;
	selp.u64 	%rd149, 1, 0, %p47;
	add.s64 	%rd150, %rd148, %rd149;
	ld.global.u16 	%rs37, [%rd138+6144];
	setp.ne.s16 	%p48, %rs37, 0;
	selp.u64 	%rd151, 1, 0, %p48;
	add.s64 	%rd152, %rd150, %rd151;
	ld.global.u16 	%rs38, [%rd138+7168];
	setp.ne.s16 	%p49, %rs38, 0;
	selp.u64 	%rd153, 1, 0, %p49;
	add.s64 	%rd418, %rd152, %rd153;
	add.s32 	%r276, %r276, 4096;
$L__BB12_36:
	setp.eq.s32 	%p50, %r42, 0;
	@%p50 bra 	$L__BB12_42;
	setp.lt.u32 	%p51, %r42, 4;
	@%p51 bra 	$L__BB12_39;
	cvt.u64.u32 	%rd155, %r276;
	add.s64 	%rd156, %rd406, %rd155;
	shl.b64 	%rd157, %rd156, 1;
	add.s64 	%rd158, %rd2, %rd157;
	ld.global.u16 	%rs39, [%rd158];
	setp.ne.s16 	%p52, %rs39, 0;
	selp.u64 	%rd159, 1, 0, %p52;
	add.s64 	%rd160, %rd418, %rd159;
	ld.global.u16 	%rs40, [%rd158+1024];
	setp.ne.s16 	%p53, %rs40, 0;
	selp.u64 	%rd161, 1, 0, %p53;
	add.s64 	%rd162, %rd160, %rd161;
	ld.global.u16 	%rs41, [%rd158+2048];
	setp.ne.s16 	%p54, %rs41, 0;
	selp.u64 	%rd163, 1, 0, %p54;
	add.s64 	%rd164, %rd162, %rd163;
	ld.global.u16 	%rs42, [%rd158+3072];
	setp.ne.s16 	%p55, %rs42, 0;
	selp.u64 	%rd165, 1, 0, %p55;
	add.s64 	%rd418, %rd164, %rd165;
	add.s32 	%r276, %r276, 2048;
$L__BB12_39:
	and.b32  	%r78, %r34, 3;
	setp.eq.s32 	%p56, %r78, 0;
	@%p56 bra 	$L__BB12_42;
	cvt.u64.u32 	%rd166, %r276;
	add.s64 	%rd167, %rd166, %rd405;
	shl.b64 	%rd168, %rd167, 1;
	add.s64 	%rd416, %rd2, %rd168;
	cvt.u16.u32 	%rs43, %r272;
	shr.u16 	%rs44, %rs43, 9;
	add.s16 	%rs45, %rs44, 1;
	cvt.u32.u16 	%r79, %rs45;
	and.b32  	%r80, %r79, 3;
	neg.s32 	%r279, %r80;
$L__BB12_41:
	.pragma "nounroll";
	ld.global.u16 	%rs46, [%rd416];
	setp.ne.s16 	%p57, %rs46, 0;
	selp.u64 	%rd169, 1, 0, %p57;
	add.s64 	%rd418, %rd418, %rd169;
	add.s64 	%rd416, %rd416, 1024;
	add.s32 	%r279, %r279, 1;
	setp.ne.s32 	%p58, %r279, 0;
	@%p58 bra 	$L__BB12_41;
$L__BB12_42:
	// begin inline asm
	mov.u32 %r81, %laneid;
	// end inline asm
	mov.b64 	{%r83, %r88}, %rd418;
	mov.b32 	%r89, 1;
	mov.b32 	%r130, 31;
	mov.b32 	%r131, -1;
	// begin inline asm
	shfl.sync.down.b32 %r82, %r83, %r89, %r130, %r131;
	// end inline asm
	// begin inline asm
	shfl.sync.down.b32 %r87, %r88, %r89, %r130, %r131;
	// end inline asm
	mov.b64 	%rd170, {%r82, %r87};
	setp.gt.s32 	%p59, %r81, 30;
	selp.b64 	%rd171, 0, %rd170, %p59;
	add.s64 	%rd172, %rd171, %rd418;
	mov.b64 	{%r93, %r98}, %rd172;
	mov.b32 	%r99, 2;
	// begin inline asm
	shfl.sync.down.b32 %r92, %r93, %r99, %r130, %r131;
	// end inline asm
	// begin inline asm
	shfl.sync.down.b32 %r97, %r98, %r99, %r130, %r131;
	// end inline asm
	mov.b64 	%rd173, {%r92, %r97};
	setp.gt.s32 	%p60, %r81, 29;
	selp.b64 	%rd174, 0, %rd173, %p60;
	add.s64 	%rd175, %rd174, %rd172;
	mov.b64 	{%r103, %r108}, %rd175;
	mov.b32 	%r109, 4;
	// begin inline asm
	shfl.sync.down.b32 %r102, %r103, %r109, %r130, %r131;
	// end inline asm
	// begin inline asm
	shfl.sync.down.b32 %r107, %r108, %r109, %r130, %r131;
	// end inline asm
	mov.b64 	%rd176, {%r102, %r107};
	setp.gt.s32 	%p61, %r81, 27;
	selp.b64 	%rd177, 0, %rd176, %p61;
	add.s64 	%rd178, %rd177, %rd175;
	mov.b64 	{%r113, %r118}, %rd178;
	mov.b32 	%r119, 8;
	// begin inline asm
	shfl.sync.down.b32 %r112, %r113, %r119, %r130, %r131;
	// end inline asm
	// begin inline asm
	shfl.sync.down.b32 %r117, %r118, %r119, %r130, %r131;
	// end inline asm
	mov.b64 	%rd179, {%r112, %r117};
	setp.gt.s32 	%p62, %r81, 23;
	selp.b64 	%rd180, 0, %rd179, %p62;
	add.s64 	%rd181, %rd180, %rd178;
	mov.b64 	{%r123, %r128}, %rd181;
	mov.b32 	%r129, 16;
	// begin inline asm
	shfl.sync.down.b32 %r122, %r123, %r129, %r130, %r131;
	// end inline asm
	// begin inline asm
	shfl.sync.down.b32 %r127, %r128, %r129, %r130, %r131;
	// end inline asm
	mov.b64 	%rd182, {%r122, %r127};
	setp.gt.s32 	%p63, %r81, 15;
	selp.b64 	%rd183, 0, %rd182, %p63;
	add.s64 	%rd419, %rd183, %rd181;
	setp.ne.s32 	%p64, %r81, 0;
	@%p64 bra 	$L__BB12_44;
	shr.u32 	%r132, %r27, 2;
	and.b32  	%r133, %r132, 248;
	mov.u32 	%r134, _ZZN3cub18CUB_300001_SM_10006detail6reduce18DeviceReduceKernelINS2_10policy_hubIlyN4cuda3std3__44plusIvEEE10Policy1000EN6thrust24THRUST_300001_SM_1000_NS18transform_iteratorI7NonZeroIsEPsNSD_11use_defaultESI_EEyS9_lNS7_10__identityEEEvT0_PT3_T1_NS0_13GridEvenShareISO_EET2_T4_E12temp_storage;
	add.s32 	%r135, %r134, %r133;
	st.shared.u64 	[%r135+16], %rd419;
$L__BB12_44:
	bar.sync 	0;
	setp.ne.s32 	%p65, %r27, 0;
	@%p65 bra 	$L__BB12_46;
	ld.shared.u64 	%rd184, [_ZZN3cub18CUB_300001_SM_10006detail6reduce18DeviceReduceKernelINS2_10policy_hubIlyN4cuda3std3__44plusIvEEE10Policy1000EN6thrust24THRUST_300001_SM_1000_NS18transform_iteratorI7NonZeroIsEPsNSD_11use_defaultESI_EEyS9_lNS7_10__identityEEEvT0_PT3_T1_NS0_13GridEvenShareISO_EET2_T4_E12temp_storage+24];
	add.s64 	%rd185, %rd184, %rd419;
	ld.shared.u64 	%rd186, [_ZZN3cub18CUB_300001_SM_10006detail6reduce18DeviceReduceKernelINS2_10policy_hubIlyN4cuda3std3__44plusIvEEE10Policy1000EN6thrust24THRUST_300001_SM_1000_NS18transform_iteratorI7NonZeroIsEPsNSD_11use_defaultESI_EEyS9_lNS7_10__identityEEEvT0_PT3_T1_NS0_13GridEvenShareISO_EET2_T4_E12temp_storage+32];
	add.s64 	%rd187, %rd185, %rd186;
	ld.shared.u64 	%rd188, [_ZZN3cub18CUB_300001_SM_10006detail6reduce18DeviceReduceKernelINS2_10policy_hubIlyN4cuda3std3__44plusIvEEE10Policy1000EN6thrust24THRUST_300001_SM_1000_NS18transform_iteratorI7NonZeroIsEPsNSD_11use_defaultESI_EEyS9_lNS7_10__identityEEEvT0_PT3_T1_NS0_13GridEvenShareISO_EET2_T4_E12temp_storage+40];
	add.s64 	%rd189, %rd187, %rd188;
	ld.shared.u64 	%rd190, [_ZZN3cub18CUB_300001_SM_10006detail6reduce18DeviceReduceKernelINS2_10policy_hubIlyN4cuda3std3__44plusIvEEE10Policy1000EN6thrust24THRUST_300001_SM_1000_NS18transform_iteratorI7NonZeroIsEPsNSD_11use_defaultESI_EEyS9_lNS7_10__identityEEEvT0_PT3_T1_NS0_13GridEvenShareISO_EET2_T4_E12temp_storage+48];
	add.s64 	%rd191, %rd189, %rd190;
	ld.shared.u64 	%rd192, [_ZZN3cub18CUB_300001_SM_10006detail6reduce18DeviceReduceKernelINS2_10policy_hubIlyN4cuda3std3__44plusIvEEE10Policy1000EN6thrust24THRUST_300001_SM_1000_NS18transform_iteratorI7NonZeroIsEPsNSD_11use_defaultESI_EEyS9_lNS7_10__identityEEEvT0_PT3_T1_NS0_13GridEvenShareISO_EET2_T4_E12temp_storage+56];
	add.s64 	%rd193, %rd191, %rd192;
	ld.shared.u64 	%rd194, [_ZZN3cub18CUB_300001_SM_10006detail6reduce18DeviceReduceKernelINS2_10policy_hubIlyN4cuda3std3__44plusIvEEE10Policy1000EN6thrust24THRUST_300001_SM_1000_NS18transform_iteratorI7NonZeroIsEPsNSD_11use_defaultESI_EEyS9_lNS7_10__identityEEEvT0_PT3_T1_NS0_13GridEvenShareISO_EET2_T4_E12temp_storage+64];
	add.s64 	%rd195, %rd193, %rd194;
	ld.shared.u64 	%rd196, [_ZZN3cub18CUB_300001_SM_10006detail6reduce18DeviceReduceKernelINS2_10policy_hubIlyN4cuda3std3__44plusIvEEE10Policy1000EN6thrust24THRUST_300001_SM_1000_NS18transform_iteratorI7NonZeroIsEPsNSD_11use_defaultESI_EEyS9_lNS7_10__identityEEEvT0_PT3_T1_NS0_13GridEvenShareISO_EET2_T4_E12temp_storage+72];
	add.s64 	%rd197, %rd195, %rd196;
	ld.shared.u64 	%rd198, [_ZZN3cub18CUB_300001_SM_10006detail6reduce18DeviceReduceKernelINS2_10policy_hubIlyN4cuda3std3__44plusIvEEE10Policy1000EN6thrust24THRUST_300001_SM_1000_NS18transform_iteratorI7NonZeroIsEPsNSD_11use_defaultESI_EEyS9_lNS7_10__identityEEEvT0_PT3_T1_NS0_13GridEvenShareISO_EET2_T4_E12temp_storage+80];
	add.s64 	%rd199, %rd197, %rd198;
	ld.shared.u64 	%rd200, [_ZZN3cub18CUB_300001_SM_10006detail6reduce18DeviceReduceKernelINS2_10policy_hubIlyN4cuda3std3__44plusIvEEE10Policy1000EN6thrust24THRUST_300001_SM_1000_NS18transform_iteratorI7NonZeroIsEPsNSD_11use_defaultESI_EEyS9_lNS7_10__identityEEEvT0_PT3_T1_NS0_13GridEvenShareISO_EET2_T4_E12temp_storage+88];
	add.s64 	%rd201, %rd199, %rd200;
	ld.shared.u64 	%rd202, [_ZZN3cub18CUB_300001_SM_10006detail6reduce18DeviceReduceKernelINS2_10policy_hubIlyN4cuda3std3__44plusIvEEE10Policy1000EN6thrust24THRUST_300001_SM_1000_NS18transform_iteratorI7NonZeroIsEPsNSD_11use_defaultESI_EEyS9_lNS7_10__identityEEEvT0_PT3_T1_NS0_13GridEvenShareISO_EET2_T4_E12temp_storage+96];
	add.s64 	%rd203, %rd201, %rd202;
	ld.shared.u64 	%rd204, [_ZZN3cub18CUB_300001_SM_10006detail6reduce18DeviceReduceKernelINS2_10policy_hubIlyN4cuda3std3__44plusIvEEE10Policy1000EN6thrust24THRUST_300001_SM_1000_NS18transform_iteratorI7NonZeroIsEPsNSD_11use_defaultESI_EEyS9_lNS7_10__identityEEEvT0_PT3_T1_NS0_13GridEvenShareISO_EET2_T4_E12temp_storage+104];
	add.s64 	%rd205, %rd203, %rd204;
	ld.shared.u64 	%rd206, [_ZZN3cub18CUB_300001_SM_10006detail6reduce18DeviceReduceKernelINS2_10policy_hubIlyN4cuda3std3__44plusIvEEE10Policy1000EN6thrust24THRUST_300001_SM_1000_NS18transform_iteratorI7NonZeroIsEPsNSD_11use_defaultESI_EEyS9_lNS7_10__identityEEEvT0_PT3_T1_NS0_13GridEvenShareISO_EET2_T4_E12temp_storage+112];
	add.s64 	%rd207, %rd205, %rd206;
	ld.shared.u64 	%rd208, [_ZZN3cub18CUB_300001_SM_10006detail6reduce18DeviceReduceKernelINS2_10policy_hubIlyN4cuda3std3__44plusIvEEE10Policy1000EN6thrust24THRUST_300001_SM_1000_NS18transform_iteratorI7NonZeroIsEPsNSD_11use_defaultESI_EEyS9_lNS7_10__identityEEEvT0_PT3_T1_NS0_13GridEvenShareISO_EET2_T4_E12temp_storage+120];
	add.s64 	%rd209, %rd207, %rd208;
	ld.shared.u64 	%rd210, [_ZZN3cub18CUB_300001_SM_10006detail6reduce18DeviceReduceKernelINS2_10policy_hubIlyN4cuda3std3__44plusIvEEE10Policy1000EN6thrust24THRUST_300001_SM_1000_NS18transform_iteratorI7NonZeroIsEPsNSD_11use_defaultESI_EEyS9_lNS7_10__identityEEEvT0_PT3_T1_NS0_13GridEvenShareISO_EET2_T4_E12temp_storage+128];
	add.s64 	%rd211, %rd209, %rd210;
	ld.shared.u64 	%rd212, [_ZZN3cub18CUB_300001_SM_10006detail6reduce18DeviceReduceKernelINS2_10policy_hubIlyN4cuda3std3__44plusIvEEE10Policy1000EN6thrust24THRUST_300001_SM_1000_NS18transform_iteratorI7NonZeroIsEPsNSD_11use_defaultESI_EEyS9_lNS7_10__identityEEEvT0_PT3_T1_NS0_13GridEvenShareISO_EET2_T4_E12temp_storage+136];
	add.s64 	%rd419, %rd211, %rd212;
$L__BB12_46:
	mov.u32 	%r263, %tid.x;
	setp.ne.s32 	%p137, %r263, 0;
	@%p137 bra 	$L__BB12_48;
	ld.param.u64 	%rd392, [_ZN3cub18CUB_300001_SM_10006detail6reduce18DeviceReduceKernelINS2_10policy_hubIlyN4cuda3std3__44plusIvEEE10Policy1000EN6thrust24THRUST_300001_SM_1000_NS18transform_iteratorI7NonZeroIsEPsNSD_11use_defaultESI_EEyS9_lNS7_10__identityEEEvT0_PT3_T1_NS0_13GridEvenShareISO_EET2_T4__param_1];
	cvta.to.global.u64 	%rd389, %rd392;
	mul.wide.u32 	%rd390, %r2, 8;
	add.s64 	%rd391, %rd389, %rd390;
	st.global.u64 	[%rd391], %rd419;
$L__BB12_48:
	ret;

}
	// .globl	_ZN3cub18CUB_300001_SM_10006detail6reduce28DeviceReduceSingleTileKernelINS2_10policy_hubIlyN4cuda3std3__44plusIvEEE10Policy1000EN6thrust24THRUST_300001_SM_1000_NS18transform_iteratorI7NonZeroIiEPiNSD_11use_defaultESI_EEPlyS9_llNS7_10__identityEEEvT0_T1_T2_T3_T4_T6_
.visible .entry _ZN3cub18CUB_300001_SM_10006detail6reduce28DeviceReduceSingleTileKernelINS2_10policy_hubIlyN4cuda3std3__44plusIvEEE10Policy1000EN6thrust24THRUST_300001_SM_1000_NS18transform_iteratorI7NonZeroIiEPiNSD_11use_defaultESI_EEPlyS9_llNS7_10__identityEEEvT0_T1_T2_T3_T4_T6_(
	.param .align 8 .b8 _ZN3cub18CUB_300001_SM_10006detail6reduce28DeviceReduceSingleTileKernelINS2_10policy_hubIlyN4cuda3std3__44plusIvEEE10Policy1000EN6thrust24THRUST_300001_SM_1000_NS18transform_iteratorI7NonZeroIiEPiNSD_11use_defaultESI_EEPlyS9_llNS7_10__identityEEEvT0_T1_T2_T3_T4_T6__param_0[16],
	.param .u64 .ptr .align 1 _ZN3cub18CUB_300001_SM_10006detail6reduce28DeviceReduceSingleTileKernelINS2_10policy_hubIlyN4cuda3std3__44plusIvEEE10Policy1000EN6thrust24THRUST_300001_SM_1000_NS18transform_iteratorI7NonZeroIiEPiNSD_11use_defaultESI_EEPlyS9_llNS7_10__identityEEEvT0_T1_T2_T3_T4_T6__param_1,
	.param .u64 _ZN3cub18CUB_300001_SM_10006detail6reduce28DeviceReduceSingleTileKernelINS2_10policy_hubIlyN4cuda3std3__44plusIvEEE10Policy1000EN6thrust24THRUST_300001_SM_1000_NS18transform_iteratorI7NonZeroIiEPiNSD_11use_defaultESI_EEPlyS9_llNS7_10__identityEEEvT0_T1_T2_T3_T4_T6__param_2,
	.param .align 1 .b8 _ZN3cub18CUB_300001_SM_10006detail6reduce28DeviceReduceSingleTileKernelINS2_10policy_hubIlyN4cuda3std3__44plusIvEEE10Policy1000EN6thrust24THRUST_300001_SM_1000_NS18transform_iteratorI7NonZeroIiEPiNSD_11use_defaultESI_EEPlyS9_llNS7_10__identityEEEvT0_T1_T2_T3_T4_T6__param_3[1],
	.param .u64 _ZN3cub18CUB_300001_SM_10006detail6reduce28DeviceReduceSingleTileKernelINS2_10policy_hubIlyN4cuda3std3__44plusIvEEE10Policy1000EN6thrust24THRUST_300001_SM_1000_NS18transform_iteratorI7NonZeroIiEPiNSD_11use_defaultESI_EEPlyS9_llNS7_10__identityEEEvT0_T1_T2_T3_T4_T6__param_4,
	.param .align 1 .b8 _ZN3cub18CUB_300001_SM_10006detail6reduce28DeviceReduceSingleTileKernelINS2_10policy_hubIlyN4cuda3std3__44plusIvEEE10Policy1000EN6thrust24THRUST_300001_SM_1000_NS18transform_iteratorI7NonZeroIiEPiNSD_11use_defaultESI_EEPlyS9_llNS7_10__identityEEEvT0_T1_T2_T3_T4_T6__param_5[1]
)
.maxntid 512
.minnctapersm 1
{
	.reg .pred 	%p<140>;
	.reg .b16 	%rs<9>;
	.reg .b32 	%r<329>;
	.reg .b64 	%rd<403>;
	// demoted variable
	.shared .align 8 .b8 _ZZN3cub18CUB_300001_SM_10006detail6reduce28DeviceReduceSingleTileKernelINS2_10policy_hubIlyN4cuda3std3__44plusIvEEE10Policy1000EN6thrust24THRUST_300001_SM_1000_NS18transform_iteratorI7NonZeroIiEPiNSD_11use_defaultESI_EEPlyS9_llNS7_10__identityEEEvT0_T1_T2_T3_T4_T6_E12temp_storage[152];
	ld.param.u64 	%rd57, [_ZN3cub18CUB_300001_SM_10006detail6reduce28DeviceReduceSingleTileKernelINS2_10policy_hubIlyN4cuda3std3__44plusIvEEE10Policy1000EN6thrust24THRUST_300001_SM_1000_NS18transform_iteratorI7NonZeroIiEPiNSD_11use_defaultESI_EEPlyS9_llNS7_10__identityEEEvT0_T1_T2_T3_T4_T6__param_0];
	ld.param.u64 	%rd60, [_ZN3cub18CUB_300001_SM_10006detail6reduce28DeviceReduceSingleTileKernelINS2_10policy_hubIlyN4cuda3std3__44plusIvEEE10Policy1000EN6thrust24THRUST_300001_SM_1000_NS18transform_iteratorI7NonZeroIiEPiNSD_11use_defaultESI_EEPlyS9_llNS7_10__identityEEEvT0_T1_T2_T3_T4_T6__param_1];
	ld.param.u64 	%rd58, [_ZN3cub18CUB_300001_SM_10006detail6reduce28DeviceReduceSingleTileKernelINS2_10policy_hubIlyN4cuda3std3__44plusIvEEE10Policy1000EN6thrust24THRUST_300001_SM_1000_NS18transform_iteratorI7NonZeroIiEPiNSD_11use_defaultESI_EEPlyS9_llNS7_10__identityEEEvT0_T1_T2_T3_T4_T6__param_2];
	ld.param.u64 	%rd59, [_ZN3cub18CUB_300001_SM_10006detail6reduce28DeviceReduceSingleTileKernelINS2_10policy_hubIlyN4cuda3std3__44plusIvEEE10Policy1000EN6thrust24THRUST_300001_SM_1000_NS18transform_iteratorI7NonZeroIiEPiNSD_11use_defaultESI_EEPlyS9_llNS7_10__identityEEEvT0_T1_T2_T3_T4_T6__param_4];
	cvta.to.global.u64 	%rd1, %rd60;
	setp.ne.s64 	%p1, %rd58, 0;
	@%p1 bra 	$L__BB13_3;
	mov.u32 	%r314, %tid.x;
	setp.ne.s32 	%p139, %r314, 0;
	@%p139 bra 	$L__BB13_51;
	st.global.u64 	[%rd1], %rd59;
	bra.uni 	$L__BB13_51;
$L__BB13_3:
	cvta.to.global.u64 	%rd2, %rd57;
	setp.gt.u64 	%p2, %rd58, 3583;
	@%p2 bra 	$L__BB13_28;
	cvt.u32.u64 	%r1, %rd58;
	mov.u32 	%r2, %tid.x;
	setp.ge.u32 	%p67, %r2, %r1;
	mov.b64 	%rd386, 0;
	mov.u32 	%r318, %r2;
	@%p67 bra 	$L__BB13_6;
	mul.wide.u32 	%rd207, %r2, 4;
	add.s64 	%rd208, %rd2, %rd207;
	ld.global.u32 	%r161, [%rd208];
	setp.ne.s32 	%p68, %r161, 0;
	selp.u64 	%rd386, 1, 0, %p68;
	add.s32 	%r318, %r2, 512;
$L__BB13_6:
	setp.ge.u32 	%p69, %r318, %r1;
	@%p69 bra 	$L__BB13_19;
	not.b32 	%r162, %r318;
	add.s32 	%r163, %r162, %r1;
	shr.u32 	%r164, %r163, 9;
	add.s32 	%r5, %r164, 1;
	and.b32  	%r6, %r5, 15;
	setp.lt.u32 	%p70, %r163, 7680;
	@%p70 bra 	$L__BB13_10;
	and.b32  	%r165, %r5, 16777200;
	neg.s32 	%r316, %r165;
	mul.wide.u32 	%rd210, %r318, 4;
	add.s64 	%rd211, %rd210, %rd2;
	add.s64 	%rd377, %rd211, 16384;
$L__BB13_9:
	.pragma "nounroll";
	ld.global.u32 	%r166, [%rd377+-16384];
	setp.ne.s32 	%p71, %r166, 0;
	selp.u64 	%rd212, 1, 0, %p71;
	add.s64 	%rd213, %rd386, %rd212;
	ld.global.u32 	%r167, [%rd377+-14336];
	setp.ne.s32 	%p72, %r167, 0;
	selp.u64 	%rd214, 1, 0, %p72;
	add.s64 	%rd215, %rd213, %rd214;
	ld.global.u32 	%r168, [%rd377+-12288];
	setp.ne.s32 	%p73, %r168, 0;
	selp.u64 	%rd216, 1, 0, %p73;
	add.s64 	%rd217, %rd215, %rd216;
	ld.global.u32 	%r169, [%rd377+-10240];
	setp.ne.s32 	%p74, %r169, 0;
	selp.u64 	%rd218, 1, 0, %p74;
	add.s64 	%rd219, %rd217, %rd218;
	ld.global.u32 	%r170, [%rd377+-8192];
	setp.ne.s32 	%p75, %r170, 0;
	selp.u64 	%rd220, 1, 0, %p75;
	add.s64 	%rd221, %rd219, %rd220;
	ld.global.u32 	%r171, [%rd377+-6144];
	setp.ne.s32 	%p76, %r171, 0;
	selp.u64 	%rd222, 1, 0, %p76;
	add.s64 	%rd223, %rd221, %rd222;
	ld.global.u32 	%r172, [%rd377+-4096];
	setp.ne.s32 	%p77, %r172, 0;
	selp.u64 	%rd224, 1, 0, %p77;
	add.s64 	%rd225, %rd223, %rd224;
	ld.global.u32 	%r173, [%rd377+-2048];
	setp.ne.s32 	%p78, %r173, 0;
	selp.u64 	%rd226, 1, 0, %p78;
	add.s64 	%rd227, %rd225, %rd226;
	ld.global.u32 	%r174, [%rd377];
	setp.ne.s32 	%p79, %r174, 0;
	selp.u64 	%rd228, 1, 0, %p79;
	add.s64 	%rd229, %rd227, %rd228;
	ld.global.u32 	%r175, [%rd377+2048];
	setp.ne.s32 	%p80, %r175, 0;
	selp.u64 	%rd230, 1, 0, %p80;
	add.s64 	%rd231, %rd229, %rd230;
	ld.global.u32 	%r176, [%rd377+4096];
	setp.ne.s32 	%p81, %r176, 0;
	selp.u64 	%rd232, 1, 0, %p81;
	add.s64 	%rd233, %rd231, %rd232;
	ld.global.u32 	%r177, [%rd377+6144];
	setp.ne.s32 	%p82, %r177, 0;
	selp.u64 	%rd234, 1, 0, %p82;
	add.s64 	%rd235, %rd233, %rd234;
	ld.global.u32 	%r178, [%rd377+8192];
	setp.ne.s32 	%p83, %r178, 0;
	selp.u64 	%rd236, 1, 0, %p83;
	add.s64 	%rd237, %rd235, %rd236;
	ld.global.u32 	%r179, [%rd377+10240];
	setp.ne.s32 	%p84, %r179, 0;
	selp.u64 	%rd238, 1, 0, %p84;
	add.s64 	%rd239, %rd237, %rd238;
	ld.global.u32 	%r180, [%rd377+12288];
	setp.ne.s32 	%p85, %r180, 0;
	selp.u64 	%rd240, 1, 0, %p85;
	add.s64 	%rd241, %rd239, %rd240;
	ld.global.u32 	%r181, [%rd377+14336];
	setp.ne.s32 	%p86, %r181, 0;
	selp.u64 	%rd242, 1, 0, %p86;
	add.s64 	%rd386, %rd241, %rd242;
	add.s32 	%r318, %r318, 8192;
	add.s32 	%r316, %r316, 16;
	add.s64 	%rd377, %rd377, 32768;
	setp.ne.s32 	%p87, %r316, 0;
	@%p87 bra 	$L__BB13_9;
$L__BB13_10:
	setp.eq.s32 	%p88, %r6, 0;
	@%p88 bra 	$L__BB13_19;
	and.b32  	%r13, %r5, 7;
	setp.lt.u32 	%p89, %r6, 8;
	@%p89 bra 	$L__BB13_13;
	mul.wide.s32 	%rd244, %r318, 4;
	add.s64 	%rd245, %rd2, %rd244;
	ld.global.u32 	%r182, [%rd245];
	setp.ne.s32 	%p90, %r182, 0;
	selp.u64 	%rd246, 1, 0, %p90;
	add.s64 	%rd247, %rd386, %rd246;
	ld.global.u32 	%r183, [%rd245+2048];
	setp.ne.s32 	%p91, %r183, 0;
	selp.u64 	%rd248, 1, 0, %p91;
	add.s64 	%rd249, %rd247, %rd248;
	ld.global.u32 	%r184, [%rd245+4096];
	setp.ne.s32 	%p92, %r184, 0;
	selp.u64 	%rd250, 1, 0, %p92;
	add.s64 	%rd251, %rd249, %rd250;
	ld.global.u32 	%r185, [%rd245+6144];
	setp.ne.s32 	%p93, %r185, 0;
	selp.u64 	%rd252, 1, 0, %p93;
	add.s64 	%rd253, %rd251, %rd252;
	ld.global.u32 	%r186, [%rd245+8192];
	setp.ne.s32 	%p94, %r186, 0;
	selp.u64 	%rd254, 1, 0, %p94;
	add.s64 	%rd255, %rd253, %rd254;
	ld.global.u32 	%r187, [%rd245+10240];
	setp.ne.s32 	%p95, %r187, 0;
	selp.u64 	%rd256, 1, 0, %p95;
	add.s64 	%rd257, %rd255, %rd256;
	ld.global.u32 	%r188, [%rd245+12288];
	setp.ne.s32 	%p96, %r188, 0;
	selp.u64 	%rd258, 1, 0, %p96;
	add.s64 	%rd259, %rd257, %rd258;
	ld.global.u32 	%r189, [%rd245+14336];
	setp.ne.s32 	%p97, %r189, 0;
	selp.u64 	%rd260, 1, 0, %p97;
	add.s64 	%rd386, %rd259, %rd260;
	add.s32 	%r318, %r318, 4096;
$L__BB13_13:
	setp.eq.s32 	%p98, %r13, 0;
	@%p98 bra 	$L__BB13_19;
	and.b32  	%r16, %r5, 3;
	setp.lt.u32 	%p99, %r13, 4;
	@%p99 bra 	$L__BB13_16;
	mul.wide.s32 	%rd262, %r318, 4;
	add.s64 	%rd263, %rd2, %rd262;
	ld.global.u32 	%r190, [%rd263];
	setp.ne.s32 	%p100, %r190, 0;
	selp.u64 	%rd264, 1, 0, %p100;
	add.s64 	%rd265, %rd386, %rd264;
	ld.global.u32 	%r191, [%rd263+2048];
	setp.ne.s32 	%p101, %r191, 0;
	selp.u64 	%rd266, 1, 0, %p101;
	add.s64 	%rd267, %rd265, %rd266;
	ld.global.u32 	%r192, [%rd263+4096];
	setp.ne.s32 	%p102, %r192, 0;
	selp.u64 	%rd268, 1, 0, %p102;
	add.s64 	%rd269, %rd267, %rd268;
	ld.global.u32 	%r193, [%rd263+6144];
	setp.ne.s32 	%p103, %r193, 0;
	selp.u64 	%rd270, 1, 0, %p103;
	add.s64 	%rd386, %rd269, %rd270;
	add.s32 	%r318, %r318, 2048;
$L__BB13_16:
	setp.eq.s32 	%p104, %r16, 0;
	@%p104 bra 	$L__BB13_19;
	neg.s32 	%r321, %r16;
$L__BB13_18:
	.pragma "nounroll";
	mul.wide.s32 	%rd271, %r318, 4;
	add.s64 	%rd272, %rd2, %rd271;
	ld.global.u32 	%r194, [%rd272];
	setp.ne.s32 	%p105, %r194, 0;
	selp.u64 	%rd273, 1, 0, %p105;
	add.s64 	%rd386, %rd386, %rd273;
	add.s32 	%r318, %r318, 512;
	add.s32 	%r321, %r321, 1;
	setp.ne.s32 	%p106, %r321, 0;
	@%p106 bra 	$L__BB13_18;
$L__BB13_19:
	setp.lt.u64 	%p107, %rd58, 512;
	@%p107 bra 	$L__BB13_24;
	// begin inline asm
	mov.u32 %r258, %laneid;
	// end inline asm
	mov.b64 	{%r260, %r265}, %rd386;
	mov.b32 	%r266, 1;
	mov.b32 	%r307, 31;
	mov.b32 	%r308, -1;
	// begin inline asm
	shfl.sync.down.b32 %r259, %r260, %r266, %r307, %r308;
	// end inline asm
	// begin inline asm
	shfl.sync.down.b32 %r264, %r265, %r266, %r307, %r308;
	// end inline asm
	mov.b64 	%rd332, {%r259, %r264};
	setp.gt.s32 	%p131, %r258, 30;
	selp.b64 	%rd333, 0, %rd332, %p131;
	add.s64 	%rd334, %rd333, %rd386;
	mov.b64 	{%r270, %r275}, %rd334;
	mov.b32 	%r276, 2;
	// begin inline asm
	shfl.sync.down.b32 %r269, %r270, %r276, %r307, %r308;
	// end inline asm
	// begin inline asm
	shfl.sync.down.b32 %r274, %r275, %r276, %r307, %r308;
	// end inline asm
	mov.b64 	%rd335, {%r269, %r274};
	setp.gt.s32 	%p132, %r258, 29;
	selp.b64 	%rd336, 0, %rd335, %p132;
	add.s64 	%rd337, %rd336, %rd334;
	mov.b64 	{%r280, %r285}, %rd337;
	mov.b32 	%r286, 4;
	// begin inline asm
	shfl.sync.down.b32 %r279, %r280, %r286, %r307, %r308;
	// end inline asm
	// begin inline asm
	shfl.sync.down.b32 %r284, %r285, %r286, %r307, %r308;
	// end inline asm
	mov.b64 	%rd338, {%r279, %r284};
	setp.gt.s32 	%p133, %r258, 27;
	selp.b64 	%rd339, 0, %rd338, %p133;
	add.s64 	%rd340, %rd339, %rd337;
	mov.b64 	{%r290, %r295}, %rd340;
	mov.b32 	%r296, 8;
	// begin inline asm
	shfl.sync.down.b32 %r289, %r290, %r296, %r307, %r308;
	// end inline asm
	// begin inline asm
	shfl.sync.down.b32 %r294, %r295, %r296, %r307, %r308;
	// end inline asm
	mov.b64 	%rd341, {%r289, %r294};
	setp.gt.s32 	%p134, %r258, 23;
	selp.b64 	%rd342, 0, %rd341, %p134;
	add.s64 	%rd343, %rd342, %rd340;
	mov.b64 	{%r300, %r305}, %rd343;
	mov.b32 	%r306, 16;
	// begin inline asm
	shfl.sync.down.b32 %r299, %r300, %r306, %r307, %r308;
	// end inline asm
	// begin inline asm
	shfl.sync.down.b32 %r304, %r305, %r306, %r307, %r308;
	// end inline asm
	mov.b64 	%rd344, {%r299, %r304};
	setp.gt.s32 	%p135, %r258, 15;
	selp.b64 	%rd345, 0, %rd344, %p135;
	add.s64 	%rd402, %rd345, %rd343;
	setp.ne.s32 	%p136, %r258, 0;
	@%p136 bra 	$L__BB13_22;
	shr.u32 	%r309, %r2, 2;
	and.b32  	%r310, %r309, 248;
	mov.u32 	%r311, _ZZN3cub18CUB_300001_SM_10006detail6reduce28DeviceReduceSingleTileKernelINS2_10policy_hubIlyN4cuda3std3__44plusIvEEE10Policy1000EN6thrust24THRUST_300001_SM_1000_NS18transform_iteratorI7NonZeroIiEPiNSD_11use_defaultESI_EEPlyS9_llNS7_10__identityEEEvT0_T1_T2_T3_T4_T6_E12temp_storage;
	add.s32 	%r312, %r311, %r310;
	st.shared.u64 	[%r312+16], %rd402;
$L__BB13_22:
	bar.sync 	0;
	setp.ne.s32 	%p137, %r2, 0;
	@%p137 bra 	$L__BB13_49;
	ld.shared.u64 	%rd346, [_ZZN3cub18CUB_300001_SM_10006detail6reduce28DeviceReduceSingleTileKernelINS2_10policy_hubIlyN4cuda3std3__44plusIvEEE10Policy1000EN6thrust24THRUST_300001_SM_1000_NS18transform_iteratorI7NonZeroIiEPiNSD_11use_defaultESI_EEPlyS9_llNS7_10__identityEEEvT0_T1_T2_T3_T4_T6_E12temp_storage+24];
	add.s64 	%rd347, %rd346, %rd402;
	ld.shared.u64 	%rd348, [_ZZN3cub18CUB_300001_SM_10006detail6reduce28DeviceReduceSingleTileKernelINS2_10policy_hubIlyN4cuda3std3__44plusIvEEE10Policy1000EN6thrust24THRUST_300001_SM_1000_NS18transform_iteratorI7NonZeroIiEPiNSD_11use_defaultESI_EEPlyS9_llNS7_10__identityEEEvT0_T1_T2_T3_T4_T6_E12temp_storage+32];
	add.s64 	%rd349, %rd347, %rd348;
	ld.shared.u64 	%rd350, [_ZZN3cub18CUB_300001_SM_10006detail6reduce28DeviceReduceSingleTileKernelINS2_10policy_hubIlyN4cuda3std3__44plusIvEEE10Policy1000EN6thrust24THRUST_300001_SM_1000_NS18transform_iteratorI7NonZeroIiEPiNSD_11use_defaultESI_EEPlyS9_llNS7_10__identityEEEvT0_T1_T2_T3_T4_T6_E12temp_storage+40];
	add.s64 	%rd351, %rd349, %rd350;
	ld.shared.u64 	%rd352, [_ZZN3cub18CUB_300001_SM_10006detail6reduce28DeviceReduceSingleTileKernelINS2_10policy_hubIlyN4cuda3std3__44plusIvEEE10Policy1000EN6thrust24THRUST_300001_SM_1000_NS18transform_iteratorI7NonZeroIiEPiNSD_11use_defaultESI_EEPlyS9_llNS7_10__identityEEEvT0_T1_T2_T3_T4_T6_E12temp_storage+48];
	add.s64 	%rd353, %rd351, %rd352;
	ld.shared.u64 	%rd354, [_ZZN3cub18CUB_300001_SM_10006detail6reduce28DeviceReduceSingleTileKernelINS2_10policy_hubIlyN4cuda3std3__44plusIvEEE10Policy1000EN6thrust24THRUST_300001_SM_1000_NS18transform_iteratorI7NonZeroIiEPiNSD_11use_defaultESI_EEPlyS9_llNS7_10__identityEEEvT0_T1_T2_T3_T4_T6_E12temp_storage+56];
	add.s64 	%rd355, %rd353, %rd354;
	ld.shared.u64 	%rd356, [_ZZN3cub18CUB_300001_SM_10006detail6reduce28DeviceReduceSingleTileKernelINS2_10policy_hubIlyN4cuda3std3__44plusIvEEE10Policy1000EN6thrust24THRUST_300001_SM_1000_NS18transform_iteratorI7NonZeroIiEPiNSD_11use_defaultESI_EEPlyS9_llNS7_10__identityEEEvT0_T1_T2_T3_T4_T6_E12temp_storage+64];
	add.s64 	%rd357, %rd355, %rd356;
	ld.shared.u64 	%rd358, [_ZZN3cub18CUB_300001_SM_10006detail6reduce28DeviceReduceSingleTileKernelINS2_10policy_hubIlyN4cuda3std3__44plusIvEEE10Policy1000EN6thrust24THRUST_300001_SM_1000_NS18transform_iteratorI7NonZeroIiEPiNSD_11use_defaultESI_EEPlyS9_llNS7_10__identityEEEvT0_T1_T2_T3_T4_T6_E12temp_storage+72];
	add.s64 	%rd359, %rd357, %rd358;
	ld.shared.u64 	%rd360, [_ZZN3cub18CUB_300001_SM_10006detail6reduce28DeviceReduceSingleTileKernelINS2_10policy_hubIlyN4cuda3std3__44plusIvEEE10Policy1000EN6thrust24THRUST_300001_SM_1000_NS18transform_iteratorI7NonZeroIiEPiNSD_11use_defaultESI_EEPlyS9_llNS7_10__identityEEEvT0_T1_T2_T3_T4_T6_E12temp_storage+80];
	add.s64 	%rd361, %rd359, %rd360;
	ld.shared.u64 	%rd362, [_ZZN3cub18CUB_300001_SM_10006detail6reduce28DeviceReduceSingleTileKernelINS2_10policy_hubIlyN4cuda3std3__44plusIvEEE10Policy1000EN6thrust24THRUST_300001_SM_1000_NS18transform_iteratorI7NonZeroIiEPiNSD_11use_defaultESI_EEPlyS9_llNS7_10__identityEEEvT0_T1_T2_T3_T4_T6_E12temp_storage+88];
	add.s64 	%rd363, %rd361, %rd362;
	ld.shared.u64 	%rd364, [_ZZN3cub18CUB_300001_SM_10006detail6reduce28DeviceReduceSingleTileKernelINS2_10policy_hubIlyN4cuda3std3__44plusIvEEE10Policy1000EN6thrust24THRUST_300001_SM_1000_NS18transform_iteratorI7NonZeroIiEPiNSD_11use_defaultESI_EEPlyS9_llNS7_10__identityEEEvT0_T1_T2_T3_T4_T6_E12temp_storage+96];
	add.s64 	%rd365, %rd363, %rd364;
	ld.shared.u64 	%rd366, [_ZZN3cub18CUB_300001_SM_10006detail6reduce28DeviceReduceSingleTileKernelINS2_10policy_hubIlyN4cuda3std3__44plusIvEEE10Policy1000EN6thrust24THRUST_300001_SM_1000_NS18transform_iteratorI7NonZeroIiEPiNSD_11use_defaultESI_EEPlyS9_llNS7_10__identityEEEvT0_T1_T2_T3_T4_T6_E12temp_storage+104];
	add.s64 	%rd367, %rd365, %rd366;
	ld.shared.u64 	%rd368, [_ZZN3cub18CUB_300001_SM_10006detail6reduce28DeviceReduceSingleTileKernelINS2_10policy_hubIlyN4cuda3std3__44plusIvEEE10Policy1000EN6thrust24THRUST_300001_SM_1000_NS18transform_iteratorI7NonZeroIiEPiNSD_11use_defaultESI_EEPlyS9_llNS7_10__identityEEEvT0_T1_T2_T3_T4_T6_E12temp_storage+112];
	add.s64 	%rd369, %rd367, %rd368;
	ld.shared.u64 	%rd370, [_ZZN3cub18CUB_300001_SM_10006detail6reduce28DeviceReduceSingleTileKernelINS2_10policy_hubIlyN4cuda3std3__44plusIvEEE10Policy1000EN6thrust24THRUST_300001_SM_1000_NS18transform_iteratorI7NonZeroIiEPiNSD_11use_defaultESI_EEPlyS9_llNS7_10__identityEEEvT0_T1_T2_T3_T4_T6_E12temp_storage+120];
	add.s64 	%rd371, %rd369, %rd370;
	ld.shared.u64 	%rd372, [_ZZN3cub18CUB_300001_SM_10006detail6reduce28DeviceReduceSingleTileKernelINS2_10policy_hubIlyN4cuda3std3__44plusIvEEE10Policy1000EN6thrust24THRUST_300001_SM_1000_NS18transform_iteratorI7NonZeroIiEPiNSD_11use_defaultESI_EEPlyS9_llNS7_10__identityEEEvT0_T1_T2_T3_T4_T6_E12temp_storage+128];
	add.s64 	%rd373, %rd371, %rd372;
	ld.shared.u64 	%rd374, [_ZZN3cub18CUB_300001_SM_10006detail6reduce28DeviceReduceSingleTileKernelINS2_10policy_hubIlyN4cuda3std3__44plusIvEEE10Policy1000EN6thrust24THRUST_300001_SM_1000_NS18transform_iteratorI7NonZeroIiEPiNSD_11use_defaultESI_EEPlyS9_llNS7_10__identityEEEvT0_T1_T2_T3_T4_T6_E12temp_storage+136];
	add.s64 	%rd402, %rd373, %rd374;
	bra.uni 	$L__BB13_49;
$L__BB13_24:
	// begin inline asm
	mov.u32 %r195, %laneid;
	// end inline asm
	and.b32  	%r246, %r2, 992;
	add.s32 	%r247, %r246, 32;
	setp.gt.u32 	%p108, %r247, %r1;
	not.b32 	%r248, %r246;
	add.s32 	%r249, %r1, %r248;
	selp.b32 	%r244, %r249, 31, %p108;
	mov.b64 	{%r197, %r202}, %rd386;
	mov.b32 	%r203, 1;
	mov.b32 	%r245, -1;
	// begin inline asm
	shfl.sync.down.b32 %r196, %r197, %r203, %r244, %r245;
	// end inline asm
	// begin inline asm
	shfl.sync.down.b32 %r201, %r202, %r203, %r244, %r245;
	// end inline asm
	mov.b64 	%rd274, {%r196, %r201};
	setp.lt.s32 	%p109, %r195, %r244;
	selp.b64 	%rd275, %rd274, 0, %p109;
	add.s64 	%rd276, %rd275, %rd386;
	mov.b64 	{%r207, %r212}, %rd276;
	mov.b32 	%r213, 2;
	// begin inline asm
	shfl.sync.down.b32 %r206, %r207, %r213, %r244, %r245;
	// end inline asm
	// begin inline asm
	shfl.sync.down.b32 %r211, %r212, %r213, %r244, %r245;
	// end inline asm
	mov.b64 	%rd277, {%r206, %r211};
	add.s32 	%r250, %r195, 2;
	setp.gt.s32 	%p110, %r250, %r244;
	selp.b64 	%rd278, 0, %rd277, %p110;
	add.s64 	%rd279, %rd278, %rd276;
	mov.b64 	{%r217, %r222}, %rd279;
	mov.b32 	%r223, 4;
	// begin inline asm
	shfl.sync.down.b32 %r216, %r217, %r223, %r244, %r245;
	// end inline asm
	// begin inline asm
	shfl.sync.down.b32 %r221, %r222, %r223, %r244, %r245;
	// end inline asm
	mov.b64 	%rd280, {%r216, %r221};
	add.s32 	%r251, %r195, 4;
	setp.gt.s32 	%p111, %r251, %r244;
	selp.b64 	%rd281, 0, %rd280, %p111;
	add.s64 	%rd282, %rd281, %rd279;
	mov.b64 	{%r227, %r232}, %rd282;
	mov.b32 	%r233, 8;
	// begin inline asm
	shfl.sync.down.b32 %r226, %r227, %r233, %r244, %r245;
	// end inline asm
	// begin inline asm
	shfl.sync.down.b32 %r231, %r232, %r233, %r244, %r245;
	// end inline asm
	mov.b64 	%rd283, {%r226, %r231};
	add.s32 	%r252, %r195, 8;
	setp.gt.s32 	%p112, %r252, %r244;
	selp.b64 	%rd284, 0, %rd283, %p112;
	add.s64 	%rd285, %rd284, %rd282;
	mov.b64 	{%r237, %r242}, %rd285;
	mov.b32 	%r243, 16;
	// begin inline asm
	shfl.sync.down.b32 %r236, %r237, %r243, %r244, %r245;
	// end inline asm
	// begin inline asm
	shfl.sync.down.b32 %r241, %r242, %r243, %r244, %r245;
	// end inline asm
	mov.b64 	%rd286, {%r236, %r241};
	add.s32 	%r253, %r195, 16;
	setp.gt.s32 	%p113, %r253, %r244;
	selp.b64 	%rd287, 0, %rd286, %p113;
	add.s64 	%rd402, %rd287, %rd285;
	setp.ne.s32 	%p114, %r195, 0;
	@%p114 bra 	$L__BB13_26;
	shr.u32 	%r254, %r2, 2;
	and.b32  	%r255, %r254, 248;
	mov.u32 	%r256, _ZZN3cub18CUB_300001_SM_10006detail6reduce28DeviceReduceSingleTileKernelINS2_10policy_hubIlyN4cuda3std3__44plusIvEEE10Policy1000EN6thrust24THRUST_300001_SM_1000_NS18transform_iteratorI7NonZeroIiEPiNSD_11use_defaultESI_EEPlyS9_llNS7_10__identityEEEvT0_T1_T2_T3_T4_T6_E12temp_storage;
	add.s32 	%r257, %r256, %r255;
	st.shared.u64 	[%r257+16], %rd402;
$L__BB13_26:
	bar.sync 	0;
	setp.ne.s32 	%p115, %r2, 0;
	@%p115 bra 	$L__BB13_49;
	setp.gt.u64 	%p116, %rd58, 32;
	ld.shared.u64 	%rd288, [_ZZN3cub18CUB_300001_SM_10006detail6reduce28DeviceReduceSingleTileKernelINS2_10policy_hubIlyN4cuda3std3__44plusIvEEE10Policy1000EN6thrust24THRUST_300001_SM_1000_NS18transform_iteratorI7NonZeroIiEPiNSD_11use_defaultESI_EEPlyS9_llNS7_10__identityEEEvT0_T1_T2_T3_T4_T6_E12temp_storage+24];
	selp.b64 	%rd289, %rd288, 0, %p116;
	add.s64 	%rd290, %rd289, %rd402;
	setp.gt.u64 	%p117, %rd58, 64;
	ld.shared.u64 	%rd291, [_ZZN3cub18CUB_300001_SM_10006detail6reduce28DeviceReduceSingleTileKernelINS2_10policy_hubIlyN4cuda3std3__44plusIvEEE10Policy1000EN6thrust24THRUST_300001_SM_1000_NS18transform_iteratorI7NonZeroIiEPiNSD_11use_defaultESI_EEPlyS9_llNS7_10__identityEEEvT0_T1_T2_T3_T4_T6_E12temp_storage+32];
	selp.b64 	%rd292, %rd291, 0, %p117;
	add.s64 	%rd293, %rd290, %rd292;
	setp.gt.u64 	%p118, %rd58, 96;
	ld.shared.u64 	%rd294, [_ZZN3cub18CUB_300001_SM_10006detail6reduce28DeviceReduceSingleTileKernelINS2_10policy_hubIlyN4cuda3std3__44plusIvEEE10Policy1000EN6thrust24THRUST_300001_SM_1000_NS18transform_iteratorI7NonZeroIiEPiNSD_11use_defaultESI_EEPlyS9_llNS7_10__identityEEEvT0_T1_T2_T3_T4_T6_E12temp_storage+40];
	selp.b64 	%rd295, %rd294, 0, %p118;
	add.s64 	%rd296, %rd293, %rd295;
	setp.gt.u64 	%p119, %rd58, 128;
	ld.shared.u64 	%rd297, [_ZZN3cub18CUB_300001_SM_10006detail6reduce28DeviceReduceSingleTileKernelINS2_10policy_hubIlyN4cuda3std3__44plusIvEEE10Policy1000EN6thrust24THRUST_300001_SM_1000_NS18transform_iteratorI7NonZeroIiEPiNSD_11use_defaultESI_EEPlyS9_llNS7_10__identityEEEvT0_T1_T2_T3_T4_T6_E12temp_storage+48];
	selp.b64 	%rd298, %rd297, 0, %p119;
	add.s64 	%rd299, %rd296, %rd298;
	setp.gt.u64 	%p120, %rd58, 160;
	ld.shared.u64 	%rd300, [_ZZN3cub18CUB_300001_SM_10006detail6reduce28DeviceReduceSingleTileKernelINS2_10policy_hubIlyN4cuda3std3__44plusIvEEE10Policy1000EN6thrust24THRUST_300001_SM_1000_NS18transform_iteratorI7NonZeroIiEPiNSD_11use_defaultESI_EEPlyS9_llNS7_10__identityEEEvT0_T1_T2_T3_T4_T6_E12temp_storage+56];
	selp.b64 	%rd301, %rd300, 0, %p120;
	add.s64 	%rd302, %rd299, %rd301;
	setp.gt.u64 	%p121, %rd58, 192;
	ld.shared.u64 	%rd303, [_ZZN3cub18CUB_300001_SM_10006detail6reduce28DeviceReduceSingleTileKernelINS2_10policy_hubIlyN4cuda3std3__44plusIvEEE10Policy1000EN6thrust24THRUST_300001_SM_1000_NS18transform_iteratorI7NonZeroIiEPiNSD_11use_defaultESI_EEPlyS9_llNS7_10__identityEEEvT0_T1_T2_T3_T4_T6_E12temp_storage+64];
	selp.b64 	%rd304, %rd303, 0, %p121;
	add.s64 	%rd305, %rd302, %rd304;
	setp.gt.u64 	%p122, %rd58, 224;
	ld.shared.u64 	%rd306, [_ZZN3cub18CUB_300001_SM_10006detail6reduce28DeviceReduceSingleTileKernelINS2_10policy_hubIlyN4cuda3std3__44plusIvEEE10Policy1000EN6thrust24THRUST_300001_SM_1000_NS18transform_iteratorI7NonZeroIiEPiNSD_11use_defaultESI_EEPlyS9_llNS7_10__identityEEEvT0_T1_T2_T3_T4_T6_E12temp_storage+72];
	selp.b64 	%rd307, %rd306, 0, %p122;
	add.s64 	%rd308, %rd305, %rd307;
	setp.gt.u64 	%p123, %rd58, 256;
	ld.shared.u64 	%rd309, [_ZZN3cub18CUB_300001_SM_10006detail6reduce28DeviceReduceSingleTileKernelINS2_10policy_hubIlyN4cuda3std3__44plusIvEEE10Policy1000EN6thrust24THRUST_300001_SM_1000_NS18transform_iteratorI7NonZeroIiEPiNSD_11use_defaultESI_EEPlyS9_llNS7_10__identityEEEvT0_T1_T2_T3_T4_T6_E12temp_storage+80];
	selp.b64 	%rd310, %rd309, 0, %p123;
	add.s64 	%rd311, %rd308, %rd310;
	setp.gt.u64 	%p124, %rd58, 288;
	ld.shared.u64 	%rd312, [_ZZN3cub18CUB_300001_SM_10006detail6reduce28DeviceReduceSingleTileKernelINS2_10policy_hubIlyN4cuda3std3__44plusIvEEE10Policy1000EN6thrust24THRUST_300001_SM_1000_NS18transform_iteratorI7NonZeroIiEPiNSD_11use_defaultESI_EEPlyS9_llNS7_10__identityEEEvT0_T1_T2_T3_T4_T6_E12temp_storage+88];
	selp.b64 	%rd313, %rd312, 0, %p124;
	add.s64 	%rd314, %rd311, %rd313;
	setp.gt.u64 	%p125, %rd58, 320;
	ld.shared.u64 	%rd315, [_ZZN3cub18CUB_300001_SM_10006detail6reduce28DeviceReduceSingleTileKernelINS2_10policy_hubIlyN4cuda3std3__44plusIvEEE10Policy1000EN6thrust24THRUST_300001_SM_1000_NS18transform_iteratorI7NonZeroIiEPiNSD_11use_defaultESI_EEPlyS9_llNS7_10__identityEEEvT0_T1_T2_T3_T4_T6_E12temp_storage+96];
	selp.b64 	%rd316, %rd315, 0, %p125;
	add.s64 	%rd317, %rd314, %rd316;
	setp.gt.u64 	%p126, %rd58, 352;
	ld.shared.u64 	%rd318, [_ZZN3cub18CUB_300001_SM_10006detail6reduce28DeviceReduceSingleTileKernelINS2_10policy_hubIlyN4cuda3std3__44plusIvEEE10Policy1000EN6thrust24THRUST_300001_SM_1000_NS18transform_iteratorI7NonZeroIiEPiNSD_11use_defaultESI_EEPlyS9_llNS7_10__identityEEEvT0_T1_T2_T3_T4_T6_E12temp_storage+104];
	selp.b64 	%rd319, %rd318, 0, %p126;
	add.s64 	%rd320, %rd317, %rd319;
	setp.gt.u64 	%p127, %rd58, 384;
	ld.shared.u64 	%rd321, [_ZZN3cub18CUB_300001_SM_10006detail6reduce28DeviceReduceSingleTileKernelINS2_10policy_hubIlyN4cuda3std3__44plusIvEEE10Policy1000EN6thrust24THRUST_300001_SM_1000_NS18transform_iteratorI7NonZeroIiEPiNSD_11use_defaultESI_EEPlyS9_llNS7_10__identityEEEvT0_T1_T2_T3_T4_T6_E12temp_storage+112];
	selp.b64 	%rd322, %rd321, 0, %p127;
	add.s64 	%rd323, %rd320, %rd322;
	setp.gt.u64 	%p128, %rd58, 416;
	ld.shared.u64 	%rd324, [_ZZN3cub18CUB_300001_SM_10006detail6reduce28DeviceReduceSingleTileKernelINS2_10policy_hubIlyN4cuda3std3__44plusIvEEE10Policy1000EN6thrust24THRUST_300001_SM_1000_NS18transform_iteratorI7NonZeroIiEPiNSD_11use_defaultESI_EEPlyS9_llNS7_10__identityEEEvT0_T1_T2_T3_T4_T6_E12temp_storage+120];
	selp.b64 	%rd325, %rd324, 0, %p128;
	add.s64 	%rd326, %rd323, %rd325;
	setp.gt.u64 	%p129, %rd58, 448;
	ld.shared.u64 	%rd327, [_ZZN3cub18CUB_300001_SM_10006detail6reduce28DeviceReduceSingleTileKernelINS2_10policy_hubIlyN4cuda3std3__44plusIvEEE10Policy1000EN6thrust24THRUST_300001_SM_1000_NS18transform_iteratorI7NonZeroIiEPiNSD_11use_defaultESI_EEPlyS9_llNS7_10__identityEEEvT0_T1_T2_T3_T4_T6_E12temp_storage+128];
	selp.b64 	%rd328, %rd327, 0, %p129;
	add.s64 	%rd329, %rd326, %rd328;
	setp.gt.u64 	%p130, %rd58, 480;
	ld.shared.u64 	%rd330, [_ZZN3cub18CUB_300001_SM_10006detail6reduce28DeviceReduceSingleTileKernelINS2_10policy_hubIlyN4cuda3std3__44plusIvEEE10Policy1000EN6thrust24THRUST_300001_SM_1000_NS18transform_iteratorI7NonZeroIiEPiNSD_11use_defaultESI_EEPlyS9_llNS7_10__identityEEEvT0_T1_T2_T3_T4_T6_E12temp_storage+136];
	selp.b64 	%rd331, %rd330, 0, %p130;
	add.s64 	%rd402, %rd329, %rd331;
	bra.uni 	$L__BB13_49;
$L__BB13_28:
	mov.u32 	%r24, %tid.x;
	cvt.u64.u32 	%rd25, %r24;
	mul.wide.u32 	%rd62, %r24, 4;
	add.s64 	%rd26, %rd2, %rd62;
	ld.global.u32 	%r52, [%rd26];
	setp.ne.s32 	%p3, %r52, 0;
	selp.u64 	%rd63, 1, 0, %p3;
	ld.global.u32 	%r53, [%rd26+2048];
	setp.ne.s32 	%p4, %r53, 0;
	selp.u64 	%rd64, 1, 0, %p4;
	ld.global.u32 	%r54, [%rd26+4096];
	setp.ne.s32 	%p5, %r54, 0;
	selp.u64 	%rd65, 1, 0, %p5;
	ld.global.u32 	%r55, [%rd26+6144];
	setp.ne.s32 	%p6, %r55, 0;
	selp.u64 	%rd66, 1, 0, %p6;
	ld.global.u32 	%r56, [%rd26+8192];
	setp.ne.s32 	%p7, %r56, 0;
	selp.u64 	%rd67, 1, 0, %p7;
	ld.global.u32 	%r57, [%rd26+10240];
	setp.ne.s32 	%p8, %r57, 0;
	selp.u64 	%rd68, 1, 0, %p8;
	ld.global.u32 	%r58, [%rd26+12288];
	setp.ne.s32 	%p9, %r58, 0;
	selp.u64 	%rd69, 1, 0, %p9;
	add.s64 	%rd70, %rd64, %rd63;
	add.s64 	%rd71, %rd70, %rd65;
	add.s64 	%rd72, %rd71, %rd66;
	add.s64 	%rd73, %rd72, %rd67;
	add.s64 	%rd74, %rd73, %rd68;
	add.s64 	%rd401, %rd74, %rd69;
	add.s64 	%rd28, %rd58, -3584;
	setp.lt.u64 	%p10, %rd28, 3584;
	mov.b64 	%rd389, 3584;
	@%p10 bra 	$L__BB13_32;
	mov.b64 	%rd389, 3584;
$L__BB13_30:
	shl.b64 	%rd76, %rd389, 2;
	add.s64 	%rd77, %rd26, %rd76;
	ld.global.u32 	%r59, [%rd77];
	setp.ne.s32 	%p11, %r59, 0;
	selp.u64 	%rd78, 1, 0, %p11;
	ld.global.u32 	%r60, [%rd77+2048];
	setp.ne.s32 	%p12, %r60, 0;
	selp.u64 	%rd79, 1, 0, %p12;
	ld.global.u32 	%r61, [%rd77+4096];
	setp.ne.s32 	%p13, %r61, 0;
	selp.u64 	%rd80, 1, 0, %p13;
	ld.global.u32 	%r62, [%rd77+6144];
	setp.ne.s32 	%p14, %r62, 0;
	selp.u64 	%rd81, 1, 0, %p14;
	ld.global.u32 	%r63, [%rd77+8192];
	setp.ne.s32 	%p15, %r63, 0;
	selp.u64 	%rd82, 1, 0, %p15;
	ld.global.u32 	%r64, [%rd77+10240];
	setp.ne.s32 	%p16, %r64, 0;
	selp.u64 	%rd83, 1, 0, %p16;
	ld.global.u32 	%r65, [%rd77+12288];
	setp.ne.s32 	%p17, %r65, 0;
	selp.u64 	%rd84, 1, 0, %p17;
	add.s64 	%rd85, %rd401, %rd78;
	add.s64 	%rd86, %rd85, %rd79;
	add.s64 	%rd87, %rd86, %rd80;
	add.s64 	%rd88, %rd87, %rd81;
	add.s64 	%rd89, %rd88, %rd82;
	add.s64 	%rd90, %rd89, %rd83;
	add.s64 	%rd401, %rd90, %rd84;
	sub.s64 	%rd91, %rd58, %rd389;
	setp.lt.u64 	%p18, %rd91, 3584;
	@%p18 bra 	$L__BB13_45;
	add.s64 	%rd389, %rd389, 3584;
	setp.le.u64 	%p19, %rd389, %rd28;
	@%p19 bra 	$L__BB13_30;
$L__BB13_32:
	setp.le.u64 	%p20, %rd58, %rd389;
	cvt.u32.u64 	%r66, %rd389;
	cvt.u32.u64 	%r67, %rd58;
	sub.s32 	%r68, %r67, %r66;
	setp.ge.s32 	%p21, %r24, %r68;
	or.pred  	%p22, %p20, %p21;
	@%p22 bra 	$L__BB13_45;
	not.b32 	%r71, %r24;
	add.s32 	%r72, %r71, %r67;
	sub.s32 	%r74, %r72, %r66;
	shr.u32 	%r75, %r74, 9;
	add.s32 	%r25, %r75, 1;
	and.b32  	%r26, %r25, 15;
	setp.lt.u32 	%p23, %r74, 7680;
	mov.u32 	%r325, %r24;
	@%p23 bra 	$L__BB13_36;
	and.b32  	%r76, %r25, 16777200;
	neg.s32 	%r323, %r76;
	add.s64 	%rd93, %rd389, %rd25;
	shl.b64 	%rd94, %rd93, 2;
	add.s64 	%rd95, %rd94, %rd2;
	add.s64 	%rd391, %rd95, 16384;
	mov.u32 	%r325, %r24;
$L__BB13_35:
	.pragma "nounroll";
	ld.global.u32 	%r77, [%rd391+-16384];
	setp.ne.s32 	%p24, %r77, 0;
	selp.u64 	%rd96, 1, 0, %p24;
	add.s64 	%rd97, %rd401, %rd96;
	ld.global.u32 	%r78, [%rd391+-14336];
	setp.ne.s32 	%p25, %r78, 0;
	selp.u64 	%rd98, 1, 0, %p25;
	add.s64 	%rd99, %rd97, %rd98;
	ld.global.u32 	%r79, [%rd391+-12288];
	setp.ne.s32 	%p26, %r79, 0;
	selp.u64 	%rd100, 1, 0, %p26;
	add.s64 	%rd101, %rd99, %rd100;
	ld.global.u32 	%r80, [%rd391+-10240];
	setp.ne.s32 	%p27, %r80, 0;
	selp.u64 	%rd102, 1, 0, %p27;
	add.s64 	%rd103, %rd101, %rd102;
	ld.global.u32 	%r81, [%rd391+-8192];
	setp.ne.s32 	%p28, %r81, 0;
	selp.u64 	%rd104, 1, 0, %p28;
	add.s64 	%rd105, %rd103, %rd104;
	ld.global.u32 	%r82, [%rd391+-6144];
	setp.ne.s32 	%p29, %r82, 0;
	selp.u64 	%rd106, 1, 0, %p29;
	add.s64 	%rd107, %rd105, %rd106;
	ld.global.u32 	%r83, [%rd391+-4096];
	setp.ne.s32 	%p30, %r83, 0;
	selp.u64 	%rd108, 1, 0, %p30;
	add.s64 	%rd109, %rd107, %rd108;
	ld.global.u32 	%r84, [%rd391+-2048];
	setp.ne.s32 	%p31, %r84, 0;
	selp.u64 	%rd110, 1, 0, %p31;
	add.s64 	%rd111, %rd109, %rd110;
	ld.global.u32 	%r85, [%rd391];
	setp.ne.s32 	%p32, %r85, 0;
	selp.u64 	%rd112, 1, 0, %p32;
	add.s64 	%rd113, %rd111, %rd112;
	ld.global.u32 	%r86, [%rd391+2048];
	setp.ne.s32 	%p33, %r86, 0;
	selp.u64 	%rd114, 1, 0, %p33;
	add.s64 	%rd115, %rd113, %rd114;
	ld.global.u32 	%r87, [%rd391+4096];
	setp.ne.s32 	%p34, %r87, 0;
	selp.u64 	%rd116, 1, 0, %p34;
	add.s64 	%rd117, %rd115, %rd116;
	ld.global.u32 	%r88, [%rd391+6144];
	setp.ne.s32 	%p35, %r88, 0;
	selp.u64 	%rd118, 1, 0, %p35;
	add.s64 	%rd119, %rd117, %rd118;
	ld.global.u32 	%r89, [%rd391+8192];
	setp.ne.s32 	%p36, %r89, 0;
	selp.u64 	%rd120, 1, 0, %p36;
	add.s64 	%rd121, %rd119, %rd120;
	ld.global.u32 	%r90, [%rd391+10240];
	setp.ne.s32 	%p37, %r90, 0;
	selp.u64 	%rd122, 1, 0, %p37;
	add.s64 	%rd123, %rd121, %rd122;
	ld.global.u32 	%r91, [%rd391+12288];
	setp.ne.s32 	%p38, %r91, 0;
	selp.u64 	%rd124, 1, 0, %p38;
	add.s64 	%rd125, %rd123, %rd124;
	ld.global.u32 	%r92, [%rd391+14336];
	setp.ne.s32 	%p39, %r92, 0;
	selp.u64 	%rd126, 1, 0, %p39;
	add.s64 	%rd401, %rd125, %rd126;
	add.s32 	%r325, %r325, 8192;
	add.s32 	%r323, %r323, 16;
	add.s64 	%rd391, %rd391, 32768;
	setp.ne.s32 	%p40, %r323, 0;
	@%p40 bra 	$L__BB13_35;
$L__BB13_36:
	setp.eq.s32 	%p41, %r26, 0;
	@%p41 bra 	$L__BB13_45;
	and.b32  	%r33, %r25, 7;
	setp.lt.u32 	%p42, %r26, 8;
	@%p42 bra 	$L__BB13_39;
	cvt.u64.u32 	%rd128, %r325;
	add.s64 	%rd129, %rd389, %rd128;
	shl.b64 	%rd130, %rd129, 2;
	add.s64 	%rd131, %rd2, %rd130;
	ld.global.u32 	%r93, [%rd131];
	setp.ne.s32 	%p43, %r93, 0;
	selp.u64 	%rd132, 1, 0, %p43;
	add.s64 	%rd133, %rd401, %rd132;
	ld.global.u32 	%r94, [%rd131+2048];
	setp.ne.s32 	%p44, %r94, 0;
	selp.u64 	%rd134, 1, 0, %p44;
	add.s64 	%rd135, %rd133, %rd134;
	ld.global.u32 	%r95, [%rd131+4096];
	setp.ne.s32 	%p45, %r95, 0;
	selp.u64 	%rd136, 1, 0, %p45;
	add.s64 	%rd137, %rd135, %rd136;
	ld.global.u32 	%r96, [%rd131+6144];
	setp.ne.s32 	%p46, %r96, 0;
	selp.u64 	%rd138, 1, 0, %p46;
	add.s64 	%rd139, %rd137, %rd138;
	ld.global.u32 	%r97, [%rd131+8192];
	setp.ne.s32 	%p47, %r97, 0;
	selp.u64 	%rd140, 1, 0, %p47;
	add.s64 	%rd141, %rd139, %rd140;
	ld.global.u32 	%r98, [%rd131+10240];
	setp.ne.s32 	%p48, %r98, 0;
	selp.u64 	%rd142, 1, 0, %p48;
	add.s64 	%rd143, %rd141, %rd142;
	ld.global.u32 	%r99, [%rd131+12288];
	setp.ne.s32 	%p49, %r99, 0;
	selp.u64 	%rd144, 1, 0, %p49;
	add.s64 	%rd145, %rd143, %rd144;
	ld.global.u32 	%r100, [%rd131+14336];
	setp.ne.s32 	%p50, %r100, 0;
	selp.u64 	%rd146, 1, 0, %p50;
	add.s64 	%rd401, %rd145, %rd146;
	add.s32 	%r325, %r325, 4096;
$L__BB13_39:
	setp.eq.s32 	%p51, %r33, 0;
	@%p51 bra 	$L__BB13_45;
	and.b32  	%r36, %r25, 3;
	setp.lt.u32 	%p52, %r33, 4;
	@%p52 bra 	$L__BB13_42;
	cvt.u64.u32 	%rd148, %r325;
	add.s64 	%rd149, %rd389, %rd148;
	shl.b64 	%rd150, %rd149, 2;
	add.s64 	%rd151, %rd2, %rd150;
	ld.global.u32 	%r101, [%rd151];
	setp.ne.s32 	%p53, %r101, 0;
	selp.u64 	%rd152, 1, 0, %p53;
	add.s64 	%rd153, %rd401, %rd152;
	ld.global.u32 	%r102, [%rd151+2048];
	setp.ne.s32 	%p54, %r102, 0;
	selp.u64 	%rd154, 1, 0, %p54;
	add.s64 	%rd155, %rd153, %rd154;
	ld.global.u32 	%r103, [%rd151+4096];
	setp.ne.s32 	%p55, %r103, 0;
	selp.u64 	%rd156, 1, 0, %p55;
	add.s64 	%rd157, %rd155, %rd156;
	ld.global.u32 	%r104, [%rd151+6144];
	setp.ne.s32 	%p56, %r104, 0;
	selp.u64 	%rd158, 1, 0, %p56;
	add.s64 	%rd401, %rd157, %rd158;
	add.s32 	%r325, %r325, 2048;
$L__BB13_42:
	setp.eq.s32 	%p57, %r36, 0;
	@%p57 bra 	$L__BB13_45;
	cvt.u64.u32 	%rd159, %r325;
	add.s64 	%rd160, %rd389, %rd159;
	shl.b64 	%rd161, %rd160, 2;
	add.s64 	%rd399, %rd2, %rd161;
	neg.s32 	%r328, %r36;
$L__BB13_44:
	.pragma "nounroll";
	ld.global.u32 	%r105, [%rd399];
	setp.ne.s32 	%p58, %r105, 0;
	selp.u64 	%rd162, 1, 0, %p58;
	add.s64 	%rd401, %rd401, %rd162;
	add.s64 	%rd399, %rd399, 2048;
	add.s32 	%r328, %r328, 1;
	setp.ne.s32 	%p59, %r328, 0;
	@%p59 bra 	$L__BB13_44;
$L__BB13_45:
	// begin inline asm
	mov.u32 %r106, %laneid;
	// end inline asm
	mov.b64 	{%r108, %r113}, %rd401;
	mov.b32 	%r114, 1;
	mov.b32 	%r155, 31;
	mov.b32 	%r156, -1;
	// begin inline asm
	shfl.sync.down.b32 %r107, %r108, %r114, %r155, %r156;
	// end inline asm
	// begin inline asm
	shfl.sync.down.b32 %r112, %r113, %r114, %r155, %r156;
	// end inline asm
	mov.b64 	%rd163, {%r107, %r112};
	setp.gt.s32 	%p60, %r106, 30;
	selp.b64 	%rd164, 0, %rd163, %p60;
	add.s64 	%rd165, %rd164, %rd401;
	mov.b64 	{%r118, %r123}, %rd165;
	mov.b32 	%r124, 2;
	// begin inline asm
	shfl.sync.down.b32 %r117, %r118, %r124, %r155, %r156;
	// end inline asm
	// begin inline asm
	shfl.sync.down.b32 %r122, %r123, %r124, %r155, %r156;
	// end inline asm
	mov.b64 	%rd166, {%r117, %r122};
	setp.gt.s32 	%p61, %r106, 29;
	selp.b64 	%rd167, 0, %rd166, %p61;
	add.s64 	%rd168, %rd167, %rd165;
	mov.b64 	{%r128, %r133}, %rd168;
	mov.b32 	%r134, 4;
	// begin inline asm
	shfl.sync.down.b32 %r127, %r128, %r134, %r155, %r156;
	// end inline asm
	// begin inline asm
	shfl.sync.down.b32 %r132, %r133, %r134, %r155, %r156;
	// end inline asm
	mov.b64 	%rd169, {%r127, %r132};
	setp.gt.s32 	%p62, %r106, 27;
	selp.b64 	%rd170, 0, %rd169, %p62;
	add.s64 	%rd171, %rd170, %rd168;
	mov.b64 	{%r138, %r143}, %rd171;
	mov.b32 	%r144, 8;
	// begin inline asm
	shfl.sync.down.b32 %r137, %r138, %r144, %r155, %r156;
	// end inline asm
	// begin inline asm
	shfl.sync.down.b32 %r142, %r143, %r144, %r155, %r156;
	// end inline asm
	mov.b64 	%rd172, {%r137, %r142};
	setp.gt.s32 	%p63, %r106, 23;
	selp.b64 	%rd173, 0, %rd172, %p63;
	add.s64 	%rd174, %rd173, %rd171;
	mov.b64 	{%r148, %r153}, %rd174;
	mov.b32 	%r154, 16;
	// begin inline asm
	shfl.sync.down.b32 %r147, %r148, %r154, %r155, %r156;
	// end inline asm
	// begin inline asm
	shfl.sync.down.b32 %r152, %r153, %r154, %r155, %r156;
	// end inline asm
	mov.b64 	%rd175, {%r147, %r152};
	setp.gt.s32 	%p64, %r106, 15;
	selp.b64 	%rd176, 0, %rd175, %p64;
	add.s64 	%rd402, %rd176, %rd174;
	setp.ne.s32 	%p65, %r106, 0;
	@%p65 bra 	$L__BB13_47;
	shr.u32 	%r157, %r24, 2;
	and.b32  	%r158, %r157, 248;
	mov.u32 	%r159, _ZZN3cub18CUB_300001_SM_10006detail6reduce28DeviceReduceSingleTileKernelINS2_10policy_hubIlyN4cuda3std3__44plusIvEEE10Policy1000EN6thrust24THRUST_300001_SM_1000_NS18transform_iteratorI7NonZeroIiEPiNSD_11use_defaultESI_EEPlyS9_llNS7_10__identityEEEvT0_T1_T2_T3_T4_T6_E12temp_storage;
	add.s32 	%r160, %r159, %r158;
	st.shared.u64 	[%r160+16], %rd402;
$L__BB13_47:
	bar.sync 	0;
	setp.ne.s32 	%p66, %r24, 0;
	@%p66 bra 	$L__BB13_49;
	ld.shared.u64 	%rd177, [_ZZN3cub18CUB_300001_SM_10006detail6reduce28DeviceReduceSingleTileKernelINS2_10policy_hubIlyN4cuda3std3__44plusIvEEE10Policy1000EN6thrust24THRUST_300001_SM_1000_NS18transform_iteratorI7NonZeroIiEPiNSD_11use_defaultESI_EEPlyS9_llNS7_10__identityEEEvT0_T1_T2_T3_T4_T6_E12temp_storage+24];
	add.s64 	%rd178, %rd177, %rd402;
	ld.shared.u64 	%rd179, [_ZZN3cub18CUB_300001_SM_10006detail6reduce28DeviceReduceSingleTileKernelINS2_10policy_hubIlyN4cuda3std3__44plusIvEEE10Policy1000EN6thrust24THRUST_300001_SM_1000_NS18transform_iteratorI7NonZeroIiEPiNSD_11use_defaultESI_EEPlyS9_llNS7_10__identityEEEvT0_T1_T2_T3_T4_T6_E12temp_storage+32];
	add.s64 	%rd180, %rd178, %rd179;
	ld.shared.u64 	%rd181, [_ZZN3cub18CUB_300001_SM_10006detail6reduce28DeviceReduceSingleTileKernelINS2_10policy_hubIlyN4cuda3std3__44plusIvEEE10Policy1000EN6thrust24THRUST_300001_SM_1000_NS18transform_iteratorI7NonZeroIiEPiNSD_11use_defaultESI_EEPlyS9_llNS7_10__identityEEEvT0_T1_T2_T3_T4_T6_E12temp_storage+40];
	add.s64 	%rd182, %rd180, %rd181;
	ld.shared.u64 	%rd183, [_ZZN3cub18CUB_300001_SM_10006detail6reduce28DeviceReduceSingleTileKernelINS2_10policy_hubIlyN4cuda3std3__44plusIvEEE10Policy1000EN6thrust24THRUST_300001_SM_1000_NS18transform_iteratorI7NonZeroIiEPiNSD_11use_defaultESI_EEPlyS9_llNS7_10__identityEEEvT0_T1_T2_T3_T4_T6_E12temp_storage+48];
	add.s64 	%rd184, %rd182, %rd183;
	ld.shared.u64 	%rd185, [_ZZN3cub18CUB_300001_SM_10006detail6reduce28DeviceReduceSingleTileKernelINS2_10policy_hubIlyN4cuda3std3__44plusIvEEE10Policy1000EN6thrust24THRUST_300001_SM_1000_NS18transform_iteratorI7NonZeroIiEPiNSD_11use_defaultESI_EEPlyS9_llNS7_10__identityEEEvT0_T1_T2_T3_T4_T6_E12temp_storage+56];
	add.s64 	%rd186, %rd184, %rd185;
	ld.shared.u64 	%rd187, [_ZZN3cub18CUB_300001_SM_10006detail6reduce28DeviceReduceSingleTileKernelINS2_10policy_hubIlyN4cuda3std3__44plusIvEEE10Policy1000EN6thrust24THRUST_300001_SM_1000_NS18transform_iteratorI7NonZeroIiEPiNSD_11use_defaultESI_EEPlyS9_llNS7_10__identityEEEvT0_T1_T2_T3_T4_T6_E12temp_storage+64];
	add.s64 	%rd188, %rd186, %rd187;
	ld.shared.u64 	%rd189, [_ZZN3cub18CUB_300001_SM_10006detail6reduce28DeviceReduceSingleTileKernelINS2_10policy_hubIlyN4cuda3std3__44plusIvEEE10Policy1000EN6thrust24THRUST_300001_SM_1000_NS18transform_iteratorI7NonZeroIiEPiNSD_11use_defaultESI_EEPlyS9_llNS7_10__identityEEEvT0_T1_T2_T3_T4_T6_E12temp_storage+72];
	add.s64 	%rd190, %rd188, %rd189;
	ld.shared.u64 	%rd191, [_ZZN3cub18CUB_300001_SM_10006detail6reduce28DeviceReduceSingleTileKernelINS2_10policy_hubIlyN4cuda3std3__44plusIvEEE10Policy1000EN6thrust24THRUST_300001_SM_1000_NS18transform_iteratorI7NonZeroIiEPiNSD_11use_defaultESI_EEPlyS9_llNS7_10__identityEEEvT0_T1_T2_T3_T4_T6_E12temp_storage+80];
	add.s64 	%rd192, %rd190, %rd191;
	ld.shared.u64 	%rd193, [_ZZN3cub18CUB_300001_SM_10006detail6reduce28DeviceReduceSingleTileKernelINS2_10policy_hubIlyN4cuda3std3__44plusIvEEE10Policy1000EN6thrust24THRUST_300001_SM_1000_NS18transform_iteratorI7NonZeroIiEPiNSD_11use_defaultESI_EEPlyS9_llNS7_10__identityEEEvT0_T1_T2_T3_T4_T6_E12temp_storage+88];
	add.s64 	%rd194, %rd192, %rd193;
	ld.shared.u64 	%rd195, [_ZZN3cub18CUB_300001_SM_10006detail6reduce28DeviceReduceSingleTileKernelINS2_10policy_hubIlyN4cuda3std3__44plusIvEEE10Policy1000EN6thrust24THRUST_300001_SM_1000_NS18transform_iteratorI7NonZeroIiEPiNSD_11use_defaultESI_EEPlyS9_llNS7_10__identityEEEvT0_T1_T2_T3_T4_T6_E12temp_storage+96];
	add.s64 	%rd196, %rd194, %rd195;
	ld.shared.u64 	%rd197, [_ZZN3cub18CUB_300001_SM_10006detail6reduce28DeviceReduceSingleTileKernelINS2_10policy_hubIlyN4cuda3std3__44plusIvEEE10Policy1000EN6thrust24THRUST_300001_SM_1000_NS18transform_iteratorI7NonZeroIiEPiNSD_11use_defaultESI_EEPlyS9_llNS7_10__identityEEEvT0_T1_T2_T3_T4_T6_E12temp_storage+104];
	add.s64 	%rd198, %rd196, %rd197;
	ld.shared.u64 	%rd199, [_ZZN3cub18CUB_300001_SM_10006detail6reduce28DeviceReduceSingleTileKernelINS2_10policy_hubIlyN4cuda3std3__44plusIvEEE10Policy1000EN6thrust24THRUST_300001_SM_1000_NS18transform_iteratorI7NonZeroIiEPiNSD_11use_defaultESI_EEPlyS9_llNS7_10__identityEEEvT0_T1_T2_T3_T4_T6_E12temp_storage+112];
	add.s64 	%rd200, %rd198, %rd199;
	ld.shared.u64 	%rd201, [_ZZN3cub18CUB_300001_SM_10006detail6reduce28DeviceReduceSingleTileKernelINS2_10policy_hubIlyN4cuda3std3__44plusIvEEE10Policy1000EN6thrust24THRUST_300001_SM_1000_NS18transform_iteratorI7NonZeroIiEPiNSD_11use_defaultESI_EEPlyS9_llNS7_10__identityEEEvT0_T1_T2_T3_T4_T6_E12temp_storage+120];
	add.s64 	%rd202, %rd200, %rd201;
	ld.shared.u64 	%rd203, [_ZZN3cub18CUB_300001_SM_10006detail6reduce28DeviceReduceSingleTileKernelINS2_10policy_hubIlyN4cuda3std3__44plusIvEEE10Policy1000EN6thrust24THRUST_300001_SM_1000_NS18transform_iteratorI7NonZeroIiEPiNSD_11use_defaultESI_EEPlyS9_llNS7_10__identityEEEvT0_T1_T2_T3_T4_T6_E12temp_storage+128];
	add.s64 	%rd204, %rd202, %rd203;
	ld.shared.u64 	%rd205, [_ZZN3cub18CUB_300001_SM_10006detail6reduce28DeviceReduceSingleTileKernelINS2_10policy_hubIlyN4cuda3std3__44plusIvEEE10Policy1000EN6thrust24THRUST_300001_SM_1000_NS18transform_iteratorI7NonZeroIiEPiNSD_11use_defaultESI_EEPlyS9_llNS7_10__identityEEEvT0_T1_T2_T3_T4_T6_E12temp_storage+136];
	add.s64 	%rd402, %rd204, %rd205;
$L__BB13_49:
	mov.u32 	%r313, %tid.x;
	setp.ne.s32 	%p138, %r313, 0;
	@%p138 bra 	$L__BB13_51;
	add.s64 	%rd375, %rd402, %rd59;
	st.global.u64 	[%rd1], %rd375;
$L__BB13_51:
	ret;

}
	// .globl	_ZN3cub18CUB_300001_SM_10006detail6reduce18DeviceReduceKernelINS2_10policy_hubIlyN4cuda3std3__44plusIvEEE10Policy1000EN6thrust24THRUST_300001_SM_1000_NS18transform_iteratorI7NonZeroIiEPiNSD_11use_defaultESI_EEyS9_lNS7_10__identityEEEvT0_PT3_T1_NS0_13GridEvenShareISO_EET2_T4_
.visible .entry _ZN3cub18CUB_300001_SM_10006detail6reduce18DeviceReduceKernelINS2_10policy_hubIlyN4cuda3std3__44plusIvEEE10Policy1000EN6thrust24THRUST_300001_SM_1000_NS18transform_iteratorI7NonZeroIiEPiNSD_11use_defaultESI_EEyS9_lNS7_10__identityEEEvT0_PT3_T1_NS0_13GridEvenShareISO_EET2_T4_(
	.param .align 8 .b8 _ZN3cub18CUB_300001_SM_10006detail6reduce18DeviceReduceKernelINS2_10policy_hubIlyN4cuda3std3__44plusIvEEE10Policy1000EN6thrust24THRUST_300001_SM_1000_NS18transform_iteratorI7NonZeroIiEPiNSD_11use_defaultESI_EEyS9_lNS7_10__identityEEEvT0_PT3_T1_NS0_13GridEvenShareISO_EET2_T4__param_0[16],
	.param .u64 .ptr .align 1 _ZN3cub18CUB_300001_SM_10006detail6reduce18DeviceReduceKernelINS2_10policy_hubIlyN4cuda3std3__44plusIvEEE10Policy1000EN6thrust24THRUST_300001_SM_1000_NS18transform_iteratorI7NonZeroIiEPiNSD_11use_defaultESI_EEyS9_lNS7_10__identityEEEvT0_PT3_T1_NS0_13GridEvenShareISO_EET2_T4__param_1,
	.param .u64 _ZN3cub18CUB_300001_SM_10006detail6reduce18DeviceReduceKernelINS2_10policy_hubIlyN4cuda3std3__44plusIvEEE10Policy1000EN6thrust24THRUST_300001_SM_1000_NS18transform_iteratorI7NonZeroIiEPiNSD_11use_defaultESI_EEyS9_lNS7_10__identityEEEvT0_PT3_T1_NS0_13GridEvenShareISO_EET2_T4__param_2,
	.param .align 8 .b8 _ZN3cub18CUB_300001_SM_10006detail6reduce18DeviceReduceKernelINS2_10policy_hubIlyN4cuda3std3__44plusIvEEE10Policy1000EN6thrust24THRUST_300001_SM_1000_NS18transform_iteratorI7NonZeroIiEPiNSD_11use_defaultESI_EEyS9_lNS7_10__identityEEEvT0_PT3_T1_NS0_13GridEvenShareISO_EET2_T4__param_3[72],
	.param .align 1 .b8 _ZN3cub18CUB_300001_SM_10006detail6reduce18DeviceReduceKernelINS2_10policy_hubIlyN4cuda3std3__44plusIvEEE10Policy1000EN6thrust24THRUST_300001_SM_1000_NS18transform_iteratorI7NonZeroIiEPiNSD_11use_defaultESI_EEyS9_lNS7_10__identityEEEvT0_PT3_T1_NS0_13GridEvenShareISO_EET2_T4__param_4[1],
	.param .align 1 .b8 _ZN3cub18CUB_300001_SM_10006detail6reduce18DeviceReduceKernelINS2_10policy_hubIlyN4cuda3std3__44plusIvEEE10Policy1000EN6thrust24THRUST_300001_SM_1000_NS18transform_iteratorI7NonZeroIiEPiNSD_11use_defaultESI_EEyS9_lNS7_10__identityEEEvT0_PT3_T1_NS0_13GridEvenShareISO_EET2_T4__param_5[1]
)
.maxntid 512
{
	.reg .pred 	%p<138>;
	.reg .b16 	%rs<4>;
	.reg .b32 	%r<353>;
	.reg .b64 	%rd<420>;
	// demoted variable
	.shared .align 8 .b8 _ZZN3cub18CUB_300001_SM_10006detail6reduce18DeviceReduceKernelINS2_10policy_hubIlyN4cuda3std3__44plusIvEEE10Policy1000EN6thrust24THRUST_300001_SM_1000_NS18transform_iteratorI7NonZeroIiEPiNSD_11use_defaultESI_EEyS9_lNS7_10__identityEEEvT0_PT3_T1_NS0_13GridEvenShareISO_EET2_T4_E12temp_storage[152];
	ld.param.u64 	%rd1, [_ZN3cub18CUB_300001_SM_10006detail6reduce18DeviceReduceKernelINS2_10policy_hubIlyN4cuda3std3__44plusIvEEE10Policy1000EN6thrust24THRUST_300001_SM_1000_NS18transform_iteratorI7NonZeroIiEPiNSD_11use_defaultESI_EEyS9_lNS7_10__identityEEEvT0_PT3_T1_NS0_13GridEvenShareISO_EET2_T4__param_3+32];
	ld.param.u32 	%r1, [_ZN3cub18CUB_300001_SM_10006detail6reduce18DeviceReduceKernelINS2_10policy_hubIlyN4cuda3std3__44plusIvEEE10Policy1000EN6thrust24THRUST_300001_SM_1000_NS18transform_iteratorI7NonZeroIiEPiNSD_11use_defaultESI_EEyS9_lNS7_10__identityEEEvT0_PT3_T1_NS0_13GridEvenShareISO_EET2_T4__param_3+40];
	ld.param.u64 	%rd64, [_ZN3cub18CUB_300001_SM_10006detail6reduce18DeviceReduceKernelINS2_10policy_hubIlyN4cuda3std3__44plusIvEEE10Policy1000EN6thrust24THRUST_300001_SM_1000_NS18transform_iteratorI7NonZeroIiEPiNSD_11use_defaultESI_EEyS9_lNS7_10__identityEEEvT0_PT3_T1_NS0_13GridEvenShareISO_EET2_T4__param_0];
	cvta.to.global.u64 	%rd2, %rd64;
	mov.u32 	%r2, %ctaid.x;
	mul.lo.s32 	%r50, %r1, 3584;
	cvt.s64.s32 	%rd3, %r50;
	mul.lo.s32 	%r51, %r2, 3584;
	cvt.u64.u32 	%rd4, %r51;
	sub.s64 	%rd5, %rd1, %rd4;
	setp.gt.u64 	%p1, %rd5, 3583;
	@%p1 bra 	$L__BB14_25;
	cvt.u32.u64 	%r179, %rd4;
	cvt.u32.u64 	%r3, %rd1;
	sub.s32 	%r4, %r3, %r179;
	mov.u32 	%r5, %tid.x;
	setp.ge.s32 	%p66, %r5, %r4;
	mov.b64 	%rd403, 0;
	mov.u32 	%r340, %r5;
	@%p66 bra 	$L__BB14_3;
	add.s32 	%r181, %r179, %r5;
	mul.wide.u32 	%rd214, %r181, 4;
	add.s64 	%rd215, %rd2, %rd214;
	ld.global.u32 	%r182, [%rd215];
	setp.ne.s32 	%p67, %r182, 0;
	selp.u64 	%rd403, 1, 0, %p67;
	add.s32 	%r340, %r5, 512;
$L__BB14_3:
	setp.ge.s32 	%p68, %r340, %r4;
	@%p68 bra 	$L__BB14_16;
	not.b32 	%r184, %r340;
	add.s32 	%r185, %r184, %r3;
	sub.s32 	%r186, %r185, %r179;
	shr.u32 	%r187, %r186, 9;
	add.s32 	%r8, %r187, 1;
	and.b32  	%r9, %r8, 15;
	setp.lt.u32 	%p69, %r186, 7680;
	@%p69 bra 	$L__BB14_7;
	and.b32  	%r188, %r8, 16777200;
	neg.s32 	%r338, %r188;
	mul.wide.u32 	%rd217, %r2, 14336;
	mul.wide.u32 	%rd218, %r340, 4;
	add.s64 	%rd219, %rd217, %rd218;
	add.s64 	%rd220, %rd219, %rd2;
	add.s64 	%rd394, %rd220, 16384;
$L__BB14_6:
	.pragma "nounroll";
	ld.global.u32 	%r189, [%rd394+-16384];
	setp.ne.s32 	%p70, %r189, 0;
	selp.u64 	%rd221, 1, 0, %p70;
	add.s64 	%rd222, %rd403, %rd221;
	ld.global.u32 	%r190, [%rd394+-14336];
	setp.ne.s32 	%p71, %r190, 0;
	selp.u64 	%rd223, 1, 0, %p71;
	add.s64 	%rd224, %rd222, %rd223;
	ld.global.u32 	%r191, [%rd394+-12288];
	setp.ne.s32 	%p72, %r191, 0;
	selp.u64 	%rd225, 1, 0, %p72;
	add.s64 	%rd226, %rd224, %rd225;
	ld.global.u32 	%r192, [%rd394+-10240];
	setp.ne.s32 	%p73, %r192, 0;
	selp.u64 	%rd227, 1, 0, %p73;
	add.s64 	%rd228, %rd226, %rd227;
	ld.global.u32 	%r193, [%rd394+-8192];
	setp.ne.s32 	%p74, %r193, 0;
	selp.u64 	%rd229, 1, 0, %p74;
	add.s64 	%rd230, %rd228, %rd229;
	ld.global.u32 	%r194, [%rd394+-6144];
	setp.ne.s32 	%p75, %r194, 0;
	selp.u64 	%rd231, 1, 0, %p75;
	add.s64 	%rd232, %rd230, %rd231;
	ld.global.u32 	%r195, [%rd394+-4096];
	setp.ne.s32 	%p76, %r195, 0;
	selp.u64 	%rd233, 1, 0, %p76;
	add.s64 	%rd234, %rd232, %rd233;
	ld.global.u32 	%r196, [%rd394+-2048];
	setp.ne.s32 	%p77, %r196, 0;
	selp.u64 	%rd235, 1, 0, %p77;
	add.s64 	%rd236, %rd234, %rd235;
	ld.global.u32 	%r197, [%rd394];
	setp.ne.s32 	%p78, %r197, 0;
	selp.u64 	%rd237, 1, 0, %p78;
	add.s64 	%rd238, %rd236, %rd237;
	ld.global.u32 	%r198, [%rd394+2048];
	setp.ne.s32 	%p79, %r198, 0;
	selp.u64 	%rd239, 1, 0, %p79;
	add.s64 	%rd240, %rd238, %rd239;
	ld.global.u32 	%r199, [%rd394+4096];
	setp.ne.s32 	%p80, %r199, 0;
	selp.u64 	%rd241, 1, 0, %p80;
	add.s64 	%rd242, %rd240, %rd241;
	ld.global.u32 	%r200, [%rd394+6144];
	setp.ne.s32 	%p81, %r200, 0;
	selp.u64 	%rd243, 1, 0, %p81;
	add.s64 	%rd244, %rd242, %rd243;
	ld.global.u32 	%r201, [%rd394+8192];
	setp.ne.s32 	%p82, %r201, 0;
	selp.u64 	%rd245, 1, 0, %p82;
	add.s64 	%rd246, %rd244, %rd245;
	ld.global.u32 	%r202, [%rd394+10240];
	setp.ne.s32 	%p83, %r202, 0;
	selp.u64 	%rd247, 1, 0, %p83;
	add.s64 	%rd248, %rd246, %rd247;
	ld.global.u32 	%r203, [%rd394+12288];
	setp.ne.s32 	%p84, %r203, 0;
	selp.u64 	%rd249, 1, 0, %p84;
	add.s64 	%rd250, %rd248, %rd249;
	ld.global.u32 	%r204, [%rd394+14336];
	setp.ne.s32 	%p85, %r204, 0;
	selp.u64 	%rd251, 1, 0, %p85;
	add.s64 	%rd403, %rd250, %rd251;
	add.s32 	%r340, %r340, 8192;
	add.s32 	%r338, %r338, 16;
	add.s64 	%rd394, %rd394, 32768;
	setp.ne.s32 	%p86, %r338, 0;
	@%p86 bra 	$L__BB14_6;
$L__BB14_7:
	setp.eq.s32 	%p87, %r9, 0;
	@%p87 bra 	$L__BB14_16;
	and.b32  	%r16, %r8, 7;
	setp.lt.u32 	%p88, %r9, 8;
	@%p88 bra 	$L__BB14_10;
	cvt.s64.s32 	%rd253, %r340;
	add.s64 	%rd254, %rd253, %rd4;
	shl.b64 	%rd255, %rd254, 2;
	add.s64 	%rd256, %rd2, %rd255;
	ld.global.u32 	%r205, [%rd256];
	setp.ne.s32 	%p89, %r205, 0;
	selp.u64 	%rd257, 1, 0, %p89;
	add.s64 	%rd258, %rd403, %rd257;
	ld.global.u32 	%r206, [%rd256+2048];
	setp.ne.s32 	%p90, %r206, 0;
	selp.u64 	%rd259, 1, 0, %p90;
	add.s64 	%rd260, %rd258, %rd259;
	ld.global.u32 	%r207, [%rd256+4096];
	setp.ne.s32 	%p91, %r207, 0;
	selp.u64 	%rd261, 1, 0, %p91;
	add.s64 	%rd262, %rd260, %rd261;
	ld.global.u32 	%r208, [%rd256+6144];
	setp.ne.s32 	%p92, %r208, 0;
	selp.u64 	%rd263, 1, 0, %p92;
	add.s64 	%rd264, %rd262, %rd263;
	ld.global.u32 	%r209, [%rd256+8192];
	setp.ne.s32 	%p93, %r209, 0;
	selp.u64 	%rd265, 1, 0, %p93;
	add.s64 	%rd266, %rd264, %rd265;
	ld.global.u32 	%r210, [%rd256+10240];
	setp.ne.s32 	%p94, %r210, 0;
	selp.u64 	%rd267, 1, 0, %p94;
	add.s64 	%rd268, %rd266, %rd267;
	ld.global.u32 	%r211, [%rd256+12288];
	setp.ne.s32 	%p95, %r211, 0;
	selp.u64 	%rd269, 1, 0, %p95;
	add.s64 	%rd270, %rd268, %rd269;
	ld.global.u32 	%r212, [%rd256+14336];
	setp.ne.s32 	%p96, %r212, 0;
	selp.u64 	%rd271, 1, 0, %p96;
	add.s64 	%rd403, %rd270, %rd271;
	add.s32 	%r340, %r340, 4096;
$L__BB14_10:
	setp.eq.s32 	%p97, %r16, 0;
	@%p97 bra 	$L__BB14_16;
	and.b32  	%r19, %r8, 3;
	setp.lt.u32 	%p98, %r16, 4;
	@%p98 bra 	$L__BB14_13;
	cvt.s64.s32 	%rd273, %r340;
	add.s64 	%rd274, %rd273, %rd4;
	shl.b64 	%rd275, %rd274, 2;
	add.s64 	%rd276, %rd2, %rd275;
	ld.global.u32 	%r213, [%rd276];
	setp.ne.s32 	%p99, %r213, 0;
	selp.u64 	%rd277, 1, 0, %p99;
	add.s64 	%rd278, %rd403, %rd277;
	ld.global.u32 	%r214, [%rd276+2048];
	setp.ne.s32 	%p100, %r214, 0;
	selp.u64 	%rd279, 1, 0, %p100;
	add.s64 	%rd280, %rd278, %rd279;
	ld.global.u32 	%r215, [%rd276+4096];
	setp.ne.s32 	%p101, %r215, 0;
	selp.u64 	%rd281, 1, 0, %p101;
	add.s64 	%rd282, %rd280, %rd281;
	ld.global.u32 	%r216, [%rd276+6144];
	setp.ne.s32 	%p102, %r216, 0;
	selp.u64 	%rd283, 1, 0, %p102;
	add.s64 	%rd403, %rd282, %rd283;
	add.s32 	%r340, %r340, 2048;
$L__BB14_13:
	setp.eq.s32 	%p103, %r19, 0;
	@%p103 bra 	$L__BB14_16;
	mul.wide.u32 	%rd284, %r2, 14336;
	add.s64 	%rd21, %rd2, %rd284;
	neg.s32 	%r343, %r19;
$L__BB14_15:
	.pragma "nounroll";
	mul.wide.s32 	%rd285, %r340, 4;
	add.s64 	%rd286, %rd21, %rd285;
	ld.global.u32 	%r217, [%rd286];
	setp.ne.s32 	%p104, %r217, 0;
	selp.u64 	%rd287, 1, 0, %p104;
	add.s64 	%rd403, %rd403, %rd287;
	add.s32 	%r340, %r340, 512;
	add.s32 	%r343, %r343, 1;
	setp.ne.s32 	%p105, %r343, 0;
	@%p105 bra 	$L__BB14_15;
$L__BB14_16:
	setp.lt.s32 	%p106, %r4, 512;
	@%p106 bra 	$L__BB14_21;
	// begin inline asm
	mov.u32 %r281, %laneid;
	// end inline asm
	mov.b64 	{%r283, %r288}, %rd403;
	mov.b32 	%r289, 1;
	mov.b32 	%r330, 31;
	mov.b32 	%r331, -1;
	// begin inline asm
	shfl.sync.down.b32 %r282, %r283, %r289, %r330, %r331;
	// end inline asm
	// begin inline asm
	shfl.sync.down.b32 %r287, %r288, %r289, %r330, %r331;
	// end inline asm
	mov.b64 	%rd346, {%r282, %r287};
	setp.gt.s32 	%p130, %r281, 30;
	selp.b64 	%rd347, 0, %rd346, %p130;
	add.s64 	%rd348, %rd347, %rd403;
	mov.b64 	{%r293, %r298}, %rd348;
	mov.b32 	%r299, 2;
	// begin inline asm
	shfl.sync.down.b32 %r292, %r293, %r299, %r330, %r331;
	// end inline asm
	// begin inline asm
	shfl.sync.down.b32 %r297, %r298, %r299, %r330, %r331;
	// end inline asm
	mov.b64 	%rd349, {%r292, %r297};
	setp.gt.s32 	%p131, %r281, 29;
	selp.b64 	%rd350, 0, %rd349, %p131;
	add.s64 	%rd351, %rd350, %rd348;
	mov.b64 	{%r303, %r308}, %rd351;
	mov.b32 	%r309, 4;
	// begin inline asm
	shfl.sync.down.b32 %r302, %r303, %r309, %r330, %r331;
	// end inline asm
	// begin inline asm
	shfl.sync.down.b32 %r307, %r308, %r309, %r330, %r331;
	// end inline asm
	mov.b64 	%rd352, {%r302, %r307};
	setp.gt.s32 	%p132, %r281, 27;
	selp.b64 	%rd353, 0, %rd352, %p132;
	add.s64 	%rd354, %rd353, %rd351;
	mov.b64 	{%r313, %r318}, %rd354;
	mov.b32 	%r319, 8;
	// begin inline asm
	shfl.sync.down.b32 %r312, %r313, %r319, %r330, %r331;
	// end inline asm
	// begin inline asm
	shfl.sync.down.b32 %r317, %r318, %r319, %r330, %r331;
	// end inline asm
	mov.b64 	%rd355, {%r312, %r317};
	setp.gt.s32 	%p133, %r281, 23;
	selp.b64 	%rd356, 0, %rd355, %p133;
	add.s64 	%rd357, %rd356, %rd354;
	mov.b64 	{%r323, %r328}, %rd357;
	mov.b32 	%r329, 16;
	// begin inline asm
	shfl.sync.down.b32 %r322, %r323, %r329, %r330, %r331;
	// end inline asm
	// begin inline asm
	shfl.sync.down.b32 %r327, %r328, %r329, %r330, %r331;
	// end inline asm
	mov.b64 	%rd358, {%r322, %r327};
	setp.gt.s32 	%p134, %r281, 15;
	selp.b64 	%rd359, 0, %rd358, %p134;
	add.s64 	%rd419, %rd359, %rd357;
	setp.ne.s32 	%p135, %r281, 0;
	@%p135 bra 	$L__BB14_19;
	shr.u32 	%r332, %r5, 2;
	and.b32  	%r333, %r332, 248;
	mov.u32 	%r334, _ZZN3cub18CUB_300001_SM_10006detail6reduce18DeviceReduceKernelINS2_10policy_hubIlyN4cuda3std3__44plusIvEEE10Policy1000EN6thrust24THRUST_300001_SM_1000_NS18transform_iteratorI7NonZeroIiEPiNSD_11use_defaultESI_EEyS9_lNS7_10__identityEEEvT0_PT3_T1_NS0_13GridEvenShareISO_EET2_T4_E12temp_storage;
	add.s32 	%r335, %r334, %r333;
	st.shared.u64 	[%r335+16], %rd419;
$L__BB14_19:
	bar.sync 	0;
	setp.ne.s32 	%p136, %r5, 0;
	@%p136 bra 	$L__BB14_46;
	ld.shared.u64 	%rd360, [_ZZN3cub18CUB_300001_SM_10006detail6reduce18DeviceReduceKernelINS2_10policy_hubIlyN4cuda3std3__44plusIvEEE10Policy1000EN6thrust24THRUST_300001_SM_1000_NS18transform_iteratorI7NonZeroIiEPiNSD_11use_defaultESI_EEyS9_lNS7_10__identityEEEvT0_PT3_T1_NS0_13GridEvenShareISO_EET2_T4_E12temp_storage+24];
	add.s64 	%rd361, %rd360, %rd419;
	ld.shared.u64 	%rd362, [_ZZN3cub18CUB_300001_SM_10006detail6reduce18DeviceReduceKernelINS2_10policy_hubIlyN4cuda3std3__44plusIvEEE10Policy1000EN6thrust24THRUST_300001_SM_1000_NS18transform_iteratorI7NonZeroIiEPiNSD_11use_defaultESI_EEyS9_lNS7_10__identityEEEvT0_PT3_T1_NS0_13GridEvenShareISO_EET2_T4_E12temp_storage+32];
	add.s64 	%rd363, %rd361, %rd362;
	ld.shared.u64 	%rd364, [_ZZN3cub18CUB_300001_SM_10006detail6reduce18DeviceReduceKernelINS2_10policy_hubIlyN4cuda3std3__44plusIvEEE10Policy1000EN6thrust24THRUST_300001_SM_1000_NS18transform_iteratorI7NonZeroIiEPiNSD_11use_defaultESI_EEyS9_lNS7_10__identityEEEvT0_PT3_T1_NS0_13GridEvenShareISO_EET2_T4_E12temp_storage+40];
	add.s64 	%rd365, %rd363, %rd364;
	ld.shared.u64 	%rd366, [_ZZN3cub18CUB_300001_SM_10006detail6reduce18DeviceReduceKernelINS2_10policy_hubIlyN4cuda3std3__44plusIvEEE10Policy1000EN6thrust24THRUST_300001_SM_1000_NS18transform_iteratorI7NonZeroIiEPiNSD_11use_defaultESI_EEyS9_lNS7_10__identityEEEvT0_PT3_T1_NS0_13GridEvenShareISO_EET2_T4_E12temp_storage+48];
	add.s64 	%rd367, %rd365, %rd366;
	ld.shared.u64 	%rd368, [_ZZN3cub18CUB_300001_SM_10006detail6reduce18DeviceReduceKernelINS2_10policy_hubIlyN4cuda3std3__44plusIvEEE10Policy1000EN6thrust24THRUST_300001_SM_1000_NS18transform_iteratorI7NonZeroIiEPiNSD_11use_defaultESI_EEyS9_lNS7_10__identityEEEvT0_PT3_T1_NS0_13GridEvenShareISO_EET2_T4_E12temp_storage+56];
	add.s64 	%rd369, %rd367, %rd368;
	ld.shared.u64 	%rd370, [_ZZN3cub18CUB_300001_SM_10006detail6reduce18DeviceReduceKernelINS2_10policy_hubIlyN4cuda3std3__44plusIvEEE10Policy1000EN6thrust24THRUST_300001_SM_1000_NS18transform_iteratorI7NonZeroIiEPiNSD_11use_defaultESI_EEyS9_lNS7_10__identityEEEvT0_PT3_T1_NS0_13GridEvenShareISO_EET2_T4_E12temp_storage+64];
	add.s64 	%rd371, %rd369, %rd370;
	ld.shared.u64 	%rd372, [_ZZN3cub18CUB_300001_SM_10006detail6reduce18DeviceReduceKernelINS2_10policy_hubIlyN4cuda3std3__44plusIvEEE10Policy1000EN6thrust24THRUST_300001_SM_1000_NS18transform_iteratorI7NonZeroIiEPiNSD_11use_defaultESI_EEyS9_lNS7_10__identityEEEvT0_PT3_T1_NS0_13GridEvenShareISO_EET2_T4_E12temp_storage+72];
	add.s64 	%rd373, %rd371, %rd372;
	ld.shared.u64 	%rd374, [_ZZN3cub18CUB_300001_SM_10006detail6reduce18DeviceReduceKernelINS2_10policy_hubIlyN4cuda3std3__44plusIvEEE10Policy1000EN6thrust24THRUST_300001_SM_1000_NS18transform_iteratorI7NonZeroIiEPiNSD_11use_defaultESI_EEyS9_lNS7_10__identityEEEvT0_PT3_T1_NS0_13GridEvenShareISO_EET2_T4_E12temp_storage+80];
	add.s64 	%rd375, %rd373, %rd374;
	ld.shared.u64 	%rd376, [_ZZN3cub18CUB_300001_SM_10006detail6reduce18DeviceReduceKernelINS2_10policy_hubIlyN4cuda3std3__44plusIvEEE10Policy1000EN6thrust24THRUST_300001_SM_1000_NS18transform_iteratorI7NonZeroIiEPiNSD_11use_defaultESI_EEyS9_lNS7_10__identityEEEvT0_PT3_T1_NS0_13GridEvenShareISO_EET2_T4_E12temp_storage+88];
	add.s64 	%rd377, %rd375, %rd376;
	ld.shared.u64 	%rd378, [_ZZN3cub18CUB_300001_SM_10006detail6reduce18DeviceReduceKernelINS2_10policy_hubIlyN4cuda3std3__44plusIvEEE10Policy1000EN6thrust24THRUST_300001_SM_1000_NS18transform_iteratorI7NonZeroIiEPiNSD_11use_defaultESI_EEyS9_lNS7_10__identityEEEvT0_PT3_T1_NS0_13GridEvenShareISO_EET2_T4_E12temp_storage+96];
	add.s64 	%rd379, %rd377, %rd378;
	ld.shared.u64 	%rd380, [_ZZN3cub18CUB_300001_SM_10006detail6reduce18DeviceReduceKernelINS2_10policy_hubIlyN4cuda3std3__44plusIvEEE10Policy1000EN6thrust24THRUST_300001_SM_1000_NS18transform_iteratorI7NonZeroIiEPiNSD_11use_defaultESI_EEyS9_lNS7_10__identityEEEvT0_PT3_T1_NS0_13GridEvenShareISO_EET2_T4_E12temp_storage+104];
	add.s64 	%rd381, %rd379, %rd380;
	ld.shared.u64 	%rd382, [_ZZN3cub18CUB_300001_SM_10006detail6reduce18DeviceReduceKernelINS2_10policy_hubIlyN4cuda3std3__44plusIvEEE10Policy1000EN6thrust24THRUST_300001_SM_1000_NS18transform_iteratorI7NonZeroIiEPiNSD_11use_defaultESI_EEyS9_lNS7_10__identityEEEvT0_PT3_T1_NS0_13GridEvenShareISO_EET2_T4_E12temp_storage+112];
	add.s64 	%rd383, %rd381, %rd382;
	ld.shared.u64 	%rd384, [_ZZN3cub18CUB_300001_SM_10006detail6reduce18DeviceReduceKernelINS2_10policy_hubIlyN4cuda3std3__44plusIvEEE10Policy1000EN6thrust24THRUST_300001_SM_1000_NS18transform_iteratorI7NonZeroIiEPiNSD_11use_defaultESI_EEyS9_lNS7_10__identityEEEvT0_PT3_T1_NS0_13GridEvenShareISO_EET2_T4_E12temp_storage+120];
	add.s64 	%rd385, %rd383, %rd384;
	ld.shared.u64 	%rd386, [_ZZN3cub18CUB_300001_SM_10006detail6reduce18DeviceReduceKernelINS2_10policy_hubIlyN4cuda3std3__44plusIvEEE10Policy1000EN6thrust24THRUST_300001_SM_1000_NS18transform_iteratorI7NonZeroIiEPiNSD_11use_defaultESI_EEyS9_lNS7_10__identityEEEvT0_PT3_T1_NS0_13GridEvenShareISO_EET2_T4_E12temp_storage+128];
	add.s64 	%rd387, %rd385, %rd386;
	ld.shared.u64 	%rd388, [_ZZN3cub18CUB_300001_SM_10006detail6reduce18DeviceReduceKernelINS2_10policy_hubIlyN4cuda3std3__44plusIvEEE10Policy1000EN6thrust24THRUST_300001_SM_1000_NS18transform_iteratorI7NonZeroIiEPiNSD_11use_defaultESI_EEyS9_lNS7_10__identityEEEvT0_PT3_T1_NS0_13GridEvenShareISO_EET2_T4_E12temp_storage+136];
	add.s64 	%rd419, %rd387, %rd388;
	bra.uni 	$L__BB14_46;
$L__BB14_21:
	// begin inline asm
	mov.u32 %r218, %laneid;
	// end inline asm
	and.b32  	%r269, %r5, 992;
	add.s32 	%r270, %r269, 32;
	setp.gt.s32 	%p107, %r270, %r4;
	not.b32 	%r271, %r269;
	add.s32 	%r272, %r4, %r271;
	selp.b32 	%r267, %r272, 31, %p107;
	mov.b64 	{%r220, %r225}, %rd403;
	mov.b32 	%r226, 1;
	mov.b32 	%r268, -1;
	// begin inline asm
	shfl.sync.down.b32 %r219, %r220, %r226, %r267, %r268;
	// end inline asm
	// begin inline asm
	shfl.sync.down.b32 %r224, %r225, %r226, %r267, %r268;
	// end inline asm
	mov.b64 	%rd288, {%r219, %r224};
	setp.lt.s32 	%p108, %r218, %r267;
	selp.b64 	%rd289, %rd288, 0, %p108;
	add.s64 	%rd290, %rd289, %rd403;
	mov.b64 	{%r230, %r235}, %rd290;
	mov.b32 	%r236, 2;
	// begin inline asm
	shfl.sync.down.b32 %r229, %r230, %r236, %r267, %r268;
	// end inline asm
	// begin inline asm
	shfl.sync.down.b32 %r234, %r235, %r236, %r267, %r268;
	// end inline asm
	mov.b64 	%rd291, {%r229, %r234};
	add.s32 	%r273, %r218, 2;
	setp.gt.s32 	%p109, %r273, %r267;
	selp.b64 	%rd292, 0, %rd291, %p109;
	add.s64 	%rd293, %rd292, %rd290;
	mov.b64 	{%r240, %r245}, %rd293;
	mov.b32 	%r246, 4;
	// begin inline asm
	shfl.sync.down.b32 %r239, %r240, %r246, %r267, %r268;
	// end inline asm
	// begin inline asm
	shfl.sync.down.b32 %r244, %r245, %r246, %r267, %r268;
	// end inline asm
	mov.b64 	%rd294, {%r239, %r244};
	add.s32 	%r274, %r218, 4;
	setp.gt.s32 	%p110, %r274, %r267;
	selp.b64 	%rd295, 0, %rd294, %p110;
	add.s64 	%rd296, %rd295, %rd293;
	mov.b64 	{%r250, %r255}, %rd296;
	mov.b32 	%r256, 8;
	// begin inline asm
	shfl.sync.down.b32 %r249, %r250, %r256, %r267, %r268;
	// end inline asm
	// begin inline asm
	shfl.sync.down.b32 %r254, %r255, %r256, %r267, %r268;
	// end inline asm
	mov.b64 	%rd297, {%r249, %r254};
	add.s32 	%r275, %r218, 8;
	setp.gt.s32 	%p111, %r275, %r267;
	selp.b64 	%rd298, 0, %rd297, %p111;
	add.s64 	%rd299, %rd298, %rd296;
	mov.b64 	{%r260, %r265}, %rd299;
	mov.b32 	%r266, 16;
	// begin inline asm
	shfl.sync.down.b32 %r259, %r260, %r266, %r267, %r268;
	// end inline asm
	// begin inline asm
	shfl.sync.down.b32 %r264, %r265, %r266, %r267, %r268;
	// end inline asm
	mov.b64 	%rd300, {%r259, %r264};
	add.s32 	%r276, %r218, 16;
	setp.gt.s32 	%p112, %r276, %r267;
	selp.b64 	%rd301, 0, %rd300, %p112;
	add.s64 	%rd419, %rd301, %rd299;
	setp.ne.s32 	%p113, %r218, 0;
	@%p113 bra 	$L__BB14_23;
	shr.u32 	%r277, %r5, 2;
	and.b32  	%r278, %r277, 248;
	mov.u32 	%r279, _ZZN3cub18CUB_300001_SM_10006detail6reduce18DeviceReduceKernelINS2_10policy_hubIlyN4cuda3std3__44plusIvEEE10Policy1000EN6thrust24THRUST_300001_SM_1000_NS18transform_iteratorI7NonZeroIiEPiNSD_11use_defaultESI_EEyS9_lNS7_10__identityEEEvT0_PT3_T1_NS0_13GridEvenShareISO_EET2_T4_E12temp_storage;
	add.s32 	%r280, %r279, %r278;
	st.shared.u64 	[%r280+16], %rd419;
$L__BB14_23:
	bar.sync 	0;
	setp.ne.s32 	%p114, %r5, 0;
	@%p114 bra 	$L__BB14_46;
	setp.gt.s32 	%p115, %r4, 32;
	ld.shared.u64 	%rd302, [_ZZN3cub18CUB_300001_SM_10006detail6reduce18DeviceReduceKernelINS2_10policy_hubIlyN4cuda3std3__44plusIvEEE10Policy1000EN6thrust24THRUST_300001_SM_1000_NS18transform_iteratorI7NonZeroIiEPiNSD_11use_defaultESI_EEyS9_lNS7_10__identityEEEvT0_PT3_T1_NS0_13GridEvenShareISO_EET2_T4_E12temp_storage+24];
	selp.b64 	%rd303, %rd302, 0, %p115;
	add.s64 	%rd304, %rd303, %rd419;
	setp.gt.s32 	%p116, %r4, 64;
	ld.shared.u64 	%rd305, [_ZZN3cub18CUB_300001_SM_10006detail6reduce18DeviceReduceKernelINS2_10policy_hubIlyN4cuda3std3__44plusIvEEE10Policy1000EN6thrust24THRUST_300001_SM_1000_NS18transform_iteratorI7NonZeroIiEPiNSD_11use_defaultESI_EEyS9_lNS7_10__identityEEEvT0_PT3_T1_NS0_13GridEvenShareISO_EET2_T4_E12temp_storage+32];
	selp.b64 	%rd306, %rd305, 0, %p116;
	add.s64 	%rd307, %rd304, %rd306;
	setp.gt.s32 	%p117, %r4, 96;
	ld.shared.u64 	%rd308, [_ZZN3cub18CUB_300001_SM_10006detail6reduce18DeviceReduceKernelINS2_10policy_hubIlyN4cuda3std3__44plusIvEEE10Policy1000EN6thrust24THRUST_300001_SM_1000_NS18transform_iteratorI7NonZeroIiEPiNSD_11use_defaultESI_EEyS9_lNS7_10__identityEEEvT0_PT3_T1_NS0_13GridEvenShareISO_EET2_T4_E12temp_storage+40];
	selp.b64 	%rd309, %rd308, 0, %p117;
	add.s64 	%rd310, %rd307, %rd309;
	setp.gt.s32 	%p118, %r4, 128;
	ld.shared.u64 	%rd311, [_ZZN3cub18CUB_300001_SM_10006detail6reduce18DeviceReduceKernelINS2_10policy_hubIlyN4cuda3std3__44plusIvEEE10Policy1000EN6thrust24THRUST_300001_SM_1000_NS18transform_iteratorI7NonZeroIiEPiNSD_11use_defaultESI_EEyS9_lNS7_10__identityEEEvT0_PT3_T1_NS0_13GridEvenShareISO_EET2_T4_E12temp_storage+48];
	selp.b64 	%rd312, %rd311, 0, %p118;
	add.s64 	%rd313, %rd310, %rd312;
	setp.gt.s32 	%p119, %r4, 160;
	ld.shared.u64 	%rd314, [_ZZN3cub18CUB_300001_SM_10006detail6reduce18DeviceReduceKernelINS2_10policy_hubIlyN4cuda3std3__44plusIvEEE10Policy1000EN6thrust24THRUST_300001_SM_1000_NS18transform_iteratorI7NonZeroIiEPiNSD_11use_defaultESI_EEyS9_lNS7_10__identityEEEvT0_PT3_T1_NS0_13GridEvenShareISO_EET2_T4_E12temp_storage+56];
	selp.b64 	%rd315, %rd314, 0, %p119;
	add.s64 	%rd316, %rd313, %rd315;
	setp.gt.s32 	%p120, %r4, 192;
	ld.shared.u64 	%rd317, [_ZZN3cub18CUB_300001_SM_10006detail6reduce18DeviceReduceKernelINS2_10policy_hubIlyN4cuda3std3__44plusIvEEE10Policy1000EN6thrust24THRUST_300001_SM_1000_NS18transform_iteratorI7NonZeroIiEPiNSD_11use_defaultESI_EEyS9_lNS7_10__identityEEEvT0_PT3_T1_NS0_13GridEvenShareISO_EET2_T4_E12temp_storage+64];
	selp.b64 	%rd318, %rd317, 0, %p120;
	add.s64 	%rd319, %rd316, %rd318;
	setp.gt.s32 	%p121, %r4, 224;
	ld.shared.u64 	%rd320, [_ZZN3cub18CUB_300001_SM_10006detail6reduce18DeviceReduceKernelINS2_10policy_hubIlyN4cuda3std3__44plusIvEEE10Policy1000EN6thrust24THRUST_300001_SM_1000_NS18transform_iteratorI7NonZeroIiEPiNSD_11use_defaultESI_EEyS9_lNS7_10__identityEEEvT0_PT3_T1_NS0_13GridEvenShareISO_EET2_T4_E12temp_storage+72];
	selp.b64 	%rd321, %rd320, 0, %p121;
	add.s64 	%rd322, %rd319, %rd321;
	setp.gt.s32 	%p122, %r4, 256;
	ld.shared.u64 	%rd323, [_ZZN3cub18CUB_300001_SM_10006detail6reduce18DeviceReduceKernelINS2_10policy_hubIlyN4cuda3std3__44plusIvEEE10Policy1000EN6thrust24THRUST_300001_SM_1000_NS18transform_iteratorI7NonZeroIiEPiNSD_11use_defaultESI_EEyS9_lNS7_10__identityEEEvT0_PT3_T1_NS0_13GridEvenShareISO_EET2_T4_E12temp_storage+80];
	selp.b64 	%rd324, %rd323, 0, %p122;
	add.s64 	%rd325, %rd322, %rd324;
	setp.gt.s32 	%p123, %r4, 288;
	ld.shared.u64 	%rd326, [_ZZN3cub18CUB_300001_SM_10006detail6reduce18DeviceReduceKernelINS2_10policy_hubIlyN4cuda3std3__44plusIvEEE10Policy1000EN6thrust24THRUST_300001_SM_1000_NS18transform_iteratorI7NonZeroIiEPiNSD_11use_defaultESI_EEyS9_lNS7_10__identityEEEvT0_PT3_T1_NS0_13GridEvenShareISO_EET2_T4_E12temp_storage+88];
	selp.b64 	%rd327, %rd326, 0, %p123;
	add.s64 	%rd328, %rd325, %rd327;
	setp.gt.s32 	%p124, %r4, 320;
	ld.shared.u64 	%rd329, [_ZZN3cub18CUB_300001_SM_10006detail6reduce18DeviceReduceKernelINS2_10policy_hubIlyN4cuda3std3__44plusIvEEE10Policy1000EN6thrust24THRUST_300001_SM_1000_NS18transform_iteratorI7NonZeroIiEPiNSD_11use_defaultESI_EEyS9_lNS7_10__identityEEEvT0_PT3_T1_NS0_13GridEvenShareISO_EET2_T4_E12temp_storage+96];
	selp.b64 	%rd330, %rd329, 0, %p124;
	add.s64 	%rd331, %rd328, %rd330;
	setp.gt.s32 	%p125, %r4, 352;
	ld.shared.u64 	%rd332, [_ZZN3cub18CUB_300001_SM_10006detail6reduce18DeviceReduceKernelINS2_10policy_hubIlyN4cuda3std3__44plusIvEEE10Policy1000EN6thrust24THRUST_300001_SM_1000_NS18transform_iteratorI7NonZeroIiEPiNSD_11use_defaultESI_EEyS9_lNS7_10__identityEEEvT0_PT3_T1_NS0_13GridEvenShareISO_EET2_T4_E12temp_storage+104];
	selp.b64 	%rd333, %rd332, 0, %p125;
	add.s64 	%rd334, %rd331, %rd333;
	setp.gt.s32 	%p126, %r4, 384;
	ld.shared.u64 	%rd335, [_ZZN3cub18CUB_300001_SM_10006detail6reduce18DeviceReduceKernelINS2_10policy_hubIlyN4cuda3std3__44plusIvEEE10Policy1000EN6thrust24THRUST_300001_SM_1000_NS18transform_iteratorI7NonZeroIiEPiNSD_11use_defaultESI_EEyS9_lNS7_10__identityEEEvT0_PT3_T1_NS0_13GridEvenShareISO_EET2_T4_E12temp_storage+112];
	selp.b64 	%rd336, %rd335, 0, %p126;
	add.s64 	%rd337, %rd334, %rd336;
	setp.gt.s32 	%p127, %r4, 416;
	ld.shared.u64 	%rd338, [_ZZN3cub18CUB_300001_SM_10006detail6reduce18DeviceReduceKernelINS2_10policy_hubIlyN4cuda3std3__44plusIvEEE10Policy1000EN6thrust24THRUST_300001_SM_1000_NS18transform_iteratorI7NonZeroIiEPiNSD_11use_defaultESI_EEyS9_lNS7_10__identityEEEvT0_PT3_T1_NS0_13GridEvenShareISO_EET2_T4_E12temp_storage+120];
	selp.b64 	%rd339, %rd338, 0, %p127;
	add.s64 	%rd340, %rd337, %rd339;
	setp.gt.s32 	%p128, %r4, 448;
	ld.shared.u64 	%rd341, [_ZZN3cub18CUB_300001_SM_10006detail6reduce18DeviceReduceKernelINS2_10policy_hubIlyN4cuda3std3__44plusIvEEE10Policy1000EN6thrust24THRUST_300001_SM_1000_NS18transform_iteratorI7NonZeroIiEPiNSD_11use_defaultESI_EEyS9_lNS7_10__identityEEEvT0_PT3_T1_NS0_13GridEvenShareISO_EET2_T4_E12temp_storage+128];
	selp.b64 	%rd342, %rd341, 0, %p128;
	add.s64 	%rd343, %rd340, %rd342;
	setp.gt.s32 	%p129, %r4, 480;
	ld.shared.u64 	%rd344, [_ZZN3cub18CUB_300001_SM_10006detail6reduce18DeviceReduceKernelINS2_10policy_hubIlyN4cuda3std3__44plusIvEEE10Policy1000EN6thrust24THRUST_300001_SM_1000_NS18transform_iteratorI7NonZeroIiEPiNSD_11use_defaultESI_EEyS9_lNS7_10__identityEEEvT0_PT3_T1_NS0_13GridEvenShareISO_EET2_T4_E12temp_storage+136];
	selp.b64 	%rd345, %rd344, 0, %p129;
	add.s64 	%rd419, %rd343, %rd345;
	bra.uni 	$L__BB14_46;
$L__BB14_25:
	cvt.u32.u64 	%r52, %rd4;
	mov.u32 	%r27, %tid.x;
	add.s32 	%r53, %r52, %r27;
	mul.wide.u32 	%rd65, %r53, 4;
	add.s64 	%rd66, %rd2, %rd65;
	ld.global.u32 	%r54, [%rd66];
	setp.ne.s32 	%p2, %r54, 0;
	selp.u64 	%rd67, 1, 0, %p2;
	ld.global.u32 	%r55, [%rd66+2048];
	setp.ne.s32 	%p3, %r55, 0;
	selp.u64 	%rd68, 1, 0, %p3;
	ld.global.u32 	%r56, [%rd66+4096];
	setp.ne.s32 	%p4, %r56, 0;
	selp.u64 	%rd69, 1, 0, %p4;
	ld.global.u32 	%r57, [%rd66+6144];
	setp.ne.s32 	%p5, %r57, 0;
	selp.u64 	%rd70, 1, 0, %p5;
	ld.global.u32 	%r58, [%rd66+8192];
	setp.ne.s32 	%p6, %r58, 0;
	selp.u64 	%rd71, 1, 0, %p6;
	ld.global.u32 	%r59, [%rd66+10240];
	setp.ne.s32 	%p7, %r59, 0;
	selp.u64 	%rd72, 1, 0, %p7;
	ld.global.u32 	%r60, [%rd66+12288];
	setp.ne.s32 	%p8, %r60, 0;
	selp.u64 	%rd73, 1, 0, %p8;
	add.s64 	%rd74, %rd68, %rd67;
	add.s64 	%rd75, %rd74, %rd69;
	add.s64 	%rd76, %rd75, %rd70;
	add.s64 	%rd77, %rd76, %rd71;
	add.s64 	%rd78, %rd77, %rd72;
	add.s64 	%rd418, %rd78, %rd73;
	setp.lt.u64 	%p9, %rd5, %rd3;
	@%p9 bra 	$L__BB14_42;
	cvt.u32.u64 	%r62, %rd3;
	cvt.u64.u32 	%rd30, %r27;
	add.s64 	%rd405, %rd4, %rd3;
	cvt.u32.u64 	%r28, %rd1;
	not.b32 	%r64, %r27;
	add.s32 	%r65, %r64, %r28;
	sub.s32 	%r66, %r65, %r62;
	sub.s32 	%r345, %r66, %r52;
	add.s64 	%rd79, %rd405, %rd30;
	shl.b64 	%rd80, %rd79, 2;
	add.s64 	%rd81, %rd80, %rd2;
	add.s64 	%rd404, %rd81, 16384;
	mov.b32 	%r346, 0;
	mov.u64 	%rd406, %rd4;
$L__BB14_27:
	cvt.s64.s32 	%rd37, %r50;
	add.s64 	%rd406, %rd406, %rd37;
	add.s64 	%rd82, %rd1, -3584;
	setp.gt.u64 	%p10, %rd406, %rd82;
	@%p10 bra 	$L__BB14_29;
	mul.lo.s32 	%r68, %r1, 3584;
	cvt.s64.s32 	%rd83, %r68;
	add.s64 	%rd84, %rd406, %rd30;
	shl.b64 	%rd85, %rd84, 2;
	add.s64 	%rd86, %rd2, %rd85;
	ld.global.u32 	%r69, [%rd86];
	setp.ne.s32 	%p11, %r69, 0;
	selp.u64 	%rd87, 1, 0, %p11;
	ld.global.u32 	%r70, [%rd86+2048];
	setp.ne.s32 	%p12, %r70, 0;
	selp.u64 	%rd88, 1, 0, %p12;
	ld.global.u32 	%r71, [%rd86+4096];
	setp.ne.s32 	%p13, %r71, 0;
	selp.u64 	%rd89, 1, 0, %p13;
	ld.global.u32 	%r72, [%rd86+6144];
	setp.ne.s32 	%p14, %r72, 0;
	selp.u64 	%rd90, 1, 0, %p14;
	ld.global.u32 	%r73, [%rd86+8192];
	setp.ne.s32 	%p15, %r73, 0;
	selp.u64 	%rd91, 1, 0, %p15;
	ld.global.u32 	%r74, [%rd86+10240];
	setp.ne.s32 	%p16, %r74, 0;
	selp.u64 	%rd92, 1, 0, %p16;
	ld.global.u32 	%r75, [%rd86+12288];
	setp.ne.s32 	%p17, %r75, 0;
	selp.u64 	%rd93, 1, 0, %p17;
	add.s64 	%rd94, %rd418, %rd87;
	add.s64 	%rd95, %rd94, %rd88;
	add.s64 	%rd96, %rd95, %rd89;
	add.s64 	%rd97, %rd96, %rd90;
	add.s64 	%rd98, %rd97, %rd91;
	add.s64 	%rd99, %rd98, %rd92;
	add.s64 	%rd418, %rd99, %rd93;
	sub.s64 	%rd100, %rd1, %rd406;
	setp.lt.u64 	%p18, %rd100, %rd83;
	add.s32 	%r346, %r346, 1;
	add.s64 	%rd405, %rd405, %rd83;
	sub.s32 	%r345, %r345, %r68;
	mul.wide.s32 	%rd101, %r68, 4;
	add.s64 	%rd404, %rd404, %rd101;
	@%p18 bra 	$L__BB14_42;
	bra.uni 	$L__BB14_27;
$L__BB14_29:
	setp.le.u64 	%p19, %rd1, %rd406;
	cvt.u32.u64 	%r76, %rd406;
	cvt.u32.u64 	%r77, %rd1;
	sub.s32 	%r78, %r77, %r76;
	setp.ge.s32 	%p20, %r27, %r78;
	or.pred  	%p21, %p19, %p20;
	@%p21 bra 	$L__BB14_42;
	cvt.u32.u64 	%r80, %rd37;
	cvt.u32.u64 	%r81, %rd4;
	not.b32 	%r82, %r27;
	add.s32 	%r83, %r82, %r28;
	add.s32 	%r84, %r80, %r81;
	sub.s32 	%r85, %r83, %r84;
	mul.lo.s32 	%r86, %r1, %r346;
	mad.lo.s32 	%r87, %r86, -3584, %r85;
	shr.u32 	%r88, %r87, 9;
	add.s32 	%r34, %r88, 1;
	and.b32  	%r35, %r34, 15;
	setp.lt.u32 	%p22, %r87, 7680;
	mov.u32 	%r349, %r27;
	@%p22 bra 	$L__BB14_33;
	shr.u32 	%r89, %r345, 9;
	add.s32 	%r90, %r89, 1;
	and.b32  	%r91, %r90, 16777200;
	neg.s32 	%r347, %r91;
	mov.u32 	%r349, %r27;
$L__BB14_32:
	.pragma "nounroll";
	ld.global.u32 	%r92, [%rd404+-16384];
	setp.ne.s32 	%p23, %r92, 0;
	selp.u64 	%rd103, 1, 0, %p23;
	add.s64 	%rd104, %rd418, %rd103;
	ld.global.u32 	%r93, [%rd404+-14336];
	setp.ne.s32 	%p24, %r93, 0;
	selp.u64 	%rd105, 1, 0, %p24;
	add.s64 	%rd106, %rd104, %rd105;
	ld.global.u32 	%r94, [%rd404+-12288];
	setp.ne.s32 	%p25, %r94, 0;
	selp.u64 	%rd107, 1, 0, %p25;
	add.s64 	%rd108, %rd106, %rd107;
	ld.global.u32 	%r95, [%rd404+-10240];
	setp.ne.s32 	%p26, %r95, 0;
	selp.u64 	%rd109, 1, 0, %p26;
	add.s64 	%rd110, %rd108, %rd109;
	ld.global.u32 	%r96, [%rd404+-8192];
	setp.ne.s32 	%p27, %r96, 0;
	selp.u64 	%rd111, 1, 0, %p27;
	add.s64 	%rd112, %rd110, %rd111;
	ld.global.u32 	%r97, [%rd404+-6144];
	setp.ne.s32 	%p28, %r97, 0;
	selp.u64 	%rd113, 1, 0, %p28;
	add.s64 	%rd114, %rd112, %rd113;
	ld.global.u32 	%r98, [%rd404+-4096];
	setp.ne.s32 	%p29, %r98, 0;
	selp.u64 	%rd115, 1, 0, %p29;
	add.s64 	%rd116, %rd114, %rd115;
	ld.global.u32 	%r99, [%rd404+-2048];
	setp.ne.s32 	%p30, %r99, 0;
	selp.u64 	%rd117, 1, 0, %p30;
	add.s64 	%rd118, %rd116, %rd117;
	ld.global.u32 	%r100, [%rd404];
	setp.ne.s32 	%p31, %r100, 0;
	selp.u64 	%rd119, 1, 0, %p31;
	add.s64 	%rd120, %rd118, %rd119;
	ld.global.u32 	%r101, [%rd404+2048];
	setp.ne.s32 	%p32, %r101, 0;
	selp.u64 	%rd121, 1, 0, %p32;
	add.s64 	%rd122, %rd120, %rd121;
	ld.global.u32 	%r102, [%rd404+4096];
	setp.ne.s32 	%p33, %r102, 0;
	selp.u64 	%rd123, 1, 0, %p33;
	add.s64 	%rd124, %rd122, %rd123;
	ld.global.u32 	%r103, [%rd404+6144];
	setp.ne.s32 	%p34, %r103, 0;
	selp.u64 	%rd125, 1, 0, %p34;
	add.s64 	%rd126, %rd124, %rd125;
	ld.global.u32 	%r104, [%rd404+8192];
	setp.ne.s32 	%p35, %r104, 0;
	selp.u64 	%rd127, 1, 0, %p35;
	add.s64 	%rd128, %rd126, %rd127;
	ld.global.u32 	%r105, [%rd404+10240];
	setp.ne.s32 	%p36, %r105, 0;
	selp.u64 	%rd129, 1, 0, %p36;
	add.s64 	%rd130, %rd128, %rd129;
	ld.global.u32 	%r106, [%rd404+12288];
	setp.ne.s32 	%p37, %r106, 0;
	selp.u64 	%rd131, 1, 0, %p37;
	add.s64 	%rd132, %rd130, %rd131;
	ld.global.u32 	%r107, [%rd404+14336];
	setp.ne.s32 	%p38, %r107, 0;
	selp.u64 	%rd133, 1, 0, %p38;
	add.s64 	%rd418, %rd132, %rd133;
	add.s32 	%r349, %r349, 8192;
	add.s32 	%r347, %r347, 16;
	add.s64 	%rd404, %rd404, 32768;
	setp.ne.s32 	%p39, %r347, 0;
	@%p39 bra 	$L__BB14_32;
$L__BB14_33:
	setp.eq.s32 	%p40, %r35, 0;
	@%p40 bra 	$L__BB14_42;
	and.b32  	%r42, %r34, 7;
	setp.lt.u32 	%p41, %r35, 8;
	@%p41 bra 	$L__BB14_36;
	cvt.u64.u32 	%rd135, %r349;
	add.s64 	%rd136, %rd406, %rd135;
	shl.b64 	%rd137, %rd136, 2;
	add.s64 	%rd138, %rd2, %rd137;
	ld.global.u32 	%r108, [%rd138];
	setp.ne.s32 	%p42, %r108, 0;
	selp.u64 	%rd139, 1, 0, %p42;
	add.s64 	%rd140, %rd418, %rd139;
	ld.global.u32 	%r109, [%rd138+2048];
	setp.ne.s32 	%p43, %r109, 0;
	selp.u64 	%rd141, 1, 0, %p43;
	add.s64 	%rd142, %rd140, %rd141;
	ld.global.u32 	%r110, [%rd138+4096];
	setp.ne.s32 	%p44, %r110, 0;
	selp.u64 	%rd143, 1, 0, %p44;
	add.s64 	%rd144, %rd142, %rd143;
	ld.global.u32 	%r111, [%rd138+6144];
	setp.ne.s32 	%p45, %r111, 0;
	selp.u64 	%rd145, 1, 0, %p45;
	add.s64 	%rd146, %rd144, %rd145;
	ld.global.u32 	%r112, [%rd138+8192];
	setp.ne.s32 	%p46, %r112, 0;
	selp.u64 	%rd147, 1, 0, %p46;
	add.s64 	%rd148, %rd146, %rd147;
	ld.global.u32 	%r113, [%rd138+10240];
	setp.ne.s32 	%p47, %r113, 0;
	selp.u64 	%rd149, 1, 0, %p47;
	add.s64 	%rd150, %rd148, %rd149;
	ld.global.u32 	%r114, [%rd138+12288];
	setp.ne.s32 	%p48, %r114, 0;
	selp.u64 	%rd151, 1, 0, %p48;
	add.s64 	%rd152, %rd150, %rd151;
	ld.global.u32 	%r115, [%rd138+14336];
	setp.ne.s32 	%p49, %r115, 0;
	selp.u64 	%rd153, 1, 0, %p49;
	add.s64 	%rd418, %rd152, %rd153;
	add.s32 	%r349, %r349, 4096;
$L__BB14_36:
	setp.eq.s32 	%p50, %r42, 0;
	@%p50 bra 	$L__BB14_42;
	setp.lt.u32 	%p51, %r42, 4;
	@%p51 bra 	$L__BB14_39;
	cvt.u64.u32 	%rd155, %r349;
	add.s64 	%rd156, %rd406, %rd155;
	shl.b64 	%rd157, %rd156, 2;
	add.s64 	%rd158, %rd2, %rd157;
	ld.global.u32 	%r116, [%rd158];
	setp.ne.s32 	%p52, %r116, 0;
	selp.u64 	%rd159, 1, 0, %p52;
	add.s64 	%rd160, %rd418, %rd159;
	ld.global.u32 	%r117, [%rd158+2048];
	setp.ne.s32 	%p53, %r117, 0;
	selp.u64 	%rd161, 1, 0, %p53;
	add.s64 	%rd162, %rd160, %rd161;
	ld.global.u32 	%r118, [%rd158+4096];
	setp.ne.s32 	%p54, %r118, 0;
	selp.u64 	%rd163, 1, 0, %p54;
	add.s64 	%rd164, %rd162, %rd163;
	ld.global.u32 	%r119, [%rd158+6144];
	setp.ne.s32 	%p55, %r119, 0;
	selp.u64 	%rd165, 1, 0, %p55;
	add.s64 	%rd418, %rd164, %rd165;
	add.s32 	%r349, %r349, 2048;
$L__BB14_39:
	and.b32  	%r120, %r34, 3;
	setp.eq.s32 	%p56, %r120, 0;
	@%p56 bra 	$L__BB14_42;
	cvt.u64.u32 	%rd166, %r349;
	add.s64 	%rd167, %rd166, %rd405;
	shl.b64 	%rd168, %rd167, 2;
	add.s64 	%rd416, %rd2, %rd168;
	cvt.u16.u32 	%rs1, %r345;
	shr.u16 	%rs2, %rs1, 9;
	add.s16 	%rs3, %rs2, 1;
	cvt.u32.u16 	%r121, %rs3;
	and.b32  	%r122, %r121, 3;
	neg.s32 	%r352, %r122;
$L__BB14_41:
	.pragma "nounroll";
	ld.global.u32 	%r123, [%rd416];
	setp.ne.s32 	%p57, %r123, 0;
	selp.u64 	%rd169, 1, 0, %p57;
	add.s64 	%rd418, %rd418, %rd169;
	add.s64 	%rd416, %rd416, 2048;
	add.s32 	%r352, %r352, 1;
	setp.ne.s32 	%p58, %r352, 0;
	@%p58 bra 	$L__BB14_41;
$L__BB14_42:
	// begin inline asm
	mov.u32 %r124, %laneid;
	// end inline asm
	mov.b64 	{%r126, %r131}, %rd418;
	mov.b32 	%r132, 1;
	mov.b32 	%r173, 31;
	mov.b32 	%r174, -1;
	// begin inline asm
	shfl.sync.down.b32 %r125, %r126, %r132, %r173, %r174;
	// end inline asm
	// begin inline asm
	shfl.sync.down.b32 %r130, %r131, %r132, %r173, %r174;
	// end inline asm
	mov.b64 	%rd170, {%r125, %r130};
	setp.gt.s32 	%p59, %r124, 30;
	selp.b64 	%rd171, 0, %rd170, %p59;
	add.s64 	%rd172, %rd171, %rd418;
	mov.b64 	{%r136, %r141}, %rd172;
	mov.b32 	%r142, 2;
	// begin inline asm
	shfl.sync.down.b32 %r135, %r136, %r142, %r173, %r174;
	// end inline asm
	// begin inline asm
	shfl.sync.down.b32 %r140, %r141, %r142, %r173, %r174;
	// end inline asm
	mov.b64 	%rd173, {%r135, %r140};
	setp.gt.s32 	%p60, %r124, 29;
	selp.b64 	%rd174, 0, %rd173, %p60;
	add.s64 	%rd175, %rd174, %rd172;
	mov.b64 	{%r146, %r151}, %rd175;
	mov.b32 	%r152, 4;
	// begin inline asm
	shfl.sync.down.b32 %r145, %r146, %r152, %r173, %r174;
	// end inline asm
	// begin inline asm
	shfl.sync.down.b32 %r150, %r151, %r152, %r173, %r174;
	// end inline asm
	mov.b64 	%rd176, {%r145, %r150};
	setp.gt.s32 	%p61, %r124, 27;
	selp.b64 	%rd177, 0, %rd176, %p61;
	add.s64 	%rd178, %rd177, %rd175;
	mov.b64 	{%r156, %r161}, %rd178;
	mov.b32 	%r162, 8;
	// begin inline asm
	shfl.sync.down.b32 %r155, %r156, %r162, %r173, %r174;
	// end inline asm
	// begin inline asm
	shfl.sync.down.b32 %r160, %r161, %r162, %r173, %r174;
	// end inline asm
	mov.b64 	%rd179, {%r155, %r160};
	setp.gt.s32 	%p62, %r124, 23;
	selp.b64 	%rd180, 0, %rd179, %p62;
	add.s64 	%rd181, %rd180, %rd178;
	mov.b64 	{%r166, %r171}, %rd181;
	mov.b32 	%r172, 16;
	// begin inline asm
	shfl.sync.down.b32 %r165, %r166, %r172, %r173, %r174;
	// end inline asm
	// begin inline asm
	shfl.sync.down.b32 %r170, %r171, %r172, %r173, %r174;
	// end inline asm
	mov.b64 	%rd182, {%r165, %r170};
	setp.gt.s32 	%p63, %r124, 15;
	selp.b64 	%rd183, 0, %rd182, %p63;
	add.s64 	%rd419, %rd183, %rd181;
	setp.ne.s32 	%p64, %r124, 0;
	@%p64 bra 	$L__BB14_44;
	shr.u32 	%r175, %r27, 2;
	and.b32  	%r176, %r175, 248;
	mov.u32 	%r177, _ZZN3cub18CUB_300001_SM_10006detail6reduce18DeviceReduceKernelINS2_10policy_hubIlyN4cuda3std3__44plusIvEEE10Policy1000EN6thrust24THRUST_300001_SM_1000_NS18transform_iteratorI7NonZeroIiEPiNSD_11use_defaultESI_EEyS9_lNS7_10__identityEEEvT0_PT3_T1_NS0_13GridEvenShareISO_EET2_T4_E12temp_storage;
	add.s32 	%r178, %r177, %r176;
	st.shared.u64 	[%r178+16], %rd419;
$L__BB14_44:
	bar.sync 	0;
	setp.ne.s32 	%p65, %r27, 0;
	@%p65 bra 	$L__BB14_46;
	ld.shared.u64 	%rd184, [_ZZN3cub18CUB_300001_SM_10006detail6reduce18DeviceReduceKernelINS2_10policy_hubIlyN4cuda3std3__44plusIvEEE10Policy1000EN6thrust24THRUST_300001_SM_1000_NS18transform_iteratorI7NonZeroIiEPiNSD_11use_defaultESI_EEyS9_lNS7_10__identityEEEvT0_PT3_T1_NS0_13GridEvenShareISO_EET2_T4_E12temp_storage+24];
	add.s64 	%rd185, %rd184, %rd419;
	ld.shared.u64 	%rd186, [_ZZN3cub18CUB_300001_SM_10006detail6reduce18DeviceReduceKernelINS2_10policy_hubIlyN4cuda3std3__44plusIvEEE10Policy1000EN6thrust24THRUST_300001_SM_1000_NS18transform_iteratorI7NonZeroIiEPiNSD_11use_defaultESI_EEyS9_lNS7_10__identityEEEvT0_PT3_T1_NS0_13GridEvenShareISO_EET2_T4_E12temp_storage+32];
	add.s64 	%rd187, %rd185, %rd186;
	ld.shared.u64 	%rd188, [_ZZN3cub18CUB_300001_SM_10006detail6reduce18DeviceReduceKernelINS2_10policy_hubIlyN4cuda3std3__44plusIvEEE10Policy1000EN6thrust24THRUST_300001_SM_1000_NS18transform_iteratorI7NonZeroIiEPiNSD_11use_defaultESI_EEyS9_lNS7_10__identityEEEvT0_PT3_T1_NS0_13GridEvenShareISO_EET2_T4_E12temp_storage+40];
	add.s64 	%rd189, %rd187, %rd188;
	ld.shared.u64 	%rd190, [_ZZN3cub18CUB_300001_SM_10006detail6reduce18DeviceReduceKernelINS2_10policy_hubIlyN4cuda3std3__44plusIvEEE10Policy1000EN6thrust24THRUST_300001_SM_1000_NS18transform_iteratorI7NonZeroIiEPiNSD_11use_defaultESI_EEyS9_lNS7_10__identityEEEvT0_PT3_T1_NS0_13GridEvenShareISO_EET2_T4_E12temp_storage+48];
	add.s64 	%rd191, %rd189, %rd190;
	ld.shared.u64 	%rd192, [_ZZN3cub18CUB_300001_SM_10006detail6reduce18DeviceReduceKernelINS2_10policy_hubIlyN4cuda3std3__44plusIvEEE10Policy1000EN6thrust24THRUST_300001_SM_1000_NS18transform_iteratorI7NonZeroIiEPiNSD_11use_defaultESI_EEyS9_lNS7_10__identityEEEvT0_PT3_T1_NS0_13GridEvenShareISO_EET2_T4_E12temp_storage+56];
	add.s64 	%rd193, %rd191, %rd192;
	ld.shared.u64 	%rd194, [_ZZN3cub18CUB_300001_SM_10006detail6reduce18DeviceReduceKernelINS2_10policy_hubIlyN4cuda3std3__44plusIvEEE10Policy1000EN6thrust24THRUST_300001_SM_1000_NS18transform_iteratorI7NonZeroIiEPiNSD_11use_defaultESI_EEyS9_lNS7_10__identityEEEvT0_PT3_T1_NS0_13GridEvenShareISO_EET2_T4_E12temp_storage+64];
	add.s64 	%rd195, %rd193, %rd194;
	ld.shared.u64 	%rd196, [_ZZN3cub18CUB_300001_SM_10006detail6reduce18DeviceReduceKernelINS2_10policy_hubIlyN4cuda3std3__44plusIvEEE10Policy1000EN6thrust24THRUST_300001_SM_1000_NS18transform_iteratorI7NonZeroIiEPiNSD_11use_defaultESI_EEyS9_lNS7_10__identityEEEvT0_PT3_T1_NS0_13GridEvenShareISO_EET2_T4_E12temp_storage+72];
	add.s64 	%rd197, %rd195, %rd196;
	ld.shared.u64 	%rd198, [_ZZN3cub18CUB_300001_SM_10006detail6reduce18DeviceReduceKernelINS2_10policy_hubIlyN4cuda3std3__44plusIvEEE10Policy1000EN6thrust24THRUST_300001_SM_1000_NS18transform_iteratorI7NonZeroIiEPiNSD_11use_defaultESI_EEyS9_lNS7_10__identityEEEvT0_PT3_T1_NS0_13GridEvenShareISO_EET2_T4_E12temp_storage+80];
	add.s64 	%rd199, %rd197, %rd198;
	ld.shared.u64 	%rd200, [_ZZN3cub18CUB_300001_SM_10006detail6reduce18DeviceReduceKernelINS2_10policy_hubIlyN4cuda3std3__44plusIvEEE10Policy1000EN6thrust24THRUST_300001_SM_1000_NS18transform_iteratorI7NonZeroIiEPiNSD_11use_defaultESI_EEyS9_lNS7_10__identityEEEvT0_PT3_T1_NS0_13GridEvenShareISO_EET2_T4_E12temp_storage+88];
	add.s64 	%rd201, %rd199, %rd200;
	ld.shared.u64 	%rd202, [_ZZN3cub18CUB_300001_SM_10006detail6reduce18DeviceReduceKernelINS2_10policy_hubIlyN4cuda3std3__44plusIvEEE10Policy1000EN6thrust24THRUST_300001_SM_1000_NS18transform_iteratorI7NonZeroIiEPiNSD_11use_defaultESI_EEyS9_lNS7_10__identityEEEvT0_PT3_T1_NS0_13GridEvenShareISO_EET2_T4_E12temp_storage+96];
	add.s64 	%rd203, %rd201, %rd202;
	ld.shared.u64 	%rd204, [_ZZN3cub18CUB_300001_SM_10006detail6reduce18DeviceReduceKernelINS2_10policy_hubIlyN4cuda3std3__44plusIvEEE10Policy1000EN6thrust24THRUST_300001_SM_1000_NS18transform_iteratorI7NonZeroIiEPiNSD_11use_defaultESI_EEyS9_lNS7_10__identityEEEvT0_PT3_T1_NS0_13GridEvenShareISO_EET2_T4_E12temp_storage+104];
	add.s64 	%rd205, %rd203, %rd204;
	ld.shared.u64 	%rd206, [_ZZN3cub18CUB_300001_SM_10006detail6reduce18DeviceReduceKernelINS2_10policy_hubIlyN4cuda3std3__44plusIvEEE10Policy1000EN6thrust24THRUST_300001_SM_1000_NS18transform_iteratorI7NonZeroIiEPiNSD_11use_defaultESI_EEyS9_lNS7_10__identityEEEvT0_PT3_T1_NS0_13GridEvenShareISO_EET2_T4_E12temp_storage+112];
	add.s64 	%rd207, %rd205, %rd206;
	ld.shared.u64 	%rd208, [_ZZN3cub18CUB_300001_SM_10006detail6reduce18DeviceReduceKernelINS2_10policy_hubIlyN4cuda3std3__44plusIvEEE10Policy1000EN6thrust24THRUST_300001_SM_1000_NS18transform_iteratorI7NonZeroIiEPiNSD_11use_defaultESI_EEyS9_lNS7_10__identityEEEvT0_PT3_T1_NS0_13GridEvenShareISO_EET2_T4_E12temp_storage+120];
	add.s64 	%rd209, %rd207, %rd208;
	ld.shared.u64 	%rd210, [_ZZN3cub18CUB_300001_SM_10006detail6reduce18DeviceReduceKernelINS2_10policy_hubIlyN4cuda3std3__44plusIvEEE10Policy1000EN6thrust24THRUST_300001_SM_1000_NS18transform_iteratorI7NonZeroIiEPiNSD_11use_defaultESI_EEyS9_lNS7_10__identityEEEvT0_PT3_T1_NS0_13GridEvenShareISO_EET2_T4_E12temp_storage+128];
	add.s64 	%rd211, %rd209, %rd210;
	ld.shared.u64 	%rd212, [_ZZN3cub18CUB_300001_SM_10006detail6reduce18DeviceReduceKernelINS2_10policy_hubIlyN4cuda3std3__44plusIvEEE10Policy1000EN6thrust24THRUST_300001_SM_1000_NS18transform_iteratorI7NonZeroIiEPiNSD_11use_defaultESI_EEyS9_lNS7_10__identityEEEvT0_PT3_T1_NS0_13GridEvenShareISO_EET2_T4_E12temp_storage+136];
	add.s64 	%rd419, %rd211, %rd212;
$L__BB14_46:
	mov.u32 	%r336, %tid.x;
	setp.ne.s32 	%p137, %r336, 0;
	@%p137 bra 	$L__BB14_48;
	ld.param.u64 	%rd392, [_ZN3cub18CUB_300001_SM_10006detail6reduce18DeviceReduceKernelINS2_10policy_hubIlyN4cuda3std3__44plusIvEEE10Policy1000EN6thrust24THRUST_300001_SM_1000_NS18transform_iteratorI7NonZeroIiEPiNSD_11use_defaultESI_EEyS9_lNS7_10__identityEEEvT0_PT3_T1_NS0_13GridEvenShareISO_EET2_T4__param_1];
	cvta.to.global.u64 	%rd389, %rd392;
	mul.wide.u32 	%rd390, %r2, 8;
	add.s64 	%rd391, %rd389, %rd390;
	st.global.u64 	[%rd391], %rd419;
$L__BB14_48:
	ret;

}
	// .globl	_ZN3cub18CUB_300001_SM_10006detail6reduce28DeviceReduceSingleTileKernelINS2_10policy_hubIlyN4cuda3std3__44plusIvEEE10Policy1000EN6thrust24THRUST_300001_SM_1000_NS18transform_iteratorI7NonZeroIfEPfNSD_11use_defaultESI_EEPlyS9_llNS7_10__identityEEEvT0_T1_T2_T3_T4_T6_
.visible .entry _ZN3cub18CUB_300001_SM_10006detail6reduce28DeviceReduceSingleTileKernelINS2_10policy_hubIlyN4cuda3std3__44plusIvEEE10Policy1000EN6thrust24THRUST_300001_SM_1000_NS18transform_iteratorI7NonZeroIfEPfNSD_11use_defaultESI_EEPlyS9_llNS7_10__identityEEEvT0_T1_T2_T3_T4_T6_(
	.param .align 8 .b8 _ZN3cub18CUB_300001_SM_10006detail6reduce28DeviceReduceSingleTileKernelINS2_10policy_hubIlyN4cuda3std3__44plusIvEEE10Policy1000EN6thrust24THRUST_300001_SM_1000_NS18transform_iteratorI7NonZeroIfEPfNSD_11use_defaultESI_EEPlyS9_llNS7_10__identityEEEvT0_T1_T2_T3_T4_T6__param_0[16],
	.param .u64 .ptr .align 1 _ZN3cub18CUB_300001_SM_10006detail6reduce28DeviceReduceSingleTileKernelINS2_10policy_hubIlyN4cuda3std3__44plusIvEEE10Policy1000EN6thrust24THRUST_300001_SM_1000_NS18transform_iteratorI7NonZeroIfEPfNSD_11use_defaultESI_EEPlyS9_llNS7_10__identityEEEvT0_T1_T2_T3_T4_T6__param_1,
	.param .u64 _ZN3cub18CUB_300001_SM_10006detail6reduce28DeviceReduceSingleTileKernelINS2_10policy_hubIlyN4cuda3std3__44plusIvEEE10Policy1000EN6thrust24THRUST_300001_SM_1000_NS18transform_iteratorI7NonZeroIfEPfNSD_11use_defaultESI_EEPlyS9_llNS7_10__identityEEEvT0_T1_T2_T3_T4_T6__param_2,
	.param .align 1 .b8 _ZN3cub18CUB_300001_SM_10006detail6reduce28DeviceReduceSingleTileKernelINS2_10policy_hubIlyN4cuda3std3__44plusIvEEE10Policy1000EN6thrust24THRUST_300001_SM_1000_NS18transform_iteratorI7NonZeroIfEPfNSD_11use_defaultESI_EEPlyS9_llNS7_10__identityEEEvT0_T1_T2_T3_T4_T6__param_3[1],
	.param .u64 _ZN3cub18CUB_300001_SM_10006detail6reduce28DeviceReduceSingleTileKernelINS2_10policy_hubIlyN4cuda3std3__44plusIvEEE10Policy1000EN6thrust24THRUST_300001_SM_1000_NS18transform_iteratorI7NonZeroIfEPfNSD_11use_defaultESI_EEPlyS9_llNS7_10__identityEEEvT0_T1_T2_T3_T4_T6__param_4,
	.param .align 1 .b8 _ZN3cub18CUB_300001_SM_10006detail6reduce28DeviceReduceSingleTileKernelINS2_10policy_hubIlyN4cuda3std3__44plusIvEEE10Policy1000EN6thrust24THRUST_300001_SM_1000_NS18transform_iteratorI7NonZeroIfEPfNSD_11use_defaultESI_EEPlyS9_llNS7_10__identityEEEvT0_T1_T2_T3_T4_T6__param_5[1]
)
.maxntid 512
.minnctapersm 1
{
	.reg .pred 	%p<140>;
	.reg .b16 	%rs<9>;
	.reg .b32 	%r<256>;
	.reg .b32 	%f<74>;
	.reg .b64 	%rd<403>;
	// demoted variable
	.shared .align 8 .b8 _ZZN3cub18CUB_300001_SM_10006detail6reduce28DeviceReduceSingleTileKernelINS2_10policy_hubIlyN4cuda3std3__44plusIvEEE10Policy1000EN6thrust24THRUST_300001_SM_1000_NS18transform_iteratorI7NonZeroIfEPfNSD_11use_defaultESI_EEPlyS9_llNS7_10__identityEEEvT0_T1_T2_T3_T4_T6_E12temp_storage[152];
	ld.param.u64 	%rd57, [_ZN3cub18CUB_300001_SM_10006detail6reduce28DeviceReduceSingleTileKernelINS2_10policy_hubIlyN4cuda3std3__44plusIvEEE10Policy1000EN6thrust24THRUST_300001_SM_1000_NS18transform_iteratorI7NonZeroIfEPfNSD_11use_defaultESI_EEPlyS9_llNS7_10__identityEEEvT0_T1_T2_T3_T4_T6__param_0];
	ld.param.u64 	%rd60, [_ZN3cub18CUB_300001_SM_10006detail6reduce28DeviceReduceSingleTileKernelINS2_10policy_hubIlyN4cuda3std3__44plusIvEEE10Policy1000EN6thrust24THRUST_300001_SM_1000_NS18transform_iteratorI7NonZeroIfEPfNSD_11use_defaultESI_EEPlyS9_llNS7_10__identityEEEvT0_T1_T2_T3_T4_T6__param_1];
	ld.param.u64 	%rd58, [_ZN3cub18CUB_300001_SM_10006detail6reduce28DeviceReduceSingleTileKernelINS2_10policy_hubIlyN4cuda3std3__44plusIvEEE10Policy1000EN6thrust24THRUST_300001_SM_1000_NS18transform_iteratorI7NonZeroIfEPfNSD_11use_defaultESI_EEPlyS9_llNS7_10__identityEEEvT0_T1_T2_T3_T4_T6__param_2];
	ld.param.u64 	%rd59, [_ZN3cub18CUB_300001_SM_10006detail6reduce28DeviceReduceSingleTileKernelINS2_10policy_hubIlyN4cuda3std3__44plusIvEEE10Policy1000EN6thrust24THRUST_300001_SM_1000_NS18transform_iteratorI7NonZeroIfEPfNSD_11use_defaultESI_EEPlyS9_llNS7_10__identityEEEvT0_T1_T2_T3_T4_T6__param_4];
	cvta.to.global.u64 	%rd1, %rd60;
	setp.ne.s64 	%p1, %rd58, 0;
	@%p1 bra 	$L__BB15_3;
	mov.u32 	%r241, %tid.x;
	setp.ne.s32 	%p139, %r241, 0;
	@%p139 bra 	$L__BB15_51;
	st.global.u64 	[%rd1], %rd59;
	bra.uni 	$L__BB15_51;
$L__BB15_3:
	cvta.to.global.u64 	%rd2, %rd57;
	setp.gt.u64 	%p2, %rd58, 3583;
	@%p2 bra 	$L__BB15_28;
	cvt.u32.u64 	%r1, %rd58;
	mov.u32 	%r2, %tid.x;
	setp.ge.u32 	%p67, %r2, %r1;
	mov.b64 	%rd386, 0;
	mov.u32 	%r245, %r2;
	@%p67 bra 	$L__BB15_6;
	mul.wide.u32 	%rd207, %r2, 4;
	add.s64 	%rd208, %rd2, %rd207;
	ld.global.f32 	%f44, [%rd208];
	setp.neu.f32 	%p68, %f44, 0f00000000;
	selp.u64 	%rd386, 1, 0, %p68;
	add.s32 	%r245, %r2, 512;
$L__BB15_6:
	setp.ge.u32 	%p69, %r245, %r1;
	@%p69 bra 	$L__BB15_19;
	not.b32 	%r118, %r245;
	add.s32 	%r119, %r118, %r1;
	shr.u32 	%r120, %r119, 9;
	add.s32 	%r5, %r120, 1;
	and.b32  	%r6, %r5, 15;
	setp.lt.u32 	%p70, %r119, 7680;
	@%p70 bra 	$L__BB15_10;
	and.b32  	%r121, %r5, 16777200;
	neg.s32 	%r243, %r121;
	mul.wide.u32 	%rd210, %r245, 4;
	add.s64 	%rd211, %rd210, %rd2;
	add.s64 	%rd377, %rd211, 16384;
$L__BB15_9:
	.pragma "nounroll";
	ld.global.f32 	%f45, [%rd377+-16384];
	setp.neu.f32 	%p71, %f45, 0f00000000;
	selp.u64 	%rd212, 1, 0, %p71;
	add.s64 	%rd213, %rd386, %rd212;
	ld.global.f32 	%f46, [%rd377+-14336];
	setp.neu.f32 	%p72, %f46, 0f00000000;
	selp.u64 	%rd214, 1, 0, %p72;
	add.s64 	%rd215, %rd213, %rd214;
	ld.global.f32 	%f47, [%rd377+-12288];
	setp.neu.f32 	%p73, %f47, 0f00000000;
	selp.u64 	%rd216, 1, 0, %p73;
	add.s64 	%rd217, %rd215, %rd216;
	ld.global.f32 	%f48, [%rd377+-10240];
	setp.neu.f32 	%p74, %f48, 0f00000000;
	selp.u64 	%rd218, 1, 0, %p74;
	add.s64 	%rd219, %rd217, %rd218;
	ld.global.f32 	%f49, [%rd377+-8192];
	setp.neu.f32 	%p75, %f49, 0f00000000;
	selp.u64 	%rd220, 1, 0, %p75;
	add.s64 	%rd221, %rd219, %rd220;
	ld.global.f32 	%f50, [%rd377+-6144];
	setp.neu.f32 	%p76, %f50, 0f00000000;
	selp.u64 	%rd222, 1, 0, %p76;
	add.s64 	%rd223, %rd221, %rd222;
	ld.global.f32 	%f51, [%rd377+-4096];
	setp.neu.f32 	%p77, %f51, 0f00000000;
	selp.u64 	%rd224, 1, 0, %p77;
	add.s64 	%rd225, %rd223, %rd224;
	ld.global.f32 	%f52, [%rd377+-2048];
	setp.neu.f32 	%p78, %f52, 0f00000000;
	selp.u64 	%rd226, 1, 0, %p78;
	add.s64 	%rd227, %rd225, %rd226;
	ld.global.f32 	%f53, [%rd377];
	setp.neu.f32 	%p79, %f53, 0f00000000;
	selp.u64 	%rd228, 1, 0, %p79;
	add.s64 	%rd229, %rd227, %rd228;
	ld.global.f32 	%f54, [%rd377+2048];
	setp.neu.f32 	%p80, %f54, 0f00000000;
	selp.u64 	%rd230, 1, 0, %p80;
	add.s64 	%rd231, %rd229, %rd230;
	ld.global.f32 	%f55, [%rd377+4096];
	setp.neu.f32 	%p81, %f55, 0f00000000;
	selp.u64 	%rd232, 1, 0, %p81;
	add.s64 	%rd233, %rd231, %rd232;
	ld.global.f32 	%f56, [%rd377+6144];
	setp.neu.f32 	%p82, %f56, 0f00000000;
	selp.u64 	%rd234, 1, 0, %p82;
	add.s64 	%rd235, %rd233, %rd234;
	ld.global.f32 	%f57, [%rd377+8192];
	setp.neu.f32 	%p83, %f57, 0f00000000;
	selp.u64 	%rd236, 1, 0, %p83;
	add.s64 	%rd237, %rd235, %rd236;
	ld.global.f32 	%f58, [%rd377+10240];
	setp.neu.f32 	%p84, %f58, 0f00000000;
	selp.u64 	%rd238, 1, 0, %p84;
	add.s64 	%rd239, %rd237, %rd238;
	ld.global.f32 	%f59, [%rd377+12288];
	setp.neu.f32 	%p85, %f59, 0f00000000;
	selp.u64 	%rd240, 1, 0, %p85;
	add.s64 	%rd241, %rd239, %rd240;
	ld.global.f32 	%f60, [%rd377+14336];
	setp.neu.f32 	%p86, %f60, 0f00000000;
	selp.u64 	%rd242, 1, 0, %p86;
	add.s64 	%rd386, %rd241, %rd242;
	add.s32 	%r245, %r245, 8192;
	add.s32 	%r243, %r243, 16;
	add.s64 	%rd377, %rd377, 32768;
	setp.ne.s32 	%p87, %r243, 0;
	@%p87 bra 	$L__BB15_9;
$L__BB15_10:
	setp.eq.s32 	%p88, %r6, 0;
	@%p88 bra 	$L__BB15_19;
	and.b32  	%r13, %r5, 7;
	setp.lt.u32 	%p89, %r6, 8;
	@%p89 bra 	$L__BB15_13;
	mul.wide.s32 	%rd244, %r245, 4;
	add.s64 	%rd245, %rd2, %rd244;
	ld.global.f32 	%f61, [%rd245];
	setp.neu.f32 	%p90, %f61, 0f00000000;
	selp.u64 	%rd246, 1, 0, %p90;
	add.s64 	%rd247, %rd386, %rd246;
	ld.global.f32 	%f62, [%rd245+2048];
	setp.neu.f32 	%p91, %f62, 0f00000000;
	selp.u64 	%rd248, 1, 0, %p91;
	add.s64 	%rd249, %rd247, %rd248;
	ld.global.f32 	%f63, [%rd245+4096];
	setp.neu.f32 	%p92, %f63, 0f00000000;
	selp.u64 	%rd250, 1, 0, %p92;
	add.s64 	%rd251, %rd249, %rd250;
	ld.global.f32 	%f64, [%rd245+6144];
	setp.neu.f32 	%p93, %f64, 0f00000000;
	selp.u64 	%rd252, 1, 0, %p93;
	add.s64 	%rd253, %rd251, %rd252;
	ld.global.f32 	%f65, [%rd245+8192];
	setp.neu.f32 	%p94, %f65, 0f00000000;
	selp.u64 	%rd254, 1, 0, %p94;
	add.s64 	%rd255, %rd253, %rd254;
	ld.global.f32 	%f66, [%rd245+10240];
	setp.neu.f32 	%p95, %f66, 0f00000000;
	selp.u64 	%rd256, 1, 0, %p95;
	add.s64 	%rd257, %rd255, %rd256;
	ld.global.f32 	%f67, [%rd245+12288];
	setp.neu.f32 	%p96, %f67, 0f00000000;
	selp.u64 	%rd258, 1, 0, %p96;
	add.s64 	%rd259, %rd257, %rd258;
	ld.global.f32 	%f68, [%rd245+14336];
	setp.neu.f32 	%p97, %f68, 0f00000000;
	selp.u64 	%rd260, 1, 0, %p97;
	add.s64 	%rd386, %rd259, %rd260;
	add.s32 	%r245, %r245, 4096;
$L__BB15_13:
	setp.eq.s32 	%p98, %r13, 0;
	@%p98 bra 	$L__BB15_19;
	and.b32  	%r16, %r5, 3;
	setp.lt.u32 	%p99, %r13, 4;
	@%p99 bra 	$L__BB15_16;
	mul.wide.s32 	%rd262, %r245, 4;
	add.s64 	%rd263, %rd2, %rd262;
	ld.global.f32 	%f69, [%rd263];
	setp.neu.f32 	%p100, %f69, 0f00000000;
	selp.u64 	%rd264, 1, 0, %p100;
	add.s64 	%rd265, %rd386, %rd264;
	ld.global.f32 	%f70, [%rd263+2048];
	setp.neu.f32 	%p101, %f70, 0f00000000;
	selp.u64 	%rd266, 1, 0, %p101;
	add.s64 	%rd267, %rd265, %rd266;
	ld.global.f32 	%f71, [%rd263+4096];
	setp.neu.f32 	%p102, %f71, 0f00000000;
	selp.u64 	%rd268, 1, 0, %p102;
	add.s64 	%rd269, %rd267, %rd268;
	ld.global.f32 	%f72, [%rd263+6144];
	setp.neu.f32 	%p103, %f72, 0f00000000;
	selp.u64 	%rd270, 1, 0, %p103;
	add.s64 	%rd386, %rd269, %rd270;
	add.s32 	%r245, %r245, 2048;
$L__BB15_16:
	setp.eq.s32 	%p104, %r16, 0;
	@%p104 bra 	$L__BB15_19;
	neg.s32 	%r248, %r16;
$L__BB15_18:
	.pragma "nounroll";
	mul.wide.s32 	%rd271, %r245, 4;
	add.s64 	%rd272, %rd2, %rd271;
	ld.global.f32 	%f73, [%rd272];
	setp.neu.f32 	%p105, %f73, 0f00000000;
	selp.u64 	%rd273, 1, 0, %p105;
	add.s64 	%rd386, %rd386, %rd273;
	add.s32 	%r245, %r245, 512;
	add.s32 	%r248, %r248, 1;
	setp.ne.s32 	%p106, %r248, 0;
	@%p106 bra 	$L__BB15_18;
$L__BB15_19:
	setp.lt.u64 	%p107, %rd58, 512;
	@%p107 bra 	$L__BB15_24;
	// begin inline asm
	mov.u32 %r185, %laneid;
	// end inline asm
	mov.b64 	{%r187, %r192}, %rd386;
	mov.b32 	%r193, 1;
	mov.b32 	%r234, 31;
	mov.b32 	%r235, -1;
	// begin inline asm
	shfl.sync.down.b32 %r186, %r187, %r193, %r234, %r235;
	// end inline asm
	// begin inline asm
	shfl.sync.down.b32 %r191, %r192, %r193, %r234, %r235;
	// end inline asm
	mov.b64 	%rd332, {%r186, %r191};
	setp.gt.s32 	%p131, %r185, 30;
	selp.b64 	%rd333, 0, %rd332, %p131;
	add.s64 	%rd334, %rd333, %rd386;
	mov.b64 	{%r197, %r202}, %rd334;
	mov.b32 	%r203, 2;
	// begin inline asm
	shfl.sync.down.b32 %r196, %r197, %r203, %r234, %r235;
	// end inline asm
	// begin inline asm
	shfl.sync.down.b32 %r201, %r202, %r203, %r234, %r235;
	// end inline asm
	mov.b64 	%rd335, {%r196, %r201};
	setp.gt.s32 	%p132, %r185, 29;
	selp.b64 	%rd336, 0, %rd335, %p132;
	add.s64 	%rd337, %rd336, %rd334;
	mov.b64 	{%r207, %r212}, %rd337;
	mov.b32 	%r213, 4;
	// begin inline asm
	shfl.sync.down.b32 %r206, %r207, %r213, %r234, %r235;
	// end inline asm
	// begin inline asm
	shfl.sync.down.b32 %r211, %r212, %r213, %r234, %r235;
	// end inline asm
	mov.b64 	%rd338, {%r206, %r211};
	setp.gt.s32 	%p133, %r185, 27;
	selp.b64 	%rd339, 0, %rd338, %p133;
	add.s64 	%rd340, %rd339, %rd337;
	mov.b64 	{%r217, %r222}, %rd340;
	mov.b32 	%r223, 8;
	// begin inline asm
	shfl.sync.down.b32 %r216, %r217, %r223, %r234, %r235;
	// end inline asm
	// begin inline asm
	shfl.sync.down.b32 %r221, %r222, %r223, %r234, %r235;
	// end inline asm
	mov.b64 	%rd341, {%r216, %r221};
	setp.gt.s32 	%p134, %r185, 23;
	selp.b64 	%rd342, 0, %rd341, %p134;
	add.s64 	%rd343, %rd342, %rd340;
	mov.b64 	{%r227, %r232}, %rd343;
	mov.b32 	%r233, 16;
	// begin inline asm
	shfl.sync.down.b32 %r226, %r227, %r233, %r234, %r235;
	// end inline asm
	// begin inline asm
	shfl.sync.down.b32 %r231, %r232, %r233, %r234, %r235;
	// end inline asm
	mov.b64 	%rd344, {%r226, %r231};
	setp.gt.s32 	%p135, %r185, 15;
	selp.b64 	%rd345, 0, %rd344, %p135;
	add.s64 	%rd402, %rd345, %rd343;
	setp.ne.s32 	%p136, %r185, 0;
	@%p136 bra 	$L__BB15_22;
	shr.u32 	%r236, %r2, 2;
	and.b32  	%r237, %r236, 248;
	mov.u32 	%r238, _ZZN3cub18CUB_300001_SM_10006detail6reduce28DeviceReduceSingleTileKernelINS2_10policy_hubIlyN4cuda3std3__44plusIvEEE10Policy1000EN6thrust24THRUST_300001_SM_1000_NS18transform_iteratorI7NonZeroIfEPfNSD_11use_defaultESI_EEPlyS9_llNS7_10__identityEEEvT0_T1_T2_T3_T4_T6_E12temp_storage;
	add.s32 	%r239, %r238, %r237;
	st.shared.u64 	[%r239+16], %rd402;
$L__BB15_22:
	bar.sync 	0;
	setp.ne.s32 	%p137, %r2, 0;
	@%p137 bra 	$L__BB15_49;
	ld.shared.u64 	%rd346, [_ZZN3cub18CUB_300001_SM_10006detail6reduce28DeviceReduceSingleTileKernelINS2_10policy_hubIlyN4cuda3std3__44plusIvEEE10Policy1000EN6thrust24THRUST_300001_SM_1000_NS18transform_iteratorI7NonZeroIfEPfNSD_11use_defaultESI_EEPlyS9_llNS7_10__identityEEEvT0_T1_T2_T3_T4_T6_E12temp_storage+24];
	add.s64 	%rd347, %rd346, %rd402;
	ld.shared.u64 	%rd348, [_ZZN3cub18CUB_300001_SM_10006detail6reduce28DeviceReduceSingleTileKernelINS2_10policy_hubIlyN4cuda3std3__44plusIvEEE10Policy1000EN6thrust24THRUST_300001_SM_1000_NS18transform_iteratorI7NonZeroIfEPfNSD_11use_defaultESI_EEPlyS9_llNS7_10__identityEEEvT0_T1_T2_T3_T4_T6_E12temp_storage+32];
	add.s64 	%rd349, %rd347, %rd348;
	ld.shared.u64 	%rd350, [_ZZN3cub18CUB_300001_SM_10006detail6reduce28DeviceReduceSingleTileKernelINS2_10policy_hubIlyN4cuda3std3__44plusIvEEE10Policy1000EN6thrust24THRUST_300001_SM_1000_NS18transform_iteratorI7NonZeroIfEPfNSD_11use_defaultESI_EEPlyS9_llNS7_10__identityEEEvT0_T1_T2_T3_T4_T6_E12temp_storage+40];
	add.s64 	%rd351, %rd349, %rd350;
	ld.shared.u64 	%rd352, [_ZZN3cub18CUB_300001_SM_10006detail6reduce28DeviceReduceSingleTileKernelINS2_10policy_hubIlyN4cuda3std3__44plusIvEEE10Policy1000EN6thrust24THRUST_300001_SM_1000_NS18transform_iteratorI7NonZeroIfEPfNSD_11use_defaultESI_EEPlyS9_llNS7_10__identityEEEvT0_T1_T2_T3_T4_T6_E12temp_storage+48];
	add.s64 	%rd353, %rd351, %rd352;
	ld.shared.u64 	%rd354, [_ZZN3cub18CUB_300001_SM_10006detail6reduce28DeviceReduceSingleTileKernelINS2_10policy_hubIlyN4cuda3std3__44plusIvEEE10Policy1000EN6thrust24THRUST_300001_SM_1000_NS18transform_iteratorI7NonZeroIfEPfNSD_11use_defaultESI_EEPlyS9_llNS7_10__identityEEEvT0_T1_T2_T3_T4_T6_E12temp_storage+56];
	add.s64 	%rd355, %rd353, %rd354;
	ld.shared.u64 	%rd356, [_ZZN3cub18CUB_300001_SM_10006detail6reduce28DeviceReduceSingleTileKernelINS2_10policy_hubIlyN4cuda3std3__44plusIvEEE10Policy1000EN6thrust24THRUST_300001_SM_1000_NS18transform_iteratorI7NonZeroIfEPfNSD_11use_defaultESI_EEPlyS9_llNS7_10__identityEEEvT0_T1_T2_T3_T4_T6_E12temp_storage+64];
	add.s64 	%rd357, %rd355, %rd356;
	ld.shared.u64 	%rd358, [_ZZN3cub18CUB_300001_SM_10006detail6reduce28DeviceReduceSingleTileKernelINS2_10policy_hubIlyN4cuda3std3__44plusIvEEE10Policy1000EN6thrust24THRUST_300001_SM_1000_NS18transform_iteratorI7NonZeroIfEPfNSD_11use_defaultESI_EEPlyS9_llNS7_10__identityEEEvT0_T1_T2_T3_T4_T6_E12temp_storage+72];
	add.s64 	%rd359, %rd357, %rd358;
	ld.shared.u64 	%rd360, [_ZZN3cub18CUB_300001_SM_10006detail6reduce28DeviceReduceSingleTileKernelINS2_10policy_hubIlyN4cuda3std3__44plusIvEEE10Policy1000EN6thrust24THRUST_300001_SM_1000_NS18transform_iteratorI7NonZeroIfEPfNSD_11use_defaultESI_EEPlyS9_llNS7_10__identityEEEvT0_T1_T2_T3_T4_T6_E12temp_storage+80];
	add.s64 	%rd361, %rd359, %rd360;
	ld.shared.u64 	%rd362, [_ZZN3cub18CUB_300001_SM_10006detail6reduce28DeviceReduceSingleTileKernelINS2_10policy_hubIlyN4cuda3std3__44plusIvEEE10Policy1000EN6thrust24THRUST_300001_SM_1000_NS18transform_iteratorI7NonZeroIfEPfNSD_11use_defaultESI_EEPlyS9_llNS7_10__identityEEEvT0_T1_T2_T3_T4_T6_E12temp_storage+88];
	add.s64 	%rd363, %rd361, %rd362;
	ld.shared.u64 	%rd364, [_ZZN3cub18CUB_300001_SM_10006detail6reduce28DeviceReduceSingleTileKernelINS2_10policy_hubIlyN4cuda3std3__44plusIvEEE10Policy1000EN6thrust24THRUST_300001_SM_1000_NS18transform_iteratorI7NonZeroIfEPfNSD_11use_defaultESI_EEPlyS9_llNS7_10__identityEEEvT0_T1_T2_T3_T4_T6_E12temp_storage+96];
	add.s64 	%rd365, %rd363, %rd364;
	ld.shared.u64 	%rd366, [_ZZN3cub18CUB_300001_SM_10006detail6reduce28DeviceReduceSingleTileKernelINS2_10policy_hubIlyN4cuda3std3__44plusIvEEE10Policy1000EN6thrust24THRUST_300001_SM_1000_NS18transform_iteratorI7NonZeroIfEPfNSD_11use_defaultESI_EEPlyS9_llNS7_10__identityEEEvT0_T1_T2_T3_T4_T6_E12temp_storage+104];
	add.s64 	%rd367, %rd365, %rd366;
	ld.shared.u64 	%rd368, [_ZZN3cub18CUB_300001_SM_10006detail6reduce28DeviceReduceSingleTileKernelINS2_10policy_hubIlyN4cuda3std3__44plusIvEEE10Policy1000EN6thrust24THRUST_300001_SM_1000_NS18transform_iteratorI7NonZeroIfEPfNSD_11use_defaultESI_EEPlyS9_llNS7_10__identityEEEvT0_T1_T2_T3_T4_T6_E12temp_storage+112];
	add.s64 	%rd369, %rd367, %rd368;
	ld.shared.u64 	%rd370, [_ZZN3cub18CUB_300001_SM_10006detail6reduce28DeviceReduceSingleTileKernelINS2_10policy_hubIlyN4cuda3std3__44plusIvEEE10Policy1000EN6thrust24THRUST_300001_SM_1000_NS18transform_iteratorI7NonZeroIfEPfNSD_11use_defaultESI_EEPlyS9_llNS7_10__identityEEEvT0_T1_T2_T3_T4_T6_E12temp_storage+120];
	add.s64 	%rd371, %rd369, %rd370;
	ld.shared.u64 	%rd372, [_ZZN3cub18CUB_300001_SM_10006detail6reduce28DeviceReduceSingleTileKernelINS2_10policy_hubIlyN4cuda3std3__44plusIvEEE10Policy1000EN6thrust24THRUST_300001_SM_1000_NS18transform_iteratorI7NonZeroIfEPfNSD_11use_defaultESI_EEPlyS9_llNS7_10__identityEEEvT0_T1_T2_T3_T4_T6_E12temp_storage+128];
	add.s64 	%rd373, %rd371, %rd372;
	ld.shared.u64 	%rd374, [_ZZN3cub18CUB_300001_SM_10006detail6reduce28DeviceReduceSingleTileKernelINS2_10policy_hubIlyN4cuda3std3__44plusIvEEE10Policy1000EN6thrust24THRUST_300001_SM_1000_NS18transform_iteratorI7NonZeroIfEPfNSD_11use_defaultESI_EEPlyS9_llNS7_10__identityEEEvT0_T1_T2_T3_T4_T6_E12temp_storage+136];
	add.s64 	%rd402, %rd373, %rd374;
	bra.uni 	$L__BB15_49;
$L__BB15_24:
	// begin inline asm
	mov.u32 %r122, %laneid;
	// end inline asm
	and.b32  	%r173, %r2, 992;
	add.s32 	%r174, %r173, 32;
	setp.gt.u32 	%p108, %r174, %r1;
	not.b32 	%r175, %r173;
	add.s32 	%r176, %r1, %r175;
	selp.b32 	%r171, %r176, 31, %p108;
	mov.b64 	{%r124, %r129}, %rd386;
	mov.b32 	%r130, 1;
	mov.b32 	%r172, -1;
	// begin inline asm
	shfl.sync.down.b32 %r123, %r124, %r130, %r171, %r172;
	// end inline asm
	// begin inline asm
	shfl.sync.down.b32 %r128, %r129, %r130, %r171, %r172;
	// end inline asm
	mov.b64 	%rd274, {%r123, %r128};
	setp.lt.s32 	%p109, %r122, %r171;
	selp.b64 	%rd275, %rd274, 0, %p109;
	add.s64 	%rd276, %rd275, %rd386;
	mov.b64 	{%r134, %r139}, %rd276;
	mov.b32 	%r140, 2;
	// begin inline asm
	shfl.sync.down.b32 %r133, %r134, %r140, %r171, %r172;
	// end inline asm
	// begin inline asm
	shfl.sync.down.b32 %r138, %r139, %r140, %r171, %r172;
	// end inline asm
	mov.b64 	%rd277, {%r133, %r138};
	add.s32 	%r177, %r122, 2;
	setp.gt.s32 	%p110, %r177, %r171;
	selp.b64 	%rd278, 0, %rd277, %p110;
	add.s64 	%rd279, %rd278, %rd276;
	mov.b64 	{%r144, %r149}, %rd279;
	mov.b32 	%r150, 4;
	// begin inline asm
	shfl.sync.down.b32 %r143, %r144, %r150, %r171, %r172;
	// end inline asm
	// begin inline asm
	shfl.sync.down.b32 %r148, %r149, %r150, %r171, %r172;
	// end inline asm
	mov.b64 	%rd280, {%r143, %r148};
	add.s32 	%r178, %r122, 4;
	setp.gt.s32 	%p111, %r178, %r171;
	selp.b64 	%rd281, 0, %rd280, %p111;
	add.s64 	%rd282, %rd281, %rd279;
	mov.b64 	{%r154, %r159}, %rd282;
	mov.b32 	%r160, 8;
	// begin inline asm
	shfl.sync.down.b32 %r153, %r154, %r160, %r171, %r172;
	// end inline asm
	// begin inline asm
	shfl.sync.down.b32 %r158, %r159, %r160, %r171, %r172;
	// end inline asm
	mov.b64 	%rd283, {%r153, %r158};
	add.s32 	%r179, %r122, 8;
	setp.gt.s32 	%p112, %r179, %r171;
	selp.b64 	%rd284, 0, %rd283, %p112;
	add.s64 	%rd285, %rd284, %rd282;
	mov.b64 	{%r164, %r169}, %rd285;
	mov.b32 	%r170, 16;
	// begin inline asm
	shfl.sync.down.b32 %r163, %r164, %r170, %r171, %r172;
	// end inline asm
	// begin inline asm
	shfl.sync.down.b32 %r168, %r169, %r170, %r171, %r172;
	// end inline asm
	mov.b64 	%rd286, {%r163, %r168};
	add.s32 	%r180, %r122, 16;
	setp.gt.s32 	%p113, %r180, %r171;
	selp.b64 	%rd287, 0, %rd286, %p113;
	add.s64 	%rd402, %rd287, %rd285;
	setp.ne.s32 	%p114, %r122, 0;
	@%p114 bra 	$L__BB15_26;
	shr.u32 	%r181, %r2, 2;
	and.b32  	%r182, %r181, 248;
	mov.u32 	%r183, _ZZN3cub18CUB_300001_SM_10006detail6reduce28DeviceReduceSingleTileKernelINS2_10policy_hubIlyN4cuda3std3__44plusIvEEE10Policy1000EN6thrust24THRUST_300001_SM_1000_NS18transform_iteratorI7NonZeroIfEPfNSD_11use_defaultESI_EEPlyS9_llNS7_10__identityEEEvT0_T1_T2_T3_T4_T6_E12temp_storage;
	add.s32 	%r184, %r183, %r182;
	st.shared.u64 	[%r184+16], %rd402;
$L__BB15_26:
	bar.sync 	0;
	setp.ne.s32 	%p115, %r2, 0;
	@%p115 bra 	$L__BB15_49;
	setp.gt.u64 	%p116, %rd58, 32;
	ld.shared.u64 	%rd288, [_ZZN3cub18CUB_300001_SM_10006detail6reduce28DeviceReduceSingleTileKernelINS2_10policy_hubIlyN4cuda3std3__44plusIvEEE10Policy1000EN6thrust24THRUST_300001_SM_1000_NS18transform_iteratorI7NonZeroIfEPfNSD_11use_defaultESI_EEPlyS9_llNS7_10__identityEEEvT0_T1_T2_T3_T4_T6_E12temp_storage+24];
	selp.b64 	%rd289, %rd288, 0, %p116;
	add.s64 	%rd290, %rd289, %rd402;
	setp.gt.u64 	%p117, %rd58, 64;
	ld.shared.u64 	%rd291, [_ZZN3cub18CUB_300001_SM_10006detail6reduce28DeviceReduceSingleTileKernelINS2_10policy_hubIlyN4cuda3std3__44plusIvEEE10Policy1000EN6thrust24THRUST_300001_SM_1000_NS18transform_iteratorI7NonZeroIfEPfNSD_11use_defaultESI_EEPlyS9_llNS7_10__identityEEEvT0_T1_T2_T3_T4_T6_E12temp_storage+32];
	selp.b64 	%rd292, %rd291, 0, %p117;
	add.s64 	%rd293, %rd290, %rd292;
	setp.gt.u64 	%p118, %rd58, 96;
	ld.shared.u64 	%rd294, [_ZZN3cub18CUB_300001_SM_10006detail6reduce28DeviceReduceSingleTileKernelINS2_10policy_hubIlyN4cuda3std3__44plusIvEEE10Policy1000EN6thrust24THRUST_300001_SM_1000_NS18transform_iteratorI7NonZeroIfEPfNSD_11use_defaultESI_EEPlyS9_llNS7_10__identityEEEvT0_T1_T2_T3_T4_T6_E12temp_storage+40];
	selp.b64 	%rd295, %rd294, 0, %p118;
	add.s64 	%rd296, %rd293, %rd295;
	setp.gt.u64 	%p119, %rd58, 128;
	ld.shared.u64 	%rd297, [_ZZN3cub18CUB_300001_SM_10006detail6reduce28DeviceReduceSingleTileKernelINS2_10policy_hubIlyN4cuda3std3__44plusIvEEE10Policy1000EN6thrust24THRUST_300001_SM_1000_NS18transform_iteratorI7NonZeroIfEPfNSD_11use_defaultESI_EEPlyS9_llNS7_10__identityEEEvT0_T1_T2_T3_T4_T6_E12temp_storage+48];
	selp.b64 	%rd298, %rd297, 0, %p119;
	add.s64 	%rd299, %rd296, %rd298;
	setp.gt.u64 	%p120, %rd58, 160;
	ld.shared.u64 	%rd300, [_ZZN3cub18CUB_300001_SM_10006detail6reduce28DeviceReduceSingleTileKernelINS2_10policy_hubIlyN4cuda3std3__44plusIvEEE10Policy1000EN6thrust24THRUST_300001_SM_1000_NS18transform_iteratorI7NonZeroIfEPfNSD_11use_defaultESI_EEPlyS9_llNS7_10__identityEEEvT0_T1_T2_T3_T4_T6_E12temp_storage+56];
	selp.b64 	%rd301, %rd300, 0, %p120;
	add.s64 	%rd302, %rd299, %rd301;
	setp.gt.u64 	%p121, %rd58, 192;
	ld.shared.u64 	%rd303, [_ZZN3cub18CUB_300001_SM_10006detail6reduce28DeviceReduceSingleTileKernelINS2_10policy_hubIlyN4cuda3std3__44plusIvEEE10Policy1000EN6thrust24THRUST_300001_SM_1000_NS18transform_iteratorI7NonZeroIfEPfNSD_11use_defaultESI_EEPlyS9_llNS7_10__identityEEEvT0_T1_T2_T3_T4_T6_E12temp_storage+64];
	selp.b64 	%rd304, %rd303, 0, %p121;
	add.s64 	%rd305, %rd302, %rd304;
	setp.gt.u64 	%p122, %rd58, 224;
	ld.shared.u64 	%rd306, [_ZZN3cub18CUB_300001_SM_10006detail6reduce28DeviceReduceSingleTileKernelINS2_10policy_hubIlyN4cuda3std3__44plusIvEEE10Policy1000EN6thrust24THRUST_300001_SM_1000_NS18transform_iteratorI7NonZeroIfEPfNSD_11use_defaultESI_EEPlyS9_llNS7_10__identityEEEvT0_T1_T2_T3_T4_T6_E12temp_storage+72];
	selp.b64 	%rd307, %rd306, 0, %p122;
	add.s64 	%rd308, %rd305, %rd307;
	setp.gt.u64 	%p123, %rd58, 256;
	ld.shared.u64 	%rd309, [_ZZN3cub18CUB_300001_SM_10006detail6reduce28DeviceReduceSingleTileKernelINS2_10policy_hubIlyN4cuda3std3__44plusIvEEE10Policy1000EN6thrust24THRUST_300001_SM_1000_NS18transform_iteratorI7NonZeroIfEPfNSD_11use_defaultESI_EEPlyS9_llNS7_10__identityEEEvT0_T1_T2_T3_T4_T6_E12temp_storage+80];
	selp.b64 	%rd310, %rd309, 0, %p123;
	add.s64 	%rd311, %rd308, %rd310;
	setp.gt.u64 	%p124, %rd58, 288;
	ld.shared.u64 	%rd312, [_ZZN3cub18CUB_300001_SM_10006detail6reduce28DeviceReduceSingleTileKernelINS2_10policy_hubIlyN4cuda3std3__44plusIvEEE10Policy1000EN6thrust24THRUST_300001_SM_1000_NS18transform_iteratorI7NonZeroIfEPfNSD_11use_defaultESI_EEPlyS9_llNS7_10__identityEEEvT0_T1_T2_T3_T4_T6_E12temp_storage+88];
	selp.b64 	%rd313, %rd312, 0, %p124;
	add.s64 	%rd314, %rd311, %rd313;
	setp.gt.u64 	%p125, %rd58, 320;
	ld.shared.u64 	%rd315, [_ZZN3cub18CUB_300001_SM_10006detail6reduce28DeviceReduceSingleTileKernelINS2_10policy_hubIlyN4cuda3std3__44plusIvEEE10Policy1000EN6thrust24THRUST_300001_SM_1000_NS18transform_iteratorI7NonZeroIfEPfNSD_11use_defaultESI_EEPlyS9_llNS7_10__identityEEEvT0_T1_T2_T3_T4_T6_E12temp_storage+96];
	selp.b64 	%rd316, %rd315, 0, %p125;
	add.s64 	%rd317, %rd314, %rd316;
	setp.gt.u64 	%p126, %rd58, 352;
	ld.shared.u64 	%rd318, [_ZZN3cub18CUB_300001_SM_10006detail6reduce28DeviceReduceSingleTileKernelINS2_10policy_hubIlyN4cuda3std3__44plusIvEEE10Policy1000EN6thrust24THRUST_300001_SM_1000_NS18transform_iteratorI7NonZeroIfEPfNSD_11use_defaultESI_EEPlyS9_llNS7_10__identityEEEvT0_T1_T2_T3_T4_T6_E12temp_storage+104];
	selp.b64 	%rd319, %rd318, 0, %p126;
	add.s64 	%rd320, %rd317, %rd319;
	setp.gt.u64 	%p127, %rd58, 384;
	ld.shared.u64 	%rd321, [_ZZN3cub18CUB_300001_SM_10006detail6reduce28DeviceReduceSingleTileKernelINS2_10policy_hubIlyN4cuda3std3__44plusIvEEE10Policy1000EN6thrust24THRUST_300001_SM_1000_NS18transform_iteratorI7NonZeroIfEPfNSD_11use_defaultESI_EEPlyS9_llNS7_10__identityEEEvT0_T1_T2_T3_T4_T6_E12temp_storage+112];
	selp.b64 	%rd322, %rd321, 0, %p127;
	add.s64 	%rd323, %rd320, %rd322;
	setp.gt.u64 	%p128, %rd58, 416;
	ld.shared.u64 	%rd324, [_ZZN3cub18CUB_300001_SM_10006detail6reduce28DeviceReduceSingleTileKernelINS2_10policy_hubIlyN4cuda3std3__44plusIvEEE10Policy1000EN6thrust24THRUST_300001_SM_1000_NS18transform_iteratorI7NonZeroIfEPfNSD_11use_defaultESI_EEPlyS9_llNS7_10__identityEEEvT0_T1_T2_T3_T4_T6_E12temp_storage+120];
	selp.b64 	%rd325, %rd324, 0, %p128;
	add.s64 	%rd326, %rd323, %rd325;
	setp.gt.u64 	%p129, %rd58, 448;
	ld.shared.u64 	%rd327, [_ZZN3cub18CUB_300001_SM_10006detail6reduce28DeviceReduceSingleTileKernelINS2_10policy_hubIlyN4cuda3std3__44plusIvEEE10Policy1000EN6thrust24THRUST_300001_SM_1000_NS18transform_iteratorI7NonZeroIfEPfNSD_11use_defaultESI_EEPlyS9_llNS7_10__identityEEEvT0_T1_T2_T3_T4_T6_E12temp_storage+128];
	selp.b64 	%rd328, %rd327, 0, %p129;
	add.s64 	%rd329, %rd326, %rd328;
	setp.gt.u64 	%p130, %rd58, 480;
	ld.shared.u64 	%rd330, [_ZZN3cub18CUB_300001_SM_10006detail6reduce28DeviceReduceSingleTileKernelINS2_10policy_hubIlyN4cuda3std3__44plusIvEEE10Policy1000EN6thrust24THRUST_300001_SM_1000_NS18transform_iteratorI7NonZeroIfEPfNSD_11use_defaultESI_EEPlyS9_llNS7_10__identityEEEvT0_T1_T2_T3_T4_T6_E12temp_storage+136];
	selp.b64 	%rd331, %rd330, 0, %p130;
	add.s64 	%rd402, %rd329, %rd331;
	bra.uni 	$L__BB15_49;
$L__BB15_28:
	mov.u32 	%r24, %tid.x;
	cvt.u64.u32 	%rd25, %r24;
	mul.wide.u32 	%rd62, %r24, 4;
	add.s64 	%rd26, %rd2, %rd62;
	ld.global.f32 	%f1, [%rd26];
	setp.neu.f32 	%p3, %f1, 0f00000000;
	selp.u64 	%rd63, 1, 0, %p3;
	ld.global.f32 	%f2, [%rd26+2048];
	setp.neu.f32 	%p4, %f2, 0f00000000;
	selp.u64 	%rd64, 1, 0, %p4;
	ld.global.f32 	%f3, [%rd26+4096];
	setp.neu.f32 	%p5, %f3, 0f00000000;
	selp.u64 	%rd65, 1, 0, %p5;
	ld.global.f32 	%f4, [%rd26+6144];
	setp.neu.f32 	%p6, %f4, 0f00000000;
	selp.u64 	%rd66, 1, 0, %p6;
	ld.global.f32 	%f5, [%rd26+8192];
	setp.neu.f32 	%p7, %f5, 0f00000000;
	selp.u64 	%rd67, 1, 0, %p7;
	ld.global.f32 	%f6, [%rd26+10240];
	setp.neu.f32 	%p8, %f6, 0f00000000;
	selp.u64 	%rd68, 1, 0, %p8;
	ld.global.f32 	%f7, [%rd26+12288];
	setp.neu.f32 	%p9, %f7, 0f00000000;
	selp.u64 	%rd69, 1, 0, %p9;
	add.s64 	%rd70, %rd64, %rd63;
	add.s64 	%rd71, %rd70, %rd65;
	add.s64 	%rd72, %rd71, %rd66;
	add.s64 	%rd73, %rd72, %rd67;
	add.s64 	%rd74, %rd73, %rd68;
	add.s64 	%rd401, %rd74, %rd69;
	add.s64 	%rd28, %rd58, -3584;
	setp.lt.u64 	%p10, %rd28, 3584;
	mov.b64 	%rd389, 3584;
	@%p10 bra 	$L__BB15_32;
	mov.b64 	%rd389, 3584;
$L__BB15_30:
	shl.b64 	%rd76, %rd389, 2;
	add.s64 	%rd77, %rd26, %rd76;
	ld.global.f32 	%f8, [%rd77];
	setp.neu.f32 	%p11, %f8, 0f00000000;
	selp.u64 	%rd78, 1, 0, %p11;
	ld.global.f32 	%f9, [%rd77+2048];
	setp.neu.f32 	%p12, %f9, 0f00000000;
	selp.u64 	%rd79, 1, 0, %p12;
	ld.global.f32 	%f10, [%rd77+4096];
	setp.neu.f32 	%p13, %f10, 0f00000000;
	selp.u64 	%rd80, 1, 0, %p13;
	ld.global.f32 	%f11, [%rd77+6144];
	setp.neu.f32 	%p14, %f11, 0f00000000;
	selp.u64 	%rd81, 1, 0, %p14;
	ld.global.f32 	%f12, [%rd77+8192];
	setp.neu.f32 	%p15, %f12, 0f00000000;
	selp.u64 	%rd82, 1, 0, %p15;
	ld.global.f32 	%f13, [%rd77+10240];
	setp.neu.f32 	%p16, %f13, 0f00000000;
	selp.u64 	%rd83, 1, 0, %p16;
	ld.global.f32 	%f14, [%rd77+12288];
	setp.neu.f32 	%p17, %f14, 0f00000000;
	selp.u64 	%rd84, 1, 0, %p17;
	add.s64 	%rd85, %rd401, %rd78;
	add.s64 	%rd86, %rd85, %rd79;
	add.s64 	%rd87, %rd86, %rd80;
	add.s64 	%rd88, %rd87, %rd81;
	add.s64 	%rd89, %rd88, %rd82;
	add.s64 	%rd90, %rd89, %rd83;
	add.s64 	%rd401, %rd90, %rd84;
	sub.s64 	%rd91, %rd58, %rd389;
	setp.lt.u64 	%p18, %rd91, 3584;
	@%p18 bra 	$L__BB15_45;
	add.s64 	%rd389, %rd389, 3584;
	setp.le.u64 	%p19, %rd389, %rd28;
	@%p19 bra 	$L__BB15_30;
$L__BB15_32:
	setp.le.u64 	%p20, %rd58, %rd389;
	cvt.u32.u64 	%r52, %rd389;
	cvt.u32.u64 	%r53, %rd58;
	sub.s32 	%r54, %r53, %r52;
	setp.ge.s32 	%p21, %r24, %r54;
	or.pred  	%p22, %p20, %p21;
	@%p22 bra 	$L__BB15_45;
	not.b32 	%r57, %r24;
	add.s32 	%r58, %r57, %r53;
	sub.s32 	%r60, %r58, %r52;
	shr.u32 	%r61, %r60, 9;
	add.s32 	%r25, %r61, 1;
	and.b32  	%r26, %r25, 15;
	setp.lt.u32 	%p23, %r60, 7680;
	mov.u32 	%r252, %r24;
	@%p23 bra 	$L__BB15_36;
	and.b32  	%r62, %r25, 16777200;
	neg.s32 	%r250, %r62;
	add.s64 	%rd93, %rd389, %rd25;
	shl.b64 	%rd94, %rd93, 2;
	add.s64 	%rd95, %rd94, %rd2;
	add.s64 	%rd391, %rd95, 16384;
	mov.u32 	%r252, %r24;
$L__BB15_35:
	.pragma "nounroll";
	ld.global.f32 	%f15, [%rd391+-16384];
	setp.neu.f32 	%p24, %f15, 0f00000000;
	selp.u64 	%rd96, 1, 0, %p24;
	add.s64 	%rd97, %rd401, %rd96;
	ld.global.f32 	%f16, [%rd391+-14336];
	setp.neu.f32 	%p25, %f16, 0f00000000;
	selp.u64 	%rd98, 1, 0, %p25;
	add.s64 	%rd99, %rd97, %rd98;
	ld.global.f32 	%f17, [%rd391+-12288];
	setp.neu.f32 	%p26, %f17, 0f00000000;
	selp.u64 	%rd100, 1, 0, %p26;
	add.s64 	%rd101, %rd99, %rd100;
	ld.global.f32 	%f18, [%rd391+-10240];
	setp.neu.f32 	%p27, %f18, 0f00000000;
	selp.u64 	%rd102, 1, 0, %p27;
	add.s64 	%rd103, %rd101, %rd102;
	ld.global.f32 	%f19, [%rd391+-8192];
	setp.neu.f32 	%p28, %f19, 0f00000000;
	selp.u64 	%rd104, 1, 0, %p28;
	add.s64 	%rd105, %rd103, %rd104;
	ld.global.f32 	%f20, [%rd391+-6144];
	setp.neu.f32 	%p29, %f20, 0f00000000;
	selp.u64 	%rd106, 1, 0, %p29;
	add.s64 	%rd107, %rd105, %rd106;
	ld.global.f32 	%f21, [%rd391+-4096];
	setp.neu.f32 	%p30, %f21, 0f00000000;
	selp.u64 	%rd108, 1, 0, %p30;
	add.s64 	%rd109, %rd107, %rd108;
	ld.global.f32 	%f22, [%rd391+-2048];
	setp.neu.f32 	%p31, %f22, 0f00000000;
	selp.u64 	%rd110, 1, 0, %p31;
	add.s64 	%rd111, %rd109, %rd110;
	ld.global.f32 	%f23, [%rd391];
	setp.neu.f32 	%p32, %f23, 0f00000000;
	selp.u64 	%rd112, 1, 0, %p32;
	add.s64 	%rd113, %rd111, %rd112;
	ld.global.f32 	%f24, [%rd391+2048];
	setp.neu.f32 	%p33, %f24, 0f00000000;
	selp.u64 	%rd114, 1, 0, %p33;
	add.s64 	%rd115, %rd113, %rd114;
	ld.global.f32 	%f25, [%rd391+4096];
	setp.neu.f32 	%p34, %f25, 0f00000000;
	selp.u64 	%rd116, 1, 0, %p34;
	add.s64 	%rd117, %rd115, %rd116;
	ld.global.f32 	%f26, [%rd391+6144];
	setp.neu.f32 	%p35, %f26, 0f00000000;
	selp.u64 	%rd118, 1, 0, %p35;
	add.s64 	%rd119, %rd117, %rd118;
	ld.global.f32 	%f27, [%rd391+8192];
	setp.neu.f32 	%p36, %f27, 0f00000000;
	selp.u64 	%rd120, 1, 0, %p36;
	add.s64 	%rd121, %rd119, %rd120;
	ld.global.f32 	%f28, [%rd391+10240];
	setp.neu.f32 	%p37, %f28, 0f00000000;
	selp.u64 	%rd122, 1, 0, %p37;
	add.s64 	%rd123, %rd121, %rd122;
	ld.global.f32 	%f29, [%rd391+12288];
	setp.neu.f32 	%p38, %f29, 0f00000000;
	selp.u64 	%rd124, 1, 0, %p38;
	add.s64 	%rd125, %rd123, %rd124;
	ld.global.f32 	%f30, [%rd391+14336];
	setp.neu.f32 	%p39, %f30, 0f00000000;
	selp.u64 	%rd126, 1, 0, %p39;
	add.s64 	%rd401, %rd125, %rd126;
	add.s32 	%r252, %r252, 8192;
	add.s32 	%r250, %r250, 16;
	add.s64 	%rd391, %rd391, 32768;
	setp.ne.s32 	%p40, %r250, 0;
	@%p40 bra 	$L__BB15_35;
$L__BB15_36:
	setp.eq.s32 	%p41, %r26, 0;
	@%p41 bra 	$L__BB15_45;
	and.b32  	%r33, %r25, 7;
	setp.lt.u32 	%p42, %r26, 8;
	@%p42 bra 	$L__BB15_39;
	cvt.u64.u32 	%rd128, %r252;
	add.s64 	%rd129, %rd389, %rd128;
	shl.b64 	%rd130, %rd129, 2;
	add.s64 	%rd131, %rd2, %rd130;
	ld.global.f32 	%f31, [%rd131];
	setp.neu.f32 	%p43, %f31, 0f00000000;
	selp.u64 	%rd132, 1, 0, %p43;
	add.s64 	%rd133, %rd401, %rd132;
	ld.global.f32 	%f32, [%rd131+2048];
	setp.neu.f32 	%p44, %f32, 0f00000000;
	selp.u64 	%rd134, 1, 0, %p44;
	add.s64 	%rd135, %rd133, %rd134;
	ld.global.f32 	%f33, [%rd131+4096];
	setp.neu.f32 	%p45, %f33, 0f00000000;
	selp.u64 	%rd136, 1, 0, %p45;
	add.s64 	%rd137, %rd135, %rd136;
	ld.global.f32 	%f34, [%rd131+6144];
	setp.neu.f32 	%p46, %f34, 0f00000000;
	selp.u64 	%rd138, 1, 0, %p46;
	add.s64 	%rd139, %rd137, %rd138;
	ld.global.f32 	%f35, [%rd131+8192];
	setp.neu.f32 	%p47, %f35, 0f00000000;
	selp.u64 	%rd140, 1, 0, %p47;
	add.s64 	%rd141, %rd139, %rd140;
	ld.global.f32 	%f36, [%rd131+10240];
	setp.neu.f32 	%p48, %f36, 0f00000000;
	selp.u64 	%rd142, 1, 0, %p48;
	add.s64 	%rd143, %rd141, %rd142;
	ld.global.f32 	%f37, [%rd131+12288];
	setp.neu.f32 	%p49, %f37, 0f00000000;
	selp.u64 	%rd144, 1, 0, %p49;
	add.s64 	%rd145, %rd143, %rd144;
	ld.global.f32 	%f38, [%rd131+14336];
	setp.neu.f32 	%p50, %f38, 0f00000000;
	selp.u64 	%rd146, 1, 0, %p50;
	add.s64 	%rd401, %rd145, %rd146;
	add.s32 	%r252, %r252, 4096;
$L__BB15_39:
	setp.eq.s32 	%p51, %r33, 0;
	@%p51 bra 	$L__BB15_45;
	and.b32  	%r36, %r25, 3;
	setp.lt.u32 	%p52, %r33, 4;
	@%p52 bra 	$L__BB15_42;
	cvt.u64.u32 	%rd148, %r252;
	add.s64 	%rd149, %rd389, %rd148;
	shl.b64 	%rd150, %rd149, 2;
	add.s64 	%rd151, %rd2, %rd150;
	ld.global.f32 	%f39, [%rd151];
	setp.neu.f32 	%p53, %f39, 0f00000000;
	selp.u64 	%rd152, 1, 0, %p53;
	add.s64 	%rd153, %rd401, %rd152;
	ld.global.f32 	%f40, [%rd151+2048];
	setp.neu.f32 	%p54, %f40, 0f00000000;
	selp.u64 	%rd154, 1, 0, %p54;
	add.s64 	%rd155, %rd153, %rd154;
	ld.global.f32 	%f41, [%rd151+4096];
	setp.neu.f32 	%p55, %f41, 0f00000000;
	selp.u64 	%rd156, 1, 0, %p55;
	add.s64 	%rd157, %rd155, %rd156;
	ld.global.f32 	%f42, [%rd151+6144];
	setp.neu.f32 	%p56, %f42, 0f00000000;
	selp.u64 	%rd158, 1, 0, %p56;
	add.s64 	%rd401, %rd157, %rd158;
	add.s32 	%r252, %r252, 2048;
$L__BB15_42:
	setp.eq.s32 	%p57, %r36, 0;
	@%p57 bra 	$L__BB15_45;
	cvt.u64.u32 	%rd159, %r252;
	add.s64 	%rd160, %rd389, %rd159;
	shl.b64 	%rd161, %rd160, 2;
	add.s64 	%rd399, %rd2, %rd161;
	neg.s32 	%r255, %r36;
$L__BB15_44:
	.pragma "nounroll";
	ld.global.f32 	%f43, [%rd399];
	setp.neu.f32 	%p58, %f43, 0f00000000;
	selp.u64 	%rd162, 1, 0, %p58;
	add.s64 	%rd401, %rd401, %rd162;
	add.s64 	%rd399, %rd399, 2048;
	add.s32 	%r255, %r255, 1;
	setp.ne.s32 	%p59, %r255, 0;
	@%p59 bra 	$L__BB15_44;
$L__BB15_45:
	// begin inline asm
	mov.u32 %r63, %laneid;
	// end inline asm
	mov.b64 	{%r65, %r70}, %rd401;
	mov.b32 	%r71, 1;
	mov.b32 	%r112, 31;
	mov.b32 	%r113, -1;
	// begin inline asm
	shfl.sync.down.b32 %r64, %r65, %r71, %r112, %r113;
	// end inline asm
	// begin inline asm
	shfl.sync.down.b32 %r69, %r70, %r71, %r112, %r113;
	// end inline asm
	mov.b64 	%rd163, {%r64, %r69};
	setp.gt.s32 	%p60, %r63, 30;
	selp.b64 	%rd164, 0, %rd163, %p60;
	add.s64 	%rd165, %rd164, %rd401;
	mov.b64 	{%r75, %r80}, %rd165;
	mov.b32 	%r81, 2;
	// begin inline asm
	shfl.sync.down.b32 %r74, %r75, %r81, %r112, %r113;
	// end inline asm
	// begin inline asm
	shfl.sync.down.b32 %r79, %r80, %r81, %r112, %r113;
	// end inline asm
	mov.b64 	%rd166, {%r74, %r79};
	setp.gt.s32 	%p61, %r63, 29;
	selp.b64 	%rd167, 0, %rd166, %p61;
	add.s64 	%rd168, %rd167, %rd165;
	mov.b64 	{%r85, %r90}, %rd168;
	mov.b32 	%r91, 4;
	// begin inline asm
	shfl.sync.down.b32 %r84, %r85, %r91, %r112, %r113;
	// end inline asm
	// begin inline asm
	shfl.sync.down.b32 %r89, %r90, %r91, %r112, %r113;
	// end inline asm
	mov.b64 	%rd169, {%r84, %r89};
	setp.gt.s32 	%p62, %r63, 27;
	selp.b64 	%rd170, 0, %rd169, %p62;
	add.s64 	%rd171, %rd170, %rd168;
	mov.b64 	{%r95, %r100}, %rd171;
	mov.b32 	%r101, 8;
	// begin inline asm
	shfl.sync.down.b32 %r94, %r95, %r101, %r112, %r113;
	// end inline asm
	// begin inline asm
	shfl.sync.down.b32 %r99, %r100, %r101, %r112, %r113;
	// end inline asm
	mov.b64 	%rd172, {%r94, %r99};
	setp.gt.s32 	%p63, %r63, 23;
	selp.b64 	%rd173, 0, %rd172, %p63;
	add.s64 	%rd174, %rd173, %rd171;
	mov.b64 	{%r105, %r110}, %rd174;
	mov.b32 	%r111, 16;
	// begin inline asm
	shfl.sync.down.b32 %r104, %r105, %r111, %r112, %r113;
	// end inline asm
	// begin inline asm
	shfl.sync.down.b32 %r109, %r110, %r111, %r112, %r113;
	// end inline asm
	mov.b64 	%rd175, {%r104, %r109};
	setp.gt.s32 	%p64, %r63, 15;
	selp.b64 	%rd176, 0, %rd175, %p64;
	add.s64 	%rd402, %rd176, %rd174;
	setp.ne.s32 	%p65, %r63, 0;
	@%p65 bra 	$L__BB15_47;
	shr.u32 	%r114, %r24, 2;
	and.b32  	%r115, %r114, 248;
	mov.u32 	%r116, _ZZN3cub18CUB_300001_SM_10006detail6reduce28DeviceReduceSingleTileKernelINS2_10policy_hubIlyN4cuda3std3__44plusIvEEE10Policy1000EN6thrust24THRUST_300001_SM_1000_NS18transform_iteratorI7NonZeroIfEPfNSD_11use_defaultESI_EEPlyS9_llNS7_10__identityEEEvT0_T1_T2_T3_T4_T6_E12temp_storage;
	add.s32 	%r117, %r116, %r115;
	st.shared.u64 	[%r117+16], %rd402;
$L__BB15_47:
	bar.sync 	0;
	setp.ne.s32 	%p66, %r24, 0;
	@%p66 bra 	$L__BB15_49;
	ld.shared.u64 	%rd177, [_ZZN3cub18CUB_300001_SM_10006detail6reduce28DeviceReduceSingleTileKernelINS2_10policy_hubIlyN4cuda3std3__44plusIvEEE10Policy1000EN6thrust24THRUST_300001_SM_1000_NS18transform_iteratorI7NonZeroIfEPfNSD_11use_defaultESI_EEPlyS9_llNS7_10__identityEEEvT0_T1_T2_T3_T4_T6_E12temp_storage+24];
	add.s64 	%rd178, %rd177, %rd402;
	ld.shared.u64 	%rd179, [_ZZN3cub18CUB_300001_SM_10006detail6reduce28DeviceReduceSingleTileKernelINS2_10policy_hubIlyN4cuda3std3__44plusIvEEE10Policy1000EN6thrust24THRUST_300001_SM_1000_NS18transform_iteratorI7NonZeroIfEPfNSD_11use_defaultESI_EEPlyS9_llNS7_10__identityEEEvT0_T1_T2_T3_T4_T6_E12temp_storage+32];
	add.s64 	%rd180, %rd178, %rd179;
	ld.shared.u64 	%rd181, [_ZZN3cub18CUB_300001_SM_10006detail6reduce28DeviceReduceSingleTileKernelINS2_10policy_hubIlyN4cuda3std3__44plusIvEEE10Policy1000EN6thrust24THRUST_300001_SM_1000_NS18transform_iteratorI7NonZeroIfEPfNSD_11use_defaultESI_EEPlyS9_llNS7_10__identityEEEvT0_T1_T2_T3_T4_T6_E12temp_storage+40];
	add.s64 	%rd182, %rd180, %rd181;
	ld.shared.u64 	%rd183, [_ZZN3cub18CUB_300001_SM_10006detail6reduce28DeviceReduceSingleTileKernelINS2_10policy_hubIlyN4cuda3std3__44plusIvEEE10Policy1000EN6thrust24THRUST_300001_SM_1000_NS18transform_iteratorI7NonZeroIfEPfNSD_11use_defaultESI_EEPlyS9_llNS7_10__identityEEEvT0_T1_T2_T3_T4_T6_E12temp_storage+48];
	add.s64 	%rd184, %rd182, %rd183;
	ld.shared.u64 	%rd185, [_ZZN3cub18CUB_300001_SM_10006detail6reduce28DeviceReduceSingleTileKernelINS2_10policy_hubIlyN4cuda3std3__44plusIvEEE10Policy1000EN6thrust24THRUST_300001_SM_1000_NS18transform_iteratorI7NonZeroIfEPfNSD_11use_defaultESI_EEPlyS9_llNS7_10__identityEEEvT0_T1_T2_T3_T4_T6_E12temp_storage+56];
	add.s64 	%rd186, %rd184, %rd185;
	ld.shared.u64 	%rd187, [_ZZN3cub18CUB_300001_SM_10006detail6reduce28DeviceReduceSingleTileKernelINS2_10policy_hubIlyN4cuda3std3__44plusIvEEE10Policy1000EN6thrust24THRUST_300001_SM_1000_NS18transform_iteratorI7NonZeroIfEPfNSD_11use_defaultESI_EEPlyS9_llNS7_10__identityEEEvT0_T1_T2_T3_T4_T6_E12temp_storage+64];
	add.s64 	%rd188, %rd186, %rd187;
	ld.shared.u64 	%rd189, [_ZZN3cub18CUB_300001_SM_10006detail6reduce28DeviceReduceSingleTileKernelINS2_10policy_hubIlyN4cuda3std3__44plusIvEEE10Policy1000EN6thrust24THRUST_300001_SM_1000_NS18transform_iteratorI7NonZeroIfEPfNSD_11use_defaultESI_EEPlyS9_llNS7_10__identityEEEvT0_T1_T2_T3_T4_T6_E12temp_storage+72];
	add.s64 	%rd190, %rd188, %rd189;
	ld.shared.u64 	%rd191, [_ZZN3cub18CUB_300001_SM_10006detail6reduce28DeviceReduceSingleTileKernelINS2_10policy_hubIlyN4cuda3std3__44plusIvEEE10Policy1000EN6thrust24THRUST_300001_SM_1000_NS18transform_iteratorI7NonZeroIfEPfNSD_11use_defaultESI_EEPlyS9_llNS7_10__identityEEEvT0_T1_T2_T3_T4_T6_E12temp_storage+80];
	add.s64 	%rd192, %rd190, %rd191;
	ld.shared.u64 	%rd193, [_ZZN3cub18CUB_300001_SM_10006detail6reduce28DeviceReduceSingleTileKernelINS2_10policy_hubIlyN4cuda3std3__44plusIvEEE10Policy1000EN6thrust24THRUST_300001_SM_1000_NS18transform_iteratorI7NonZeroIfEPfNSD_11use_defaultESI_EEPlyS9_llNS7_10__identityEEEvT0_T1_T2_T3_T4_T6_E12temp_storage+88];
	add.s64 	%rd194, %rd192, %rd193;
	ld.shared.u64 	%rd195, [_ZZN3cub18CUB_300001_SM_10006detail6reduce28DeviceReduceSingleTileKernelINS2_10policy_hubIlyN4cuda3std3__44plusIvEEE10Policy1000EN6thrust24THRUST_300001_SM_1000_NS18transform_iteratorI7NonZeroIfEPfNSD_11use_defaultESI_EEPlyS9_llNS7_10__identityEEEvT0_T1_T2_T3_T4_T6_E12temp_storage+96];
	add.s64 	%rd196, %rd194, %rd195;
	ld.shared.u64 	%rd197, [_ZZN3cub18CUB_300001_SM_10006detail6reduce28DeviceReduceSingleTileKernelINS2_10policy_hubIlyN4cuda3std3__44plusIvEEE10Policy1000EN6thrust24THRUST_300001_SM_1000_NS18transform_iteratorI7NonZeroIfEPfNSD_11use_defaultESI_EEPlyS9_llNS7_10__identityEEEvT0_T1_T2_T3_T4_T6_E12temp_storage+104];
	add.s64 	%rd198, %rd196, %rd197;
	ld.shared.u64 	%rd199, [_ZZN3cub18CUB_300001_SM_10006detail6reduce28DeviceReduceSingleTileKernelINS2_10policy_hubIlyN4cuda3std3__44plusIvEEE10Policy1000EN6thrust24THRUST_300001_SM_1000_NS18transform_iteratorI7NonZeroIfEPfNSD_11use_defaultESI_EEPlyS9_llNS7_10__identityEEEvT0_T1_T2_T3_T4_T6_E12temp_storage+112];
	add.s64 	%rd200, %rd198, %rd199;
	ld.shared.u64 	%rd201, [_ZZN3cub18CUB_300001_SM_10006detail6reduce28DeviceReduceSingleTileKernelINS2_10policy_hubIlyN4cuda3std3__44plusIvEEE10Policy1000EN6thrust24THRUST_300001_SM_1000_NS18transform_iteratorI7NonZeroIfEPfNSD_11use_defaultESI_EEPlyS9_llNS7_10__identityEEEvT0_T1_T2_T3_T4_T6_E12temp_storage+120];
	add.s64 	%rd202, %rd200, %rd201;
	ld.shared.u64 	%rd203, [_ZZN3cub18CUB_300001_SM_10006detail6reduce28DeviceReduceSingleTileKernelINS2_10policy_hubIlyN4cuda3std3__44plusIvEEE10Policy1000EN6thrust24THRUST_300001_SM_1000_NS18transform_iteratorI7NonZeroIfEPfNSD_11use_defaultESI_EEPlyS9_llNS7_10__identityEEEvT0_T1_T2_T3_T4_T6_E12temp_storage+128];
	add.s64 	%rd204, %rd202, %rd203;
	ld.shared.u64 	%rd205, [_ZZN3cub18CUB_300001_SM_10006detail6reduce28DeviceReduceSingleTileKernelINS2_10policy_hubIlyN4cuda3std3__44plusIvEEE10Policy1000EN6thrust24THRUST_300001_SM_1000_NS18transform_iteratorI7NonZeroIfEPfNSD_11use_defaultESI_EEPlyS9_llNS7_10__identityEEEvT0_T1_T2_T3_T4_T6_E12temp_storage+136];
	add.s64 	%rd402, %rd204, %rd205;
$L__BB15_49:
	mov.u32 	%r240, %tid.x;
	setp.ne.s32 	%p138, %r240, 0;
	@%p138 bra 	$L__BB15_51;
	add.s64 	%rd375, %rd402, %rd59;
	st.global.u64 	[%rd1], %rd375;
$L__BB15_51:
	ret;

}
	// .globl	_ZN3cub18CUB_300001_SM_10006detail6reduce18DeviceReduceKernelINS2_10policy_hubIlyN4cuda3std3__44plusIvEEE10Policy1000EN6thrust24THRUST_300001_SM_1000_NS18transform_iteratorI7NonZeroIfEPfNSD_11use_defaultESI_EEyS9_lNS7_10__identityEEEvT0_PT3_T1_NS0_13GridEvenShareISO_EET2_T4_
.visible .entry _ZN3cub18CUB_300001_SM_10006detail6reduce18DeviceReduceKernelINS2_10policy_hubIlyN4cuda3std3__44plusIvEEE10Policy1000EN6thrust24THRUST_300001_SM_1000_NS18transform_iteratorI7NonZeroIfEPfNSD_11use_defaultESI_EEyS9_lNS7_10__identityEEEvT0_PT3_T1_NS0_13GridEvenShareISO_EET2_T4_(
	.param .align 8 .b8 _ZN3cub18CUB_300001_SM_10006detail6reduce18DeviceReduceKernelINS2_10policy_hubIlyN4cuda3std3__44plusIvEEE10Policy1000EN6thrust24THRUST_300001_SM_1000_NS18transform_iteratorI7NonZeroIfEPfNSD_11use_defaultESI_EEyS9_lNS7_10__identityEEEvT0_PT3_T1_NS0_13GridEvenShareISO_EET2_T4__param_0[16],
	.param .u64 .ptr .align 1 _ZN3cub18CUB_300001_SM_10006detail6reduce18DeviceReduceKernelINS2_10policy_hubIlyN4cuda3std3__44plusIvEEE10Policy1000EN6thrust24THRUST_300001_SM_1000_NS18transform_iteratorI7NonZeroIfEPfNSD_11use_defaultESI_EEyS9_lNS7_10__identityEEEvT0_PT3_T1_NS0_13GridEvenShareISO_EET2_T4__param_1,
	.param .u64 _ZN3cub18CUB_300001_SM_10006detail6reduce18DeviceReduceKernelINS2_10policy_hubIlyN4cuda3std3__44plusIvEEE10Policy1000EN6thrust24THRUST_300001_SM_1000_NS18transform_iteratorI7NonZeroIfEPfNSD_11use_defaultESI_EEyS9_lNS7_10__identityEEEvT0_PT3_T1_NS0_13GridEvenShareISO_EET2_T4__param_2,
	.param .align 8 .b8 _ZN3cub18CUB_300001_SM_10006detail6reduce18DeviceReduceKernelINS2_10policy_hubIlyN4cuda3std3__44plusIvEEE10Policy1000EN6thrust24THRUST_300001_SM_1000_NS18transform_iteratorI7NonZeroIfEPfNSD_11use_defaultESI_EEyS9_lNS7_10__identityEEEvT0_PT3_T1_NS0_13GridEvenShareISO_EET2_T4__param_3[72],
	.param .align 1 .b8 _ZN3cub18CUB_300001_SM_10006detail6reduce18DeviceReduceKernelINS2_10policy_hubIlyN4cuda3std3__44plusIvEEE10Policy1000EN6thrust24THRUST_300001_SM_1000_NS18transform_iteratorI7NonZeroIfEPfNSD_11use_defaultESI_EEyS9_lNS7_10__identityEEEvT0_PT3_T1_NS0_13GridEvenShareISO_EET2_T4__param_4[1],
	.param .align 1 .b8 _ZN3cub18CUB_300001_SM_10006detail6reduce18DeviceReduceKernelINS2_10policy_hubIlyN4cuda3std3__44plusIvEEE10Policy1000EN6thrust24THRUST_300001_SM_1000_NS18transform_iteratorI7NonZeroIfEPfNSD_11use_defaultESI_EEyS9_lNS7_10__identityEEEvT0_PT3_T1_NS0_13GridEvenShareISO_EET2_T4__param_5[1]
)
.maxntid 512
{
	.reg .pred 	%p<138>;
	.reg .b16 	%rs<4>;
	.reg .b32 	%r<280>;
	.reg .b32 	%f<74>;
	.reg .b64 	%rd<420>;
	// demoted variable
	.shared .align 8 .b8 _ZZN3cub18CUB_300001_SM_10006detail6reduce18DeviceReduceKernelINS2_10policy_hubIlyN4cuda3std3__44plusIvEEE10Policy1000EN6thrust24THRUST_300001_SM_1000_NS18transform_iteratorI7NonZeroIfEPfNSD_11use_defaultESI_EEyS9_lNS7_10__identityEEEvT0_PT3_T1_NS0_13GridEvenShareISO_EET2_T4_E12temp_storage[152];
	ld.param.u64 	%rd1, [_ZN3cub18CUB_300001_SM_10006detail6reduce18DeviceReduceKernelINS2_10policy_hubIlyN4cuda3std3__44plusIvEEE10Policy1000EN6thrust24THRUST_300001_SM_1000_NS18transform_iteratorI7NonZeroIfEPfNSD_11use_defaultESI_EEyS9_lNS7_10__identityEEEvT0_PT3_T1_NS0_13GridEvenShareISO_EET2_T4__param_3+32];
	ld.param.u32 	%r1, [_ZN3cub18CUB_300001_SM_10006detail6reduce18DeviceReduceKernelINS2_10policy_hubIlyN4cuda3std3__44plusIvEEE10Policy1000EN6thrust24THRUST_300001_SM_1000_NS18transform_iteratorI7NonZeroIfEPfNSD_11use_defaultESI_EEyS9_lNS7_10__identityEEEvT0_PT3_T1_NS0_13GridEvenShareISO_EET2_T4__param_3+40];
	ld.param.u64 	%rd64, [_ZN3cub18CUB_300001_SM_10006detail6reduce18DeviceReduceKernelINS2_10policy_hubIlyN4cuda3std3__44plusIvEEE10Policy1000EN6thrust24THRUST_300001_SM_1000_NS18transform_iteratorI7NonZeroIfEPfNSD_11use_defaultESI_EEyS9_lNS7_10__identityEEEvT0_PT3_T1_NS0_13GridEvenShareISO_EET2_T4__param_0];
	cvta.to.global.u64 	%rd2, %rd64;
	mov.u32 	%r2, %ctaid.x;
	mul.lo.s32 	%r50, %r1, 3584;
	cvt.s64.s32 	%rd3, %r50;
	mul.lo.s32 	%r51, %r2, 3584;
	cvt.u64.u32 	%rd4, %r51;
	sub.s64 	%rd5, %rd1, %rd4;
	setp.gt.u64 	%p1, %rd5, 3583;
	@%p1 bra 	$L__BB16_25;
	cvt.u32.u64 	%r136, %rd4;
	cvt.u32.u64 	%r3, %rd1;
	sub.s32 	%r4, %r3, %r136;
	mov.u32 	%r5, %tid.x;
	setp.ge.s32 	%p66, %r5, %r4;
	mov.b64 	%rd403, 0;
	mov.u32 	%r267, %r5;
	@%p66 bra 	$L__BB16_3;
	add.s32 	%r138, %r136, %r5;
	mul.wide.u32 	%rd214, %r138, 4;
	add.s64 	%rd215, %rd2, %rd214;
	ld.global.f32 	%f44, [%rd215];
	setp.neu.f32 	%p67, %f44, 0f00000000;
	selp.u64 	%rd403, 1, 0, %p67;
	add.s32 	%r267, %r5, 512;
$L__BB16_3:
	setp.ge.s32 	%p68, %r267, %r4;
	@%p68 bra 	$L__BB16_16;
	not.b32 	%r140, %r267;
	add.s32 	%r141, %r140, %r3;
	sub.s32 	%r142, %r141, %r136;
	shr.u32 	%r143, %r142, 9;
	add.s32 	%r8, %r143, 1;
	and.b32  	%r9, %r8, 15;
	setp.lt.u32 	%p69, %r142, 7680;
	@%p69 bra 	$L__BB16_7;
	and.b32  	%r144, %r8, 16777200;
	neg.s32 	%r265, %r144;
	mul.wide.u32 	%rd217, %r2, 14336;
	mul.wide.u32 	%rd218, %r267, 4;
	add.s64 	%rd219, %rd217, %rd218;
	add.s64 	%rd220, %rd219, %rd2;
	add.s64 	%rd394, %rd220, 16384;
$L__BB16_6:
	.pragma "nounroll";
	ld.global.f32 	%f45, [%rd394+-16384];
	setp.neu.f32 	%p70, %f45, 0f00000000;
	selp.u64 	%rd221, 1, 0, %p70;
	add.s64 	%rd222, %rd403, %rd221;
	ld.global.f32 	%f46, [%rd394+-14336];
	setp.neu.f32 	%p71, %f46, 0f00000000;
	selp.u64 	%rd223, 1, 0, %p71;
	add.s64 	%rd224, %rd222, %rd223;
	ld.global.f32 	%f47, [%rd394+-12288];
	setp.neu.f32 	%p72, %f47, 0f00000000;
	selp.u64 	%rd225, 1, 0, %p72;
	add.s64 	%rd226, %rd224, %rd225;
	ld.global.f32 	%f48, [%rd394+-10240];
	setp.neu.f32 	%p73, %f48, 0f00000000;
	selp.u64 	%rd227, 1, 0, %p73;
	add.s64 	%rd228, %rd226, %rd227;
	ld.global.f32 	%f49, [%rd394+-8192];
	setp.neu.f32 	%p74, %f49, 0f00000000;
	selp.u64 	%rd229, 1, 0, %p74;
	add.s64 	%rd230, %rd228, %rd229;
	ld.global.f32 	%f50, [%rd394+-6144];
	setp.neu.f32 	%p75, %f50, 0f00000000;
	selp.u64 	%rd231, 1, 0, %p75;
	add.s64 	%rd232, %rd230, %rd231;
	ld.global.f32 	%f51, [%rd394+-4096];
	setp.neu.f32 	%p76, %f51, 0f00000000;
	selp.u64 	%rd233, 1, 0, %p76;
	add.s64 	%rd234, %rd232, %rd233;
	ld.global.f32 	%f52, [%rd394+-2048];
	setp.neu.f32 	%p77, %f52, 0f00000000;
	selp.u64 	%rd235, 1, 0, %p77;
	add.s64 	%rd236, %rd234, %rd235;
	ld.global.f32 	%f53, [%rd394];
	setp.neu.f32 	%p78, %f53, 0f00000000;
	selp.u64 	%rd237, 1, 0, %p78;
	add.s64 	%rd238, %rd236, %rd237;
	ld.global.f32 	%f54, [%rd394+2048];
	setp.neu.f32 	%p79, %f54, 0f00000000;
	selp.u64 	%rd239, 1, 0, %p79;
	add.s64 	%rd240, %rd238, %rd239;
	ld.global.f32 	%f55, [%rd394+4096];
	setp.neu.f32 	%p80, %f55, 0f00000000;
	selp.u64 	%rd241, 1, 0, %p80;
	add.s64 	%rd242, %rd240, %rd241;
	ld.global.f32 	%f56, [%rd394+6144];
	setp.neu.f32 	%p81, %f56, 0f00000000;
	selp.u64 	%rd243, 1, 0, %p81;
	add.s64 	%rd244, %rd242, %rd243;
	ld.global.f32 	%f57, [%rd394+8192];
	setp.neu.f32 	%p82, %f57, 0f00000000;
	selp.u64 	%rd245, 1, 0, %p82;
	add.s64 	%rd246, %rd244, %rd245;
	ld.global.f32 	%f58, [%rd394+10240];
	setp.neu.f32 	%p83, %f58, 0f00000000;
	selp.u64 	%rd247, 1, 0, %p83;
	add.s64 	%rd248, %rd246, %rd247;
	ld.global.f32 	%f59, [%rd394+12288];
	setp.neu.f32 	%p84, %f59, 0f00000000;
	selp.u64 	%rd249, 1, 0, %p84;
	add.s64 	%rd250, %rd248, %rd249;
	ld.global.f32 	%f60, [%rd394+14336];
	setp.neu.f32 	%p85, %f60, 0f00000000;
	selp.u64 	%rd251, 1, 0, %p85;
	add.s64 	%rd403, %rd250, %rd251;
	add.s32 	%r267, %r267, 8192;
	add.s32 	%r265, %r265, 16;
	add.s64 	%rd394, %rd394, 32768;
	setp.ne.s32 	%p86, %r265, 0;
	@%p86 bra 	$L__BB16_6;
$L__BB16_7:
	setp.eq.s32 	%p87, %r9, 0;
	@%p87 bra 	$L__BB16_16;
	and.b32  	%r16, %r8, 7;
	setp.lt.u32 	%p88, %r9, 8;
	@%p88 bra 	$L__BB16_10;
	cvt.s64.s32 	%rd253, %r267;
	add.s64 	%rd254, %rd253, %rd4;
	shl.b64 	%rd255, %rd254, 2;
	add.s64 	%rd256, %rd2, %rd255;
	ld.global.f32 	%f61, [%rd256];
	setp.neu.f32 	%p89, %f61, 0f00000000;
	selp.u64 	%rd257, 1, 0, %p89;
	add.s64 	%rd258, %rd403, %rd257;
	ld.global.f32 	%f62, [%rd256+2048];
	setp.neu.f32 	%p90, %f62, 0f00000000;
	selp.u64 	%rd259, 1, 0, %p90;
	add.s64 	%rd260, %rd258, %rd259;
	ld.global.f32 	%f63, [%rd256+4096];
	setp.neu.f32 	%p91, %f63, 0f00000000;
	selp.u64 	%rd261, 1, 0, %p91;
	add.s64 	%rd262, %rd260, %rd261;
	ld.global.f32 	%f64, [%rd256+6144];
	setp.neu.f32 	%p92, %f64, 0f00000000;
	selp.u64 	%rd263, 1, 0, %p92;
	add.s64 	%rd264, %rd262, %rd263;
	ld.global.f32 	%f65, [%rd256+8192];
	setp.neu.f32 	%p93, %f65, 0f00000000;
	selp.u64 	%rd265, 1, 0, %p93;
	add.s64 	%rd266, %rd264, %rd265;
	ld.global.f32 	%f66, [%rd256+10240];
	setp.neu.f32 	%p94, %f66, 0f00000000;
	selp.u64 	%rd267, 1, 0, %p94;
	add.s64 	%rd268, %rd266, %rd267;
	ld.global.f32 	%f67, [%rd256+12288];
	setp.neu.f32 	%p95, %f67, 0f00000000;
	selp.u64 	%rd269, 1, 0, %p95;
	add.s64 	%rd270, %rd268, %rd269;
	ld.global.f32 	%f68, [%rd256+14336];
	setp.neu.f32 	%p96, %f68, 0f00000000;
	selp.u64 	%rd271, 1, 0, %p96;
	add.s64 	%rd403, %rd270, %rd271;
	add.s32 	%r267, %r267, 4096;
$L__BB16_10:
	setp.eq.s32 	%p97, %r16, 0;
	@%p97 bra 	$L__BB16_16;
	and.b32  	%r19, %r8, 3;
	setp.lt.u32 	%p98, %r16, 4;
	@%p98 bra 	$L__BB16_13;
	cvt.s64.s32 	%rd273, %r267;
	add.s64 	%rd274, %rd273, %rd4;
	shl.b64 	%rd275, %rd274, 2;
	add.s64 	%rd276, %rd2, %rd275;
	ld.global.f32 	%f69, [%rd276];
	setp.neu.f32 	%p99, %f69, 0f00000000;
	selp.u64 	%rd277, 1, 0, %p99;
	add.s64 	%rd278, %rd403, %rd277;
	ld.global.f32 	%f70, [%rd276+2048];
	setp.neu.f32 	%p100, %f70, 0f00000000;
	selp.u64 	%rd279, 1, 0, %p100;
	add.s64 	%rd280, %rd278, %rd279;
	ld.global.f32 	%f71, [%rd276+4096];
	setp.neu.f32 	%p101, %f71, 0f00000000;
	selp.u64 	%rd281, 1, 0, %p101;
	add.s64 	%rd282, %rd280, %rd281;
	ld.global.f32 	%f72, [%rd276+6144];
	setp.neu.f32 	%p102, %f72, 0f00000000;
	selp.u64 	%rd283, 1, 0, %p102;
	add.s64 	%rd403, %rd282, %rd283;
	add.s32 	%r267, %r267, 2048;
$L__BB16_13:
	setp.eq.s32 	%p103, %r19, 0;
	@%p103 bra 	$L__BB16_16;
	mul.wide.u32 	%rd284, %r2, 14336;
	add.s64 	%rd21, %rd2, %rd284;
	neg.s32 	%r270, %r19;
$L__BB16_15:
	.pragma "nounroll";
	mul.wide.s32 	%rd285, %r267, 4;
	add.s64 	%rd286, %rd21, %rd285;
	ld.global.f32 	%f73, [%rd286];
	setp.neu.f32 	%p104, %f73, 0f00000000;
	selp.u64 	%rd287, 1, 0, %p104;
	add.s64 	%rd403, %rd403, %rd287;
	add.s32 	%r267, %r267, 512;
	add.s32 	%r270, %r270, 1;
	setp.ne.s32 	%p105, %r270, 0;
	@%p105 bra 	$L__BB16_15;
$L__BB16_16:
	setp.lt.s32 	%p106, %r4, 512;
	@%p106 bra 	$L__BB16_21;
	// begin inline asm
	mov.u32 %r208, %laneid;
	// end inline asm
	mov.b64 	{%r210, %r215}, %rd403;
	mov.b32 	%r216, 1;
	mov.b32 	%r257, 31;
	mov.b32 	%r258, -1;
	// begin inline asm
	shfl.sync.down.b32 %r209, %r210, %r216, %r257, %r258;
	// end inline asm
	// begin inline asm
	shfl.sync.down.b32 %r214, %r215, %r216, %r257, %r258;
	// end inline asm
	mov.b64 	%rd346, {%r209, %r214};
	setp.gt.s32 	%p130, %r208, 30;
	selp.b64 	%rd347, 0, %rd346, %p130;
	add.s64 	%rd348, %rd347, %rd403;
	mov.b64 	{%r220, %r225}, %rd348;
	mov.b32 	%r226, 2;
	// begin inline asm
	shfl.sync.down.b32 %r219, %r220, %r226, %r257, %r258;
	// end inline asm
	// begin inline asm
	shfl.sync.down.b32 %r224, %r225, %r226, %r257, %r258;
	// end inline asm
	mov.b64 	%rd349, {%r219, %r224};
	setp.gt.s32 	%p131, %r208, 29;
	selp.b64 	%rd350, 0, %rd349, %p131;
	add.s64 	%rd351, %rd350, %rd348;
	mov.b64 	{%r230, %r235}, %rd351;
	mov.b32 	%r236, 4;
	// begin inline asm
	shfl.sync.down.b32 %r229, %r230, %r236, %r257, %r258;
	// end inline asm
	// begin inline asm
	shfl.sync.down.b32 %r234, %r235, %r236, %r257, %r258;
	// end inline asm
	mov.b64 	%rd352, {%r229, %r234};
	setp.gt.s32 	%p132, %r208, 27;
	selp.b64 	%rd353, 0, %rd352, %p132;
	add.s64 	%rd354, %rd353, %rd351;
	mov.b64 	{%r240, %r245}, %rd354;
	mov.b32 	%r246, 8;
	// begin inline asm
	shfl.sync.down.b32 %r239, %r240, %r246, %r257, %r258;
	// end inline asm
	// begin inline asm
	shfl.sync.down.b32 %r244, %r245, %r246, %r257, %r258;
	// end inline asm
	mov.b64 	%rd355, {%r239, %r244};
	setp.gt.s32 	%p133, %r208, 23;
	selp.b64 	%rd356, 0, %rd355, %p133;
	add.s64 	%rd357, %rd356, %rd354;
	mov.b64 	{%r250, %r255}, %rd357;
	mov.b32 	%r256, 16;
	// begin inline asm
	shfl.sync.down.b32 %r249, %r250, %r256, %r257, %r258;
	// end inline asm
	// begin inline asm
	shfl.sync.down.b32 %r254, %r255, %r256, %r257, %r258;
	// end inline asm
	mov.b64 	%rd358, {%r249, %r254};
	setp.gt.s32 	%p134, %r208, 15;
	selp.b64 	%rd359, 0, %rd358, %p134;
	add.s64 	%rd419, %rd359, %rd357;
	setp.ne.s32 	%p135, %r208, 0;
	@%p135 bra 	$L__BB16_19;
	shr.u32 	%r259, %r5, 2;
	and.b32  	%r260, %r259, 248;
	mov.u32 	%r261, _ZZN3cub18CUB_300001_SM_10006detail6reduce18DeviceReduceKernelINS2_10policy_hubIlyN4cuda3std3__44plusIvEEE10Policy1000EN6thrust24THRUST_300001_SM_1000_NS18transform_iteratorI7NonZeroIfEPfNSD_11use_defaultESI_EEyS9_lNS7_10__identityEEEvT0_PT3_T1_NS0_13GridEvenShareISO_EET2_T4_E12temp_storage;
	add.s32 	%r262, %r261, %r260;
	st.shared.u64 	[%r262+16], %rd419;
$L__BB16_19:
	bar.sync 	0;
	setp.ne.s32 	%p136, %r5, 0;
	@%p136 bra 	$L__BB16_46;
	ld.shared.u64 	%rd360, [_ZZN3cub18CUB_300001_SM_10006detail6reduce18DeviceReduceKernelINS2_10policy_hubIlyN4cuda3std3__44plusIvEEE10Policy1000EN6thrust24THRUST_300001_SM_1000_NS18transform_iteratorI7NonZeroIfEPfNSD_11use_defaultESI_EEyS9_lNS7_10__identityEEEvT0_PT3_T1_NS0_13GridEvenShareISO_EET2_T4_E12temp_storage+24];
	add.s64 	%rd361, %rd360, %rd419;
	ld.shared.u64 	%rd362, [_ZZN3cub18CUB_300001_SM_10006detail6reduce18DeviceReduceKernelINS2_10policy_hubIlyN4cuda3std3__44plusIvEEE10Policy1000EN6thrust24THRUST_300001_SM_1000_NS18transform_iteratorI7NonZeroIfEPfNSD_11use_defaultESI_EEyS9_lNS7_10__identityEEEvT0_PT3_T1_NS0_13GridEvenShareISO_EET2_T4_E12temp_storage+32];
	add.s64 	%rd363, %rd361, %rd362;
	ld.shared.u64 	%rd364, [_ZZN3cub18CUB_300001_SM_10006detail6reduce18DeviceReduceKernelINS2_10policy_hubIlyN4cuda3std3__44plusIvEEE10Policy1000EN6thrust24THRUST_300001_SM_1000_NS18transform_iteratorI7NonZeroIfEPfNSD_11use_defaultESI_EEyS9_lNS7_10__identityEEEvT0_PT3_T1_NS0_13GridEvenShareISO_EET2_T4_E12temp_storage+40];
	add.s64 	%rd365, %rd363, %rd364;
	ld.shared.u64 	%rd366, [_ZZN3cub18CUB_300001_SM_10006detail6reduce18DeviceReduceKernelINS2_10policy_hubIlyN4cuda3std3__44plusIvEEE10Policy1000EN6thrust24THRUST_300001_SM_1000_NS18transform_iteratorI7NonZeroIfEPfNSD_11use_defaultESI_EEyS9_lNS7_10__identityEEEvT0_PT3_T1_NS0_13GridEvenShareISO_EET2_T4_E12temp_storage+48];
	add.s64 	%rd367, %rd365, %rd366;
	ld.shared.u64 	%rd368, [_ZZN3cub18CUB_300001_SM_10006detail6reduce18DeviceReduceKernelINS2_10policy_hubIlyN4cuda3std3__44plusIvEEE10Policy1000EN6thrust24THRUST_300001_SM_1000_NS18transform_iteratorI7NonZeroIfEPfNSD_11use_defaultESI_EEyS9_lNS7_10__identityEEEvT0_PT3_T1_NS0_13GridEvenShareISO_EET2_T4_E12temp_storage+56];
	add.s64 	%rd369, %rd367, %rd368;
	ld.shared.u64 	%rd370, [_ZZN3cub18CUB_300001_SM_10006detail6reduce18DeviceReduceKernelINS2_10policy_hubIlyN4cuda3std3__44plusIvEEE10Policy1000EN6thrust24THRUST_300001_SM_1000_NS18transform_iteratorI7NonZeroIfEPfNSD_11use_defaultESI_EEyS9_lNS7_10__identityEEEvT0_PT3_T1_NS0_13GridEvenShareISO_EET2_T4_E12temp_storage+64];
	add.s64 	%rd371, %rd369, %rd370;
	ld.shared.u64 	%rd372, [_ZZN3cub18CUB_300001_SM_10006detail6reduce18DeviceReduceKernelINS2_10policy_hubIlyN4cuda3std3__44plusIvEEE10Policy1000EN6thrust24THRUST_300001_SM_1000_NS18transform_iteratorI7NonZeroIfEPfNSD_11use_defaultESI_EEyS9_lNS7_10__identityEEEvT0_PT3_T1_NS0_13GridEvenShareISO_EET2_T4_E12temp_storage+72];
	add.s64 	%rd373, %rd371, %rd372;
	ld.shared.u64 	%rd374, [_ZZN3cub18CUB_300001_SM_10006detail6reduce18DeviceReduceKernelINS2_10policy_hubIlyN4cuda3std3__44plusIvEEE10Policy1000EN6thrust24THRUST_300001_SM_1000_NS18transform_iteratorI7NonZeroIfEPfNSD_11use_defaultESI_EEyS9_lNS7_10__identityEEEvT0_PT3_T1_NS0_13GridEvenShareISO_EET2_T4_E12temp_storage+80];
	add.s64 	%rd375, %rd373, %rd374;
	ld.shared.u64 	%rd376, [_ZZN3cub18CUB_300001_SM_10006detail6reduce18DeviceReduceKernelINS2_10policy_hubIlyN4cuda3std3__44plusIvEEE10Policy1000EN6thrust24THRUST_300001_SM_1000_NS18transform_iteratorI7NonZeroIfEPfNSD_11use_defaultESI_EEyS9_lNS7_10__identityEEEvT0_PT3_T1_NS0_13GridEvenShareISO_EET2_T4_E12temp_storage+88];
	add.s64 	%rd377, %rd375, %rd376;
	ld.shared.u64 	%rd378, [_ZZN3cub18CUB_300001_SM_10006detail6reduce18DeviceReduceKernelINS2_10policy_hubIlyN4cuda3std3__44plusIvEEE10Policy1000EN6thrust24THRUST_300001_SM_1000_NS18transform_iteratorI7NonZeroIfEPfNSD_11use_defaultESI_EEyS9_lNS7_10__identityEEEvT0_PT3_T1_NS0_13GridEvenShareISO_EET2_T4_E12temp_storage+96];
	add.s64 	%rd379, %rd377, %rd378;
	ld.shared.u64 	%rd380, [_ZZN3cub18CUB_300001_SM_10006detail6reduce18DeviceReduceKernelINS2_10policy_hubIlyN4cuda3std3__44plusIvEEE10Policy1000EN6thrust24THRUST_300001_SM_1000_NS18transform_iteratorI7NonZeroIfEPfNSD_11use_defaultESI_EEyS9_lNS7_10__identityEEEvT0_PT3_T1_NS0_13GridEvenShareISO_EET2_T4_E12temp_storage+104];
	add.s64 	%rd381, %rd379, %rd380;
	ld.shared.u64 	%rd382, [_ZZN3cub18CUB_300001_SM_10006detail6reduce18DeviceReduceKernelINS2_10policy_hubIlyN4cuda3std3__44plusIvEEE10Policy1000EN6thrust24THRUST_300001_SM_1000_NS18transform_iteratorI7NonZeroIfEPfNSD_11use_defaultESI_EEyS9_lNS7_10__identityEEEvT0_PT3_T1_NS0_13GridEvenShareISO_EET2_T4_E12temp_storage+112];
	add.s64 	%rd383, %rd381, %rd382;
	ld.shared.u64 	%rd384, [_ZZN3cub18CUB_300001_SM_10006detail6reduce18DeviceReduceKernelINS2_10policy_hubIlyN4cuda3std3__44plusIvEEE10Policy1000EN6thrust24THRUST_300001_SM_1000_NS18transform_iteratorI7NonZeroIfEPfNSD_11use_defaultESI_EEyS9_lNS7_10__identityEEEvT0_PT3_T1_NS0_13GridEvenShareISO_EET2_T4_E12temp_storage+120];
	add.s64 	%rd385, %rd383, %rd384;
	ld.shared.u64 	%rd386, [_ZZN3cub18CUB_300001_SM_10006detail6reduce18DeviceReduceKernelINS2_10policy_hubIlyN4cuda3std3__44plusIvEEE10Policy1000EN6thrust24THRUST_300001_SM_1000_NS18transform_iteratorI7NonZeroIfEPfNSD_11use_defaultESI_EEyS9_lNS7_10__identityEEEvT0_PT3_T1_NS0_13GridEvenShareISO_EET2_T4_E12temp_storage+128];
	add.s64 	%rd387, %rd385, %rd386;
	ld.shared.u64 	%rd388, [_ZZN3cub18CUB_300001_SM_10006detail6reduce18DeviceReduceKernelINS2_10policy_hubIlyN4cuda3std3__44plusIvEEE10Policy1000EN6thrust24THRUST_300001_SM_1000_NS18transform_iteratorI7NonZeroIfEPfNSD_11use_defaultESI_EEyS9_lNS7_10__identityEEEvT0_PT3_T1_NS0_13GridEvenShareISO_EET2_T4_E12temp_storage+136];
	add.s64 	%rd419, %rd387, %rd388;
	bra.uni 	$L__BB16_46;
$L__BB16_21:
	// begin inline asm
	mov.u32 %r145, %laneid;
	// end inline asm
	and.b32  	%r196, %r5, 992;
	add.s32 	%r197, %r196, 32;
	setp.gt.s32 	%p107, %r197, %r4;
	not.b32 	%r198, %r196;
	add.s32 	%r199, %r4, %r198;
	selp.b32 	%r194, %r199, 31, %p107;
	mov.b64 	{%r147, %r152}, %rd403;
	mov.b32 	%r153, 1;
	mov.b32 	%r195, -1;
	// begin inline asm
	shfl.sync.down.b32 %r146, %r147, %r153, %r194, %r195;
	// end inline asm
	// begin inline asm
	shfl.sync.down.b32 %r151, %r152, %r153, %r194, %r195;
	// end inline asm
	mov.b64 	%rd288, {%r146, %r151};
	setp.lt.s32 	%p108, %r145, %r194;
	selp.b64 	%rd289, %rd288, 0, %p108;
	add.s64 	%rd290, %rd289, %rd403;
	mov.b64 	{%r157, %r162}, %rd290;
	mov.b32 	%r163, 2;
	// begin inline asm
	shfl.sync.down.b32 %r156, %r157, %r163, %r194, %r195;
	// end inline asm
	// begin inline asm
	shfl.sync.down.b32 %r161, %r162, %r163, %r194, %r195;
	// end inline asm
	mov.b64 	%rd291, {%r156, %r161};
	add.s32 	%r200, %r145, 2;
	setp.gt.s32 	%p109, %r200, %r194;
	selp.b64 	%rd292, 0, %rd291, %p109;
	add.s64 	%rd293, %rd292, %rd290;
	mov.b64 	{%r167, %r172}, %rd293;
	mov.b32 	%r173, 4;
	// begin inline asm
	shfl.sync.down.b32 %r166, %r167, %r173, %r194, %r195;
	// end inline asm
	// begin inline asm
	shfl.sync.down.b32 %r171, %r172, %r173, %r194, %r195;
	// end inline asm
	mov.b64 	%rd294, {%r166, %r171};
	add.s32 	%r201, %r145, 4;
	setp.gt.s32 	%p110, %r201, %r194;
	selp.b64 	%rd295, 0, %rd294, %p110;
	add.s64 	%rd296, %rd295, %rd293;
	mov.b64 	{%r177, %r182}, %rd296;
	mov.b32 	%r183, 8;
	// begin inline asm
	shfl.sync.down.b32 %r176, %r177, %r183, %r194, %r195;
	// end inline asm
	// begin inline asm
	shfl.sync.down.b32 %r181, %r182, %r183, %r194, %r195;
	// end inline asm
	mov.b64 	%rd297, {%r176, %r181};
	add.s32 	%r202, %r145, 8;
	setp.gt.s32 	%p111, %r202, %r194;
	selp.b64 	%rd298, 0, %rd297, %p111;
	add.s64 	%rd299, %rd298, %rd296;
	mov.b64 	{%r187, %r192}, %rd299;
	mov.b32 	%r193, 16;
	// begin inline asm
	shfl.sync.down.b32 %r186, %r187, %r193, %r194, %r195;
	// end inline asm
	// begin inline asm
	shfl.sync.down.b32 %r191, %r192, %r193, %r194, %r195;
	// end inline asm
	mov.b64 	%rd300, {%r186, %r191};
	add.s32 	%r203, %r145, 16;
	setp.gt.s32 	%p112, %r203, %r194;
	selp.b64 	%rd301, 0, %rd300, %p112;
	add.s64 	%rd419, %rd301, %rd299;
	setp.ne.s32 	%p113, %r145, 0;
	@%p113 bra 	$L__BB16_23;
	shr.u32 	%r204, %r5, 2;
	and.b32  	%r205, %r204, 248;
	mov.u32 	%r206, _ZZN3cub18CUB_300001_SM_10006detail6reduce18DeviceReduceKernelINS2_10policy_hubIlyN4cuda3std3__44plusIvEEE10Policy1000EN6thrust24THRUST_300001_SM_1000_NS18transform_iteratorI7NonZeroIfEPfNSD_11use_defaultESI_EEyS9_lNS7_10__identityEEEvT0_PT3_T1_NS0_13GridEvenShareISO_EET2_T4_E12temp_storage;
	add.s32 	%r207, %r206, %r205;
	st.shared.u64 	[%r207+16], %rd419;
$L__BB16_23:
	bar.sync 	0;
	setp.ne.s32 	%p114, %r5, 0;
	@%p114 bra 	$L__BB16_46;
	setp.gt.s32 	%p115, %r4, 32;
	ld.shared.u64 	%rd302, [_ZZN3cub18CUB_300001_SM_10006detail6reduce18DeviceReduceKernelINS2_10policy_hubIlyN4cuda3std3__44plusIvEEE10Policy1000EN6thrust24THRUST_300001_SM_1000_NS18transform_iteratorI7NonZeroIfEPfNSD_11use_defaultESI_EEyS9_lNS7_10__identityEEEvT0_PT3_T1_NS0_13GridEvenShareISO_EET2_T4_E12temp_storage+24];
	selp.b64 	%rd303, %rd302, 0, %p115;
	add.s64 	%rd304, %rd303, %rd419;
	setp.gt.s32 	%p116, %r4, 64;
	ld.shared.u64 	%rd305, [_ZZN3cub18CUB_300001_SM_10006detail6reduce18DeviceReduceKernelINS2_10policy_hubIlyN4cuda3std3__44plusIvEEE10Policy1000EN6thrust24THRUST_300001_SM_1000_NS18transform_iteratorI7NonZeroIfEPfNSD_11use_defaultESI_EEyS9_lNS7_10__identityEEEvT0_PT3_T1_NS0_13GridEvenShareISO_EET2_T4_E12temp_storage+32];
	selp.b64 	%rd306, %rd305, 0, %p116;
	add.s64 	%rd307, %rd304, %rd306;
	setp.gt.s32 	%p117, %r4, 96;
	ld.shared.u64 	%rd308, [_ZZN3cub18CUB_300001_SM_10006detail6reduce18DeviceReduceKernelINS2_10policy_hubIlyN4cuda3std3__44plusIvEEE10Policy1000EN6thrust24THRUST_300001_SM_1000_NS18transform_iteratorI7NonZeroIfEPfNSD_11use_defaultESI_EEyS9_lNS7_10__identityEEEvT0_PT3_T1_NS0_13GridEvenShareISO_EET2_T4_E12temp_storage+40];
	selp.b64 	%rd309, %rd308, 0, %p117;
	add.s64 	%rd310, %rd307, %rd309;
	setp.gt.s32 	%p118, %r4, 128;
	ld.shared.u64 	%rd311, [_ZZN3cub18CUB_300001_SM_10006detail6reduce18DeviceReduceKernelINS2_10policy_hubIlyN4cuda3std3__44plusIvEEE10Policy1000EN6thrust24THRUST_300001_SM_1000_NS18transform_iteratorI7NonZeroIfEPfNSD_11use_defaultESI_EEyS9_lNS7_10__identityEEEvT0_PT3_T1_NS0_13GridEvenShareISO_EET2_T4_E12temp_storage+48];
	selp.b64 	%rd312, %rd311, 0, %p118;
	add.s64 	%rd313, %rd310, %rd312;
	setp.gt.s32 	%p119, %r4, 160;
	ld.shared.u64 	%rd314, [_ZZN3cub18CUB_300001_SM_10006detail6reduce18DeviceReduceKernelINS2_10policy_hubIlyN4cuda3std3__44plusIvEEE10Policy1000EN6thrust24THRUST_300001_SM_1000_NS18transform_iteratorI7NonZeroIfEPfNSD_11use_defaultESI_EEyS9_lNS7_10__identityEEEvT0_PT3_T1_NS0_13GridEvenShareISO_EET2_T4_E12temp_storage+56];
	selp.b64 	%rd315, %rd314, 0, %p119;
	add.s64 	%rd316, %rd313, %rd315;
	setp.gt.s32 	%p120, %r4, 192;
	ld.shared.u64 	%rd317, [_ZZN3cub18CUB_300001_SM_10006detail6reduce18DeviceReduceKernelINS2_10policy_hubIlyN4cuda3std3__44plusIvEEE10Policy1000EN6thrust24THRUST_300001_SM_1000_NS18transform_iteratorI7NonZeroIfEPfNSD_11use_defaultESI_EEyS9_lNS7_10__identityEEEvT0_PT3_T1_NS0_13GridEvenShareISO_EET2_T4_E12temp_storage+64];
	selp.b64 	%rd318, %rd317, 0, %p120;
	add.s64 	%rd319, %rd316, %rd318;
	setp.gt.s32 	%p121, %r4, 224;
	ld.shared.u64 	%rd320, [_ZZN3cub18CUB_300001_SM_10006detail6reduce18DeviceReduceKernelINS2_10policy_hubIlyN4cuda3std3__44plusIvEEE10Policy1000EN6thrust24THRUST_300001_SM_1000_NS18transform_iteratorI7NonZeroIfEPfNSD_11use_defaultESI_EEyS9_lNS7_10__identityEEEvT0_PT3_T1_NS0_13GridEvenShareISO_EET2_T4_E12temp_storage+72];
	selp.b64 	%rd321, %rd320, 0, %p121;
	add.s64 	%rd322, %rd319, %rd321;
	setp.gt.s32 	%p122, %r4, 256;
	ld.shared.u64 	%rd323, [_ZZN3cub18CUB_300001_SM_10006detail6reduce18DeviceReduceKernelINS2_10policy_hubIlyN4cuda3std3__44plusIvEEE10Policy1000EN6thrust24THRUST_300001_SM_1000_NS18transform_iteratorI7NonZeroIfEPfNSD_11use_defaultESI_EEyS9_lNS7_10__identityEEEvT0_PT3_T1_NS0_13GridEvenShareISO_EET2_T4_E12temp_storage+80];
	selp.b64 	%rd324, %rd323, 0, %p122;
	add.s64 	%rd325, %rd322, %rd324;
	setp.gt.s32 	%p123, %r4, 288;
	ld.shared.u64 	%rd326, [_ZZN3cub18CUB_300001_SM_10006detail6reduce18DeviceReduceKernelINS2_10policy_hubIlyN4cuda3std3__44plusIvEEE10Policy1000EN6thrust24THRUST_300001_SM_1000_NS18transform_iteratorI7NonZeroIfEPfNSD_11use_defaultESI_EEyS9_lNS7_10__identityEEEvT0_PT3_T1_NS0_13GridEvenShareISO_EET2_T4_E12temp_storage+88];
	selp.b64 	%rd327, %rd326, 0, %p123;
	add.s64 	%rd328, %rd325, %rd327;
	setp.gt.s32 	%p124, %r4, 320;
	ld.shared.u64 	%rd329, [_ZZN3cub18CUB_300001_SM_10006detail6reduce18DeviceReduceKernelINS2_10policy_hubIlyN4cuda3std3__44plusIvEEE10Policy1000EN6thrust24THRUST_300001_SM_1000_NS18transform_iteratorI7NonZeroIfEPfNSD_11use_defaultESI_EEyS9_lNS7_10__identityEEEvT0_PT3_T1_NS0_13GridEvenShareISO_EET2_T4_E12temp_storage+96];
	selp.b64 	%rd330, %rd329, 0, %p124;
	add.s64 	%rd331, %rd328, %rd330;
	setp.gt.s32 	%p125, %r4, 352;
	ld.shared.u64 	%rd332, [_ZZN3cub18CUB_300001_SM_10006detail6reduce18DeviceReduceKernelINS2_10policy_hubIlyN4cuda3std3__44plusIvEEE10Policy1000EN6thrust24THRUST_300001_SM_1000_NS18transform_iteratorI7NonZeroIfEPfNSD_11use_defaultESI_EEyS9_lNS7_10__identityEEEvT0_PT3_T1_NS0_13GridEvenShareISO_EET2_T4_E12temp_storage+104];
	selp.b64 	%rd333, %rd332, 0, %p125;
	add.s64 	%rd334, %rd331, %rd333;
	setp.gt.s32 	%p126, %r4, 384;
	ld.shared.u64 	%rd335, [_ZZN3cub18CUB_300001_SM_10006detail6reduce18DeviceReduceKernelINS2_10policy_hubIlyN4cuda3std3__44plusIvEEE10Policy1000EN6thrust24THRUST_300001_SM_1000_NS18transform_iteratorI7NonZeroIfEPfNSD_11use_defaultESI_EEyS9_lNS7_10__identityEEEvT0_PT3_T1_NS0_13GridEvenShareISO_EET2_T4_E12temp_storage+112];
	selp.b64 	%rd336, %rd335, 0, %p126;
	add.s64 	%rd337, %rd334, %rd336;
	setp.gt.s32 	%p127, %r4, 416;
	ld.shared.u64 	%rd338, [_ZZN3cub18CUB_300001_SM_10006detail6reduce18DeviceReduceKernelINS2_10policy_hubIlyN4cuda3std3__44plusIvEEE10Policy1000EN6thrust24THRUST_300001_SM_1000_NS18transform_iteratorI7NonZeroIfEPfNSD_11use_defaultESI_EEyS9_lNS7_10__identityEEEvT0_PT3_T1_NS0_13GridEvenShareISO_EET2_T4_E12temp_storage+120];
	selp.b64 	%rd339, %rd338, 0, %p127;
	add.s64 	%rd340, %rd337, %rd339;
	setp.gt.s32 	%p128, %r4, 448;
	ld.shared.u64 	%rd341, [_ZZN3cub18CUB_300001_SM_10006detail6reduce18DeviceReduceKernelINS2_10policy_hubIlyN4cuda3std3__44plusIvEEE10Policy1000EN6thrust24THRUST_300001_SM_1000_NS18transform_iteratorI7NonZeroIfEPfNSD_11use_defaultESI_EEyS9_lNS7_10__identityEEEvT0_PT3_T1_NS0_13GridEvenShareISO_EET2_T4_E12temp_storage+128];
	selp.b64 	%rd342, %rd341, 0, %p128;
	add.s64 	%rd343, %rd340, %rd342;
	setp.gt.s32 	%p129, %r4, 480;
	ld.shared.u64 	%rd344, [_ZZN3cub18CUB_300001_SM_10006detail6reduce18DeviceReduceKernelINS2_10policy_hubIlyN4cuda3std3__44plusIvEEE10Policy1000EN6thrust24THRUST_300001_SM_1000_NS18transform_iteratorI7NonZeroIfEPfNSD_11use_defaultESI_EEyS9_lNS7_10__identityEEEvT0_PT3_T1_NS0_13GridEvenShareISO_EET2_T4_E12temp_storage+136];
	selp.b64 	%rd345, %rd344, 0, %p129;
	add.s64 	%rd419, %rd343, %rd345;
	bra.uni 	$L__BB16_46;
$L__BB16_25:
	cvt.u32.u64 	%r52, %rd4;
	mov.u32 	%r27, %tid.x;
	add.s32 	%r53, %r52, %r27;
	mul.wide.u32 	%rd65, %r53, 4;
	add.s64 	%rd66, %rd2, %rd65;
	ld.global.f32 	%f1, [%rd66];
	setp.neu.f32 	%p2, %f1, 0f00000000;
	selp.u64 	%rd67, 1, 0, %p2;
	ld.global.f32 	%f2, [%rd66+2048];
	setp.neu.f32 	%p3, %f2, 0f00000000;
	selp.u64 	%rd68, 1, 0, %p3;
	ld.global.f32 	%f3, [%rd66+4096];
	setp.neu.f32 	%p4, %f3, 0f00000000;
	selp.u64 	%rd69, 1, 0, %p4;
	ld.global.f32 	%f4, [%rd66+6144];
	setp.neu.f32 	%p5, %f4, 0f00000000;
	selp.u64 	%rd70, 1, 0, %p5;
	ld.global.f32 	%f5, [%rd66+8192];
	setp.neu.f32 	%p6, %f5, 0f00000000;
	selp.u64 	%rd71, 1, 0, %p6;
	ld.global.f32 	%f6, [%rd66+10240];
	setp.neu.f32 	%p7, %f6, 0f00000000;
	selp.u64 	%rd72, 1, 0, %p7;
	ld.global.f32 	%f7, [%rd66+12288];
	setp.neu.f32 	%p8, %f7, 0f00000000;
	selp.u64 	%rd73, 1, 0, %p8;
	add.s64 	%rd74, %rd68, %rd67;
	add.s64 	%rd75, %rd74, %rd69;
	add.s64 	%rd76, %rd75, %rd70;
	add.s64 	%rd77, %rd76, %rd71;
	add.s64 	%rd78, %rd77, %rd72;
	add.s64 	%rd418, %rd78, %rd73;
	setp.lt.u64 	%p9, %rd5, %rd3;
	@%p9 bra 	$L__BB16_42;
	cvt.u32.u64 	%r55, %rd3;
	cvt.u64.u32 	%rd30, %r27;
	add.s64 	%rd405, %rd4, %rd3;
	cvt.u32.u64 	%r28, %rd1;
	not.b32 	%r57, %r27;
	add.s32 	%r58, %r57, %r28;
	sub.s32 	%r59, %r58, %r55;
	sub.s32 	%r272, %r59, %r52;
	add.s64 	%rd79, %rd405, %rd30;
	shl.b64 	%rd80, %rd79, 2;
	add.s64 	%rd81, %rd80, %rd2;
	add.s64 	%rd404, %rd81, 16384;
	mov.b32 	%r273, 0;
	mov.u64 	%rd406, %rd4;
$L__BB16_27:
	cvt.s64.s32 	%rd37, %r50;
	add.s64 	%rd406, %rd406, %rd37;
	add.s64 	%rd82, %rd1, -3584;
	setp.gt.u64 	%p10, %rd406, %rd82;
	@%p10 bra 	$L__BB16_29;
	mul.lo.s32 	%r61, %r1, 3584;
	cvt.s64.s32 	%rd83, %r61;
	add.s64 	%rd84, %rd406, %rd30;
	shl.b64 	%rd85, %rd84, 2;
	add.s64 	%rd86, %rd2, %rd85;
	ld.global.f32 	%f8, [%rd86];
	setp.neu.f32 	%p11, %f8, 0f00000000;
	selp.u64 	%rd87, 1, 0, %p11;
	ld.global.f32 	%f9, [%rd86+2048];
	setp.neu.f32 	%p12, %f9, 0f00000000;
	selp.u64 	%rd88, 1, 0, %p12;
	ld.global.f32 	%f10, [%rd86+4096];
	setp.neu.f32 	%p13, %f10, 0f00000000;
	selp.u64 	%rd89, 1, 0, %p13;
	ld.global.f32 	%f11, [%rd86+6144];
	setp.neu.f32 	%p14, %f11, 0f00000000;
	selp.u64 	%rd90, 1, 0, %p14;
	ld.global.f32 	%f12, [%rd86+8192];
	setp.neu.f32 	%p15, %f12, 0f00000000;
	selp.u64 	%rd91, 1, 0, %p15;
	ld.global.f32 	%f13, [%rd86+10240];
	setp.neu.f32 	%p16, %f13, 0f00000000;
	selp.u64 	%rd92, 1, 0, %p16;
	ld.global.f32 	%f14, [%rd86+12288];
	setp.neu.f32 	%p17, %f14, 0f00000000;
	selp.u64 	%rd93, 1, 0, %p17;
	add.s64 	%rd94, %rd418, %rd87;
	add.s64 	%rd95, %rd94, %rd88;
	add.s64 	%rd96, %rd95, %rd89;
	add.s64 	%rd97, %rd96, %rd90;
	add.s64 	%rd98, %rd97, %rd91;
	add.s64 	%rd99, %rd98, %rd92;
	add.s64 	%rd418, %rd99, %rd93;
	sub.s64 	%rd100, %rd1, %rd406;
	setp.lt.u64 	%p18, %rd100, %rd83;
	add.s32 	%r273, %r273, 1;
	add.s64 	%rd405, %rd405, %rd83;
	sub.s32 	%r272, %r272, %r61;
	mul.wide.s32 	%rd101, %r61, 4;
	add.s64 	%rd404, %rd404, %rd101;
	@%p18 bra 	$L__BB16_42;
	bra.uni 	$L__BB16_27;
$L__BB16_29:
	setp.le.u64 	%p19, %rd1, %rd406;
	cvt.u32.u64 	%r62, %rd406;
	cvt.u32.u64 	%r63, %rd1;
	sub.s32 	%r64, %r63, %r62;
	setp.ge.s32 	%p20, %r27, %r64;
	or.pred  	%p21, %p19, %p20;
	@%p21 bra 	$L__BB16_42;
	cvt.u32.u64 	%r66, %rd37;
	cvt.u32.u64 	%r67, %rd4;
	not.b32 	%r68, %r27;
	add.s32 	%r69, %r68, %r28;
	add.s32 	%r70, %r66, %r67;
	sub.s32 	%r71, %r69, %r70;
	mul.lo.s32 	%r72, %r1, %r273;
	mad.lo.s32 	%r73, %r72, -3584, %r71;
	shr.u32 	%r74, %r73, 9;
	add.s32 	%r34, %r74, 1;
	and.b32  	%r35, %r34, 15;
	setp.lt.u32 	%p22, %r73, 7680;
	mov.u32 	%r276, %r27;
	@%p22 bra 	$L__BB16_33;
	shr.u32 	%r75, %r272, 9;
	add.s32 	%r76, %r75, 1;
	and.b32  	%r77, %r76, 16777200;
	neg.s32 	%r274, %r77;
	mov.u32 	%r276, %r27;
$L__BB16_32:
	.pragma "nounroll";
	ld.global.f32 	%f15, [%rd404+-16384];
	setp.neu.f32 	%p23, %f15, 0f00000000;
	selp.u64 	%rd103, 1, 0, %p23;
	add.s64 	%rd104, %rd418, %rd103;
	ld.global.f32 	%f16, [%rd404+-14336];
	setp.neu.f32 	%p24, %f16, 0f00000000;
	selp.u64 	%rd105, 1, 0, %p24;
	add.s64 	%rd106, %rd104, %rd105;
	ld.global.f32 	%f17, [%rd404+-12288];
	setp.neu.f32 	%p25, %f17, 0f00000000;
	selp.u64 	%rd107, 1, 0, %p25;
	add.s64 	%rd108, %rd106, %rd107;
	ld.global.f32 	%f18, [%rd404+-10240];
	setp.neu.f32 	%p26, %f18, 0f00000000;
	selp.u64 	%rd109, 1, 0, %p26;
	add.s64 	%rd110, %rd108, %rd109;
	ld.global.f32 	%f19, [%rd404+-8192];
	setp.neu.f32 	%p27, %f19, 0f00000000;
	selp.u64 	%rd111, 1, 0, %p27;
	add.s64 	%rd112, %rd110, %rd111;
	ld.global.f32 	%f20, [%rd404+-6144];
	setp.neu.f32 	%p28, %f20, 0f00000000;
	selp.u64 	%rd113, 1, 0, %p28;
	add.s64 	%rd114, %rd112, %rd113;
	ld.global.f32 	%f21, [%rd404+-4096];
	setp.neu.f32 	%p29, %f21, 0f00000000;
	selp.u64 	%rd115, 1, 0, %p29;
	add.s64 	%rd116, %rd114, %rd115;
	ld.global.f32 	%f22, [%rd404+-2048];
	setp.neu.f32 	%p30, %f22, 0f00000000;
	selp.u64 	%rd117, 1, 0, %p30;
	add.s64 	%rd118, %rd116, %rd117;
	ld.global.f32 	%f23, [%rd404];
	setp.neu.f32 	%p31, %f23, 0f00000000;
	selp.u64 	%rd119, 1, 0, %p31;
	add.s64 	%rd120, %rd118, %rd119;
	ld.global.f32 	%f24, [%rd404+2048];
	setp.neu.f32 	%p32, %f24, 0f00000000;
	selp.u64 	%rd121, 1, 0, %p32;
	add.s64 	%rd122, %rd120, %rd121;
	ld.global.f32 	%f25, [%rd404+4096];
	setp.neu.f32 	%p33, %f25, 0f00000000;
	selp.u64 	%rd123, 1, 0, %p33;
	add.s64 	%rd124, %rd122, %rd123;
	ld.global.f32 	%f26, [%rd404+6144];
	setp.neu.f32 	%p34, %f26, 0f00000000;
	selp.u64 	%rd125, 1, 0, %p34;
	add.s64 	%rd126, %rd124, %rd125;
	ld.global.f32 	%f27, [%rd404+8192];
	setp.neu.f32 	%p35, %f27, 0f00000000;
	selp.u64 	%rd127, 1, 0, %p35;
	add.s64 	%rd128, %rd126, %rd127;
	ld.global.f32 	%f28, [%rd404+10240];
	setp.neu.f32 	%p36, %f28, 0f00000000;
	selp.u64 	%rd129, 1, 0, %p36;
	add.s64 	%rd130, %rd128, %rd129;
	ld.global.f32 	%f29, [%rd404+12288];
	setp.neu.f32 	%p37, %f29, 0f00000000;
	selp.u64 	%rd131, 1, 0, %p37;
	add.s64 	%rd132, %rd130, %rd131;
	ld.global.f32 	%f30, [%rd404+14336];
	setp.neu.f32 	%p38, %f30, 0f00000000;
	selp.u64 	%rd133, 1, 0, %p38;
	add.s64 	%rd418, %rd132, %rd133;
	add.s32 	%r276, %r276, 8192;
	add.s32 	%r274, %r274, 16;
	add.s64 	%rd404, %rd404, 32768;
	setp.ne.s32 	%p39, %r274, 0;
	@%p39 bra 	$L__BB16_32;
$L__BB16_33:
	setp.eq.s32 	%p40, %r35, 0;
	@%p40 bra 	$L__BB16_42;
	and.b32  	%r42, %r34, 7;
	setp.lt.u32 	%p41, %r35, 8;
	@%p41 bra 	$L__BB16_36;
	cvt.u64.u32 	%rd135, %r276;
	add.s64 	%rd136, %rd406, %rd135;
	shl.b64 	%rd137, %rd136, 2;
	add.s64 	%rd138, %rd2, %rd137;
	ld.global.f32 	%f31, [%rd138];
	setp.neu.f32 	%p42, %f31, 0f00000000;
	selp.u64 	%rd139, 1, 0, %p42;
	add.s64 	%rd140, %rd418, %rd139;
	ld.global.f32 	%f32, [%rd138+2048];
	setp.neu.f32 	%p43, %f32, 0f00000000;
	selp.u64 	%rd141, 1, 0, %p43;
	add.s64 	%rd142, %rd140, %rd141;
	ld.global.f32 	%f33, [%rd138+4096];
	setp.neu.f32 	%p44, %f33, 0f00000000;
	selp.u64 	%rd143, 1, 0, %p44;
	add.s64 	%rd144, %rd142, %rd143;
	ld.global.f32 	%f34, [%rd138+6144];
	setp.neu.f32 	%p45, %f34, 0f00000000;
	selp.u64 	%rd145, 1, 0, %p45;
	add.s64 	%rd146, %rd144, %rd145;
	ld.global.f32 	%f35, [%rd138+8192];
	setp.neu.f32 	%p46, %f35, 0f00000000;
	selp.u64 	%rd147, 1, 0, %p46;
	add.s64 	%rd148, %rd146, %rd147;
	ld.global.f32 	%f36, [%rd138+10240];
	setp.neu.f32 	%p47, %f36, 0f00000000;
	selp.u64 	%rd149, 1, 0, %p47;
	add.s64 	%rd150, %rd148, %rd149;
	ld.global.f32 	%f37, [%rd138+12288];
	setp.neu.f32 	%p48, %f37, 0f00000000;
	selp.u64 	%rd151, 1, 0, %p48;
	add.s64 	%rd152, %rd150, %rd151;
	ld.global.f32 	%f38, [%rd138+14336];
	setp.neu.f32 	%p49, %f38, 0f00000000;
	selp.u64 	%rd153, 1, 0, %p49;
	add.s64 	%rd418, %rd152, %rd153;
	add.s32 	%r276, %r276, 4096;
$L__BB16_36:
	setp.eq.s32 	%p50, %r42, 0;
	@%p50 bra 	$L__BB16_42;
	setp.lt.u32 	%p51, %r42, 4;
	@%p51 bra 	$L__BB16_39;
	cvt.u64.u32 	%rd155, %r276;
	add.s64 	%rd156, %rd406, %rd155;
	shl.b64 	%rd157, %rd156, 2;
	add.s64 	%rd158, %rd2, %rd157;
	ld.global.f32 	%f39, [%rd158];
	setp.neu.f32 	%p52, %f39, 0f00000000;
	selp.u64 	%rd159, 1, 0, %p52;
	add.s64 	%rd160, %rd418, %rd159;
	ld.global.f32 	%f40, [%rd158+2048];
	setp.neu.f32 	%p53, %f40, 0f00000000;
	selp.u64 	%rd161, 1, 0, %p53;
	add.s64 	%rd162, %rd160, %rd161;
	ld.global.f32 	%f41, [%rd158+4096];
	setp.neu.f32 	%p54, %f41, 0f00000000;
	selp.u64 	%rd163, 1, 0, %p54;
	add.s64 	%rd164, %rd162, %rd163;
	ld.global.f32 	%f42, [%rd158+6144];
	setp.neu.f32 	%p55, %f42, 0f00000000;
	selp.u64 	%rd165, 1, 0, %p55;
	add.s64 	%rd418, %rd164, %rd165;
	add.s32 	%r276, %r276, 2048;
$L__BB16_39:
	and.b32  	%r78, %r34, 3;
	setp.eq.s32 	%p56, %r78, 0;
	@%p56 bra 	$L__BB16_42;
	cvt.u64.u32 	%rd166, %r276;
	add.s64 	%rd167, %rd166, %rd405;
	shl.b64 	%rd168, %rd167, 2;
	add.s64 	%rd416, %rd2, %rd168;
	cvt.u16.u32 	%rs1, %r272;
	shr.u16 	%rs2, %rs1, 9;
	add.s16 	%rs3, %rs2, 1;
	cvt.u32.u16 	%r79, %rs3;
	and.b32  	%r80, %r79, 3;
	neg.s32 	%r279, %r80;
$L__BB16_41:
	.pragma "nounroll";
	ld.global.f32 	%f43, [%rd416];
	setp.neu.f32 	%p57, %f43, 0f00000000;
	selp.u64 	%rd169, 1, 0, %p57;
	add.s64 	%rd418, %rd418, %rd169;
	add.s64 	%rd416, %rd416, 2048;
	add.s32 	%r279, %r279, 1;
	setp.ne.s32 	%p58, %r279, 0;
	@%p58 bra 	$L__BB16_41;
$L__BB16_42:
	// begin inline asm
	mov.u32 %r81, %laneid;
	// end inline asm
	mov.b64 	{%r83, %r88}, %rd418;
	mov.b32 	%r89, 1;
	mov.b32 	%r130, 31;
	mov.b32 	%r131, -1;
	// begin inline asm
	shfl.sync.down.b32 %r82, %r83, %r89, %r130, %r131;
	// end inline asm
	// begin inline asm
	shfl.sync.down.b32 %r87, %r88, %r89, %r130, %r131;
	// end inline asm
	mov.b64 	%rd170, {%r82, %r87};
	setp.gt.s32 	%p59, %r81, 30;
	selp.b64 	%rd171, 0, %rd170, %p59;
	add.s64 	%rd172, %rd171, %rd418;
	mov.b64 	{%r93, %r98}, %rd172;
	mov.b32 	%r99, 2;
	// begin inline asm
	shfl.sync.down.b32 %r92, %r93, %r99, %r130, %r131;
	// end inline asm
	// begin inline asm
	shfl.sync.down.b32 %r97, %r98, %r99, %r130, %r131;
	// end inline asm
	mov.b64 	%rd173, {%r92, %r97};
	setp.gt.s32 	%p60, %r81, 29;
	selp.b64 	%rd174, 0, %rd173, %p60;
	add.s64 	%rd175, %rd174, %rd172;
	mov.b64 	{%r103, %r108}, %rd175;
	mov.b32 	%r109, 4;
	// begin inline asm
	shfl.sync.down.b32 %r102, %r103, %r109, %r130, %r131;
	// end inline asm
	// begin inline asm
	shfl.sync.down.b32 %r107, %r108, %r109, %r130, %r131;
	// end inline asm
	mov.b64 	%rd176, {%r102, %r107};
	setp.gt.s32 	%p61, %r81, 27;
	selp.b64 	%rd177, 0, %rd176, %p61;
	add.s64 	%rd178, %rd177, %rd175;
	mov.b64 	{%r113, %r118}, %rd178;
	mov.b32 	%r119, 8;
	// begin inline asm
	shfl.sync.down.b32 %r112, %r113, %r119, %r130, %r131;
	// end inline asm
	// begin inline asm
	shfl.sync.down.b32 %r117, %r118, %r119, %r130, %r131;
	// end inline asm
	mov.b64 	%rd179, {%r112, %r117};
	setp.gt.s32 	%p62, %r81, 23;
	selp.b64 	%rd180, 0, %rd179, %p62;
	add.s64 	%rd181, %rd180, %rd178;
	mov.b64 	{%r123, %r128}, %rd181;
	mov.b32 	%r129, 16;
	// begin inline asm
	shfl.sync.down.b32 %r122, %r123, %r129, %r130, %r131;
	// end inline asm
	// begin inline asm
	shfl.sync.down.b32 %r127, %r128, %r129, %r130, %r131;
	// end inline asm
	mov.b64 	%rd182, {%r122, %r127};
	setp.gt.s32 	%p63, %r81, 15;
	selp.b64 	%rd183, 0, %rd182, %p63;
	add.s64 	%rd419, %rd183, %rd181;
	setp.ne.s32 	%p64, %r81, 0;
	@%p64 bra 	$L__BB16_44;
	shr.u32 	%r132, %r27, 2;
	and.b32  	%r133, %r132, 248;
	mov.u32 	%r134, _ZZN3cub18CUB_300001_SM_10006detail6reduce18DeviceReduceKernelINS2_10policy_hubIlyN4cuda3std3__44plusIvEEE10Policy1000EN6thrust24THRUST_300001_SM_1000_NS18transform_iteratorI7NonZeroIfEPfNSD_11use_defaultESI_EEyS9_lNS7_10__identityEEEvT0_PT3_T1_NS0_13GridEvenShareISO_EET2_T4_E12temp_storage;
	add.s32 	%r135, %r134, %r133;
	st.shared.u64 	[%r135+16], %rd419;
$L__BB16_44:
	bar.sync 	0;
	setp.ne.s32 	%p65, %r27, 0;
	@%p65 bra 	$L__BB16_46;
	ld.shared.u64 	%rd184, [_ZZN3cub18CUB_300001_SM_10006detail6reduce18DeviceReduceKernelINS2_10policy_hubIlyN4cuda3std3__44plusIvEEE10Policy1000EN6thrust24THRUST_300001_SM_1000_NS18transform_iteratorI7NonZeroIfEPfNSD_11use_defaultESI_EEyS9_lNS7_10__identityEEEvT0_PT3_T1_NS0_13GridEvenShareISO_EET2_T4_E12temp_storage+24];
	add.s64 	%rd185, %rd184, %rd419;
	ld.shared.u64 	%rd186, [_ZZN3cub18CUB_300001_SM_10006detail6reduce18DeviceReduceKernelINS2_10policy_hubIlyN4cuda3std3__44plusIvEEE10Policy1000EN6thrust24THRUST_300001_SM_1000_NS18transform_iteratorI7NonZeroIfEPfNSD_11use_defaultESI_EEyS9_lNS7_10__identityEEEvT0_PT3_T1_NS0_13GridEvenShareISO_EET2_T4_E12temp_storage+32];
	add.s64 	%rd187, %rd185, %rd186;
	ld.shared.u64 	%rd188, [_ZZN3cub18CUB_300001_SM_10006detail6reduce18DeviceReduceKernelINS2_10policy_hubIlyN4cuda3std3__44plusIvEEE10Policy1000EN6thrust24THRUST_300001_SM_1000_NS18transform_iteratorI7NonZeroIfEPfNSD_11use_defaultESI_EEyS9_lNS7_10__identityEEEvT0_PT3_T1_NS0_13GridEvenShareISO_EET2_T4_E12temp_storage+40];
	add.s64 	%rd189, %rd187, %rd188;
	ld.shared.u64 	%rd190, [_ZZN3cub18CUB_300001_SM_10006detail6reduce18DeviceReduceKernelINS2_10policy_hubIlyN4cuda3std3__44plusIvEEE10Policy1000EN6thrust24THRUST_300001_SM_1000_NS18transform_iteratorI7NonZeroIfEPfNSD_11use_defaultESI_EEyS9_lNS7_10__identityEEEvT0_PT3_T1_NS0_13GridEvenShareISO_EET2_T4_E12temp_storage+48];
	add.s64 	%rd191, %rd189, %rd190;
	ld.shared.u64 	%rd192, [_ZZN3cub18CUB_300001_SM_10006detail6reduce18DeviceReduceKernelINS2_10policy_hubIlyN4cuda3std3__44plusIvEEE10Policy1000EN6thrust24THRUST_300001_SM_1000_NS18transform_iteratorI7NonZeroIfEPfNSD_11use_defaultESI_EEyS9_lNS7_10__identityEEEvT0_PT3_T1_NS0_13GridEvenShareISO_EET2_T4_E12temp_storage+56];
	add.s64 	%rd193, %rd191, %rd192;
	ld.shared.u64 	%rd194, [_ZZN3cub18CUB_300001_SM_10006detail6reduce18DeviceReduceKernelINS2_10policy_hubIlyN4cuda3std3__44plusIvEEE10Policy1000EN6thrust24THRUST_300001_SM_1000_NS18transform_iteratorI7NonZeroIfEPfNSD_11use_defaultESI_EEyS9_lNS7_10__identityEEEvT0_PT3_T1_NS0_13GridEvenShareISO_EET2_T4_E12temp_storage+64];
	add.s64 	%rd195, %rd193, %rd194;
	ld.shared.u64 	%rd196, [_ZZN3cub18CUB_300001_SM_10006detail6reduce18DeviceReduceKernelINS2_10policy_hubIlyN4cuda3std3__44plusIvEEE10Policy1000EN6thrust24THRUST_300001_SM_1000_NS18transform_iteratorI7NonZeroIfEPfNSD_11use_defaultESI_EEyS9_lNS7_10__identityEEEvT0_PT3_T1_NS0_13GridEvenShareISO_EET2_T4_E12temp_storage+72];
	add.s64 	%rd197, %rd195, %rd196;
	ld.shared.u64 	%rd198, [_ZZN3cub18CUB_300001_SM_10006detail6reduce18DeviceReduceKernelINS2_10policy_hubIlyN4cuda3std3__44plusIvEEE10Policy1000EN6thrust24THRUST_300001_SM_1000_NS18transform_iteratorI7NonZeroIfEPfNSD_11use_defaultESI_EEyS9_lNS7_10__identityEEEvT0_PT3_T1_NS0_13GridEvenShareISO_EET2_T4_E12temp_storage+80];
	add.s64 	%rd199, %rd197, %rd198;
	ld.shared.u64 	%rd200, [_ZZN3cub18CUB_300001_SM_10006detail6reduce18DeviceReduceKernelINS2_10policy_hubIlyN4cuda3std3__44plusIvEEE10Policy1000EN6thrust24THRUST_300001_SM_1000_NS18transform_iteratorI7NonZeroIfEPfNSD_11use_defaultESI_EEyS9_lNS7_10__identityEEEvT0_PT3_T1_NS0_13GridEvenShareISO_EET2_T4_E12temp_storage+88];
	add.s64 	%rd201, %rd199, %rd200;
	ld.shared.u64 	%rd202, [_ZZN3cub18CUB_300001_SM_10006detail6reduce18DeviceReduceKernelINS2_10policy_hubIlyN4cuda3std3__44plusIvEEE10Policy1000EN6thrust24THRUST_300001_SM_1000_NS18transform_iteratorI7NonZeroIfEPfNSD_11use_defaultESI_EEyS9_lNS7_10__identityEEEvT0_PT3_T1_NS0_13GridEvenShareISO_EET2_T4_E12temp_storage+96];
	add.s64 	%rd203, %rd201, %rd202;
	ld.shared.u64 	%rd204, [_ZZN3cub18CUB_300001_SM_10006detail6reduce18DeviceReduceKernelINS2_10policy_hubIlyN4cuda3std3__44plusIvEEE10Policy1000EN6thrust24THRUST_300001_SM_1000_NS18transform_iteratorI7NonZeroIfEPfNSD_11use_defaultESI_EEyS9_lNS7_10__identityEEEvT0_PT3_T1_NS0_13GridEvenShareISO_EET2_T4_E12temp_storage+104];
	add.s64 	%rd205, %rd203, %rd204;
	ld.shared.u64 	%rd206, [_ZZN3cub18CUB_300001_SM_10006detail6reduce18DeviceReduceKernelINS2_10policy_hubIlyN4cuda3std3__44plusIvEEE10Policy1000EN6thrust24THRUST_300001_SM_1000_NS18transform_iteratorI7NonZeroIfEPfNSD_11use_defaultESI_EEyS9_lNS7_10__identityEEEvT0_PT3_T1_NS0_13GridEvenShareISO_EET2_T4_E12temp_storage+112];
	add.s64 	%rd207, %rd205, %rd206;
	ld.shared.u64 	%rd208, [_ZZN3cub18CUB_300001_SM_10006detail6reduce18DeviceReduceKernelINS2_10policy_hubIlyN4cuda3std3__44plusIvEEE10Policy1000EN6thrust24THRUST_300001_SM_1000_NS18transform_iteratorI7NonZeroIfEPfNSD_11use_defaultESI_EEyS9_lNS7_10__identityEEEvT0_PT3_T1_NS0_13GridEvenShareISO_EET2_T4_E12temp_storage+120];
	add.s64 	%rd209, %rd207, %rd208;
	ld.shared.u64 	%rd210, [_ZZN3cub18CUB_300001_SM_10006detail6reduce18DeviceReduceKernelINS2_10policy_hubIlyN4cuda3std3__44plusIvEEE10Policy1000EN6thrust24THRUST_300001_SM_1000_NS18transform_iteratorI7NonZeroIfEPfNSD_11use_defaultESI_EEyS9_lNS7_10__identityEEEvT0_PT3_T1_NS0_13GridEvenShareISO_EET2_T4_E12temp_storage+128];
	add.s64 	%rd211, %rd209, %rd210;
	ld.shared.u64 	%rd212, [_ZZN3cub18CUB_300001_SM_10006detail6reduce18DeviceReduceKernelINS2_10policy_hubIlyN4cuda3std3__44plusIvEEE10Policy1000EN6thrust24THRUST_300001_SM_1000_NS18transform_iteratorI7NonZeroIfEPfNSD_11use_defaultESI_EEyS9_lNS7_10__identityEEEvT0_PT3_T1_NS0_13GridEvenShareISO_EET2_T4_E12temp_storage+136];
	add.s64 	%rd419, %rd211, %rd212;
$L__BB16_46:
	mov.u32 	%r263, %tid.x;
	setp.ne.s32 	%p137, %r263, 0;
	@%p137 bra 	$L__BB16_48;
	ld.param.u64 	%rd392, [_ZN3cub18CUB_300001_SM_10006detail6reduce18DeviceReduceKernelINS2_10policy_hubIlyN4cuda3std3__44plusIvEEE10Policy1000EN6thrust24THRUST_300001_SM_1000_NS18transform_iteratorI7NonZeroIfEPfNSD_11use_defaultESI_EEyS9_lNS7_10__identityEEEvT0_PT3_T1_NS0_13GridEvenShareISO_EET2_T4__param_1];
	cvta.to.global.u64 	%rd389, %rd392;
	mul.wide.u32 	%rd390, %r2, 8;
	add.s64 	%rd391, %rd389, %rd390;
	st.global.u64 	[%rd391], %rd419;
$L__BB16_48:
	ret;

}
	// .globl	_ZN3cub18CUB_300001_SM_10006detail6reduce28DeviceReduceSingleTileKernelINS2_10policy_hubIlyN4cuda3std3__44plusIvEEE10Policy1000EN6thrust24THRUST_300001_SM_1000_NS18transform_iteratorI7NonZeroIdEPdNSD_11use_defaultESI_EEPlyS9_llNS7_10__identityEEEvT0_T1_T2_T3_T4_T6_
.visible .entry _ZN3cub18CUB_300001_SM_10006detail6reduce28DeviceReduceSingleTileKernelINS2_10policy_hubIlyN4cuda3std3__44plusIvEEE10Policy1000EN6thrust24THRUST_300001_SM_1000_NS18transform_iteratorI7NonZeroIdEPdNSD_11use_defaultESI_EEPlyS9_llNS7_10__identityEEEvT0_T1_T2_T3_T4_T6_(
	.param .align 8 .b8 _ZN3cub18CUB_300001_SM_10006detail6reduce28DeviceReduceSingleTileKernelINS2_10policy_hubIlyN4cuda3std3__44plusIvEEE10Policy1000EN6thrust24THRUST_300001_SM_1000_NS18transform_iteratorI7NonZeroIdEPdNSD_11use_defaultESI_EEPlyS9_llNS7_10__identityEEEvT0_T1_T2_T3_T4_T6__param_0[16],
	.param .u64 .ptr .align 1 _ZN3cub18CUB_300001_SM_10006detail6reduce28DeviceReduceSingleTileKernelINS2_10policy_hubIlyN4cuda3std3__44plusIvEEE10Policy1000EN6thrust24THRUST_300001_SM_1000_NS18transform_iteratorI7NonZeroIdEPdNSD_11use_defaultESI_EEPlyS9_llNS7_10__identityEEEvT0_T1_T2_T3_T4_T6__param_1,
	.param .u64 _ZN3cub18CUB_300001_SM_10006detail6reduce28DeviceReduceSingleTileKernelINS2_10policy_hubIlyN4cuda3std3__44plusIvEEE10Policy1000EN6thrust24THRUST_300001_SM_1000_NS18transform_iteratorI7NonZeroIdEPdNSD_11use_defaultESI_EEPlyS9_llNS7_10__identityEEEvT0_T1_T2_T3_T4_T6__param_2,
	.param .align 1 .b8 _ZN3cub18CUB_300001_SM_10006detail6reduce28DeviceReduceSingleTileKernelINS2_10policy_hubIlyN4cuda3std3__44plusIvEEE10Policy1000EN6thrust24THRUST_300001_SM_1000_NS18transform_iteratorI7NonZeroIdEPdNSD_11use_defaultESI_EEPlyS9_llNS7_10__identityEEEvT0_T1_T2_T3_T4_T6__param_3[1],
	.param .u64 _ZN3cub18CUB_300001_SM_10006detail6reduce28DeviceReduceSingleTileKernelINS2_10policy_hubIlyN4cuda3std3__44plusIvEEE10Policy1000EN6thrust24THRUST_300001_SM_1000_NS18transform_iteratorI7NonZeroIdEPdNSD_11use_defaultESI_EEPlyS9_llNS7_10__identityEEEvT0_T1_T2_T3_T4_T6__param_4,
	.param .align 1 .b8 _ZN3cub18CUB_300001_SM_10006detail6reduce28DeviceReduceSingleTileKernelINS2_10policy_hubIlyN4cuda3std3__44plusIvEEE10Policy1000EN6thrust24THRUST_300001_SM_1000_NS18transform_iteratorI7NonZeroIdEPdNSD_11use_defaultESI_EEPlyS9_llNS7_10__identityEEEvT0_T1_T2_T3_T4_T6__param_5[1]
)
.maxntid 512
.minnctapersm 1
{
	.reg .pred 	%p<140>;
	.reg .b16 	%rs<9>;
	.reg .b32 	%r<256>;
	.reg .b64 	%rd<403>;
	.reg .b64 	%fd<74>;
	// demoted variable
	.shared .align 8 .b8 _ZZN3cub18CUB_300001_SM_10006detail6reduce28DeviceReduceSingleTileKernelINS2_10policy_hubIlyN4cuda3std3__44plusIvEEE10Policy1000EN6thrust24THRUST_300001_SM_1000_NS18transform_iteratorI7NonZeroIdEPdNSD_11use_defaultESI_EEPlyS9_llNS7_10__identityEEEvT0_T1_T2_T3_T4_T6_E12temp_storage[152];
	ld.param.u64 	%rd57, [_ZN3cub18CUB_300001_SM_10006detail6reduce28DeviceReduceSingleTileKernelINS2_10policy_hubIlyN4cuda3std3__44plusIvEEE10Policy1000EN6thrust24THRUST_300001_SM_1000_NS18transform_iteratorI7NonZeroIdEPdNSD_11use_defaultESI_EEPlyS9_llNS7_10__identityEEEvT0_T1_T2_T3_T4_T6__param_0];
	ld.param.u64 	%rd60, [_ZN3cub18CUB_300001_SM_10006detail6reduce28DeviceReduceSingleTileKernelINS2_10policy_hubIlyN4cuda3std3__44plusIvEEE10Policy1000EN6thrust24THRUST_300001_SM_1000_NS18transform_iteratorI7NonZeroIdEPdNSD_11use_defaultESI_EEPlyS9_llNS7_10__identityEEEvT0_T1_T2_T3_T4_T6__param_1];
	ld.param.u64 	%rd58, [_ZN3cub18CUB_300001_SM_10006detail6reduce28DeviceReduceSingleTileKernelINS2_10policy_hubIlyN4cuda3std3__44plusIvEEE10Policy1000EN6thrust24THRUST_300001_SM_1000_NS18transform_iteratorI7NonZeroIdEPdNSD_11use_defaultESI_EEPlyS9_llNS7_10__identityEEEvT0_T1_T2_T3_T4_T6__param_2];
	ld.param.u64 	%rd59, [_ZN3cub18CUB_300001_SM_10006detail6reduce28DeviceReduceSingleTileKernelINS2_10policy_hubIlyN4cuda3std3__44plusIvEEE10Policy1000EN6thrust24THRUST_300001_SM_1000_NS18transform_iteratorI7NonZeroIdEPdNSD_11use_defaultESI_EEPlyS9_llNS7_10__identityEEEvT0_T1_T2_T3_T4_T6__param_4];
	cvta.to.global.u64 	%rd1, %rd60;
	setp.ne.s64 	%p1, %rd58, 0;
	@%p1 bra 	$L__BB17_3;
	mov.u32 	%r241, %tid.x;
	setp.ne.s32 	%p139, %r241, 0;
	@%p139 bra 	$L__BB17_51;
	st.global.u64 	[%rd1], %rd59;
	bra.uni 	$L__BB17_51;
$L__BB17_3:
	cvta.to.global.u64 	%rd2, %rd57;
	setp.gt.u64 	%p2, %rd58, 3583;
	@%p2 bra 	$L__BB17_28;
	cvt.u32.u64 	%r1, %rd58;
	mov.u32 	%r2, %tid.x;
	setp.ge.u32 	%p67, %r2, %r1;
	mov.b64 	%rd386, 0;
	mov.u32 	%r245, %r2;
	@%p67 bra 	$L__BB17_6;
	mul.wide.u32 	%rd207, %r2, 8;
	add.s64 	%rd208, %rd2, %rd207;
	ld.global.f64 	%fd44, [%rd208];
	setp.neu.f64 	%p68, %fd44, 0d0000000000000000;
	selp.u64 	%rd386, 1, 0, %p68;
	add.s32 	%r245, %r2, 512;
$L__BB17_6:
	setp.ge.u32 	%p69, %r245, %r1;
	@%p69 bra 	$L__BB17_19;
	not.b32 	%r118, %r245;
	add.s32 	%r119, %r118, %r1;
	shr.u32 	%r120, %r119, 9;
	add.s32 	%r5, %r120, 1;
	and.b32  	%r6, %r5, 15;
	setp.lt.u32 	%p70, %r119, 7680;
	@%p70 bra 	$L__BB17_10;
	and.b32  	%r121, %r5, 16777200;
	neg.s32 	%r243, %r121;
	mul.wide.u32 	%rd210, %r245, 8;
	add.s64 	%rd211, %rd210, %rd2;
	add.s64 	%rd377, %rd211, 32768;
$L__BB17_9:
	.pragma "nounroll";
	ld.global.f64 	%fd45, [%rd377+-32768];
	setp.neu.f64 	%p71, %fd45, 0d0000000000000000;
	selp.u64 	%rd212, 1, 0, %p71;
	add.s64 	%rd213, %rd386, %rd212;
	ld.global.f64 	%fd46, [%rd377+-28672];
	setp.neu.f64 	%p72, %fd46, 0d0000000000000000;
	selp.u64 	%rd214, 1, 0, %p72;
	add.s64 	%rd215, %rd213, %rd214;
	ld.global.f64 	%fd47, [%rd377+-24576];
	setp.neu.f64 	%p73, %fd47, 0d0000000000000000;
	selp.u64 	%rd216, 1, 0, %p73;
	add.s64 	%rd217, %rd215, %rd216;
	ld.global.f64 	%fd48, [%rd377+-20480];
	setp.neu.f64 	%p74, %fd48, 0d0000000000000000;
	selp.u64 	%rd218, 1, 0, %p74;
	add.s64 	%rd219, %rd217, %rd218;
	ld.global.f64 	%fd49, [%rd377+-16384];
	setp.neu.f64 	%p75, %fd49, 0d0000000000000000;
	selp.u64 	%rd220, 1, 0, %p75;
	add.s64 	%rd221, %rd219, %rd220;
	ld.global.f64 	%fd50, [%rd377+-12288];
	setp.neu.f64 	%p76, %fd50, 0d0000000000000000;
	selp.u64 	%rd222, 1, 0, %p76;
	add.s64 	%rd223, %rd221, %rd222;
	ld.global.f64 	%fd51, [%rd377+-8192];
	setp.neu.f64 	%p77, %fd51, 0d0000000000000000;
	selp.u64 	%rd224, 1, 0, %p77;
	add.s64 	%rd225, %rd223, %rd224;
	ld.global.f64 	%fd52, [%rd377+-4096];
	setp.neu.f64 	%p78, %fd52, 0d0000000000000000;
	selp.u64 	%rd226, 1, 0, %p78;
	add.s64 	%rd227, %rd225, %rd226;
	ld.global.f64 	%fd53, [%rd377];
	setp.neu.f64 	%p79, %fd53, 0d0000000000000000;
	selp.u64 	%rd228, 1, 0, %p79;
	add.s64 	%rd229, %rd227, %rd228;
	ld.global.f64 	%fd54, [%rd377+4096];
	setp.neu.f64 	%p80, %fd54, 0d0000000000000000;
	selp.u64 	%rd230, 1, 0, %p80;
	add.s64 	%rd231, %rd229, %rd230;
	ld.global.f64 	%fd55, [%rd377+8192];
	setp.neu.f64 	%p81, %fd55, 0d0000000000000000;
	selp.u64 	%rd232, 1, 0, %p81;
	add.s64 	%rd233, %rd231, %rd232;
	ld.global.f64 	%fd56, [%rd377+12288];
	setp.neu.f64 	%p82, %fd56, 0d0000000000000000;
	selp.u64 	%rd234, 1, 0, %p82;
	add.s64 	%rd235, %rd233, %rd234;
	ld.global.f64 	%fd57, [%rd377+16384];
	setp.neu.f64 	%p83, %fd57, 0d0000000000000000;
	selp.u64 	%rd236, 1, 0, %p83;
	add.s64 	%rd237, %rd235, %rd236;
	ld.global.f64 	%fd58, [%rd377+20480];
	setp.neu.f64 	%p84, %fd58, 0d0000000000000000;
	selp.u64 	%rd238, 1, 0, %p84;
	add.s64 	%rd239, %rd237, %rd238;
	ld.global.f64 	%fd59, [%rd377+24576];
	setp.neu.f64 	%p85, %fd59, 0d0000000000000000;
	selp.u64 	%rd240, 1, 0, %p85;
	add.s64 	%rd241, %rd239, %rd240;
	ld.global.f64 	%fd60, [%rd377+28672];
	setp.neu.f64 	%p86, %fd60, 0d0000000000000000;
	selp.u64 	%rd242, 1, 0, %p86;
	add.s64 	%rd386, %rd241, %rd242;
	add.s32 	%r245, %r245, 8192;
	add.s32 	%r243, %r243, 16;
	add.s64 	%rd377, %rd377, 65536;
	setp.ne.s32 	%p87, %r243, 0;
	@%p87 bra 	$L__BB17_9;
$L__BB17_10:
	setp.eq.s32 	%p88, %r6, 0;
	@%p88 bra 	$L__BB17_19;
	and.b32  	%r13, %r5, 7;
	setp.lt.u32 	%p89, %r6, 8;
	@%p89 bra 	$L__BB17_13;
	mul.wide.s32 	%rd244, %r245, 8;
	add.s64 	%rd245, %rd2, %rd244;
	ld.global.f64 	%fd61, [%rd245];
	setp.neu.f64 	%p90, %fd61, 0d0000000000000000;
	selp.u64 	%rd246, 1, 0, %p90;
	add.s64 	%rd247, %rd386, %rd246;
	ld.global.f64 	%fd62, [%rd245+4096];
	setp.neu.f64 	%p91, %fd62, 0d0000000000000000;
	selp.u64 	%rd248, 1, 0, %p91;
	add.s64 	%rd249, %rd247, %rd248;
	ld.global.f64 	%fd63, [%rd245+8192];
	setp.neu.f64 	%p92, %fd63, 0d0000000000000000;
	selp.u64 	%rd250, 1, 0, %p92;
	add.s64 	%rd251, %rd249, %rd250;
	ld.global.f64 	%fd64, [%rd245+12288];
	setp.neu.f64 	%p93, %fd64, 0d0000000000000000;
	selp.u64 	%rd252, 1, 0, %p93;
	add.s64 	%rd253, %rd251, %rd252;
	ld.global.f64 	%fd65, [%rd245+16384];
	setp.neu.f64 	%p94, %fd65, 0d0000000000000000;
	selp.u64 	%rd254, 1, 0, %p94;
	add.s64 	%rd255, %rd253, %rd254;
	ld.global.f64 	%fd66, [%rd245+20480];
	setp.neu.f64 	%p95, %fd66, 0d0000000000000000;
	selp.u64 	%rd256, 1, 0, %p95;
	add.s64 	%rd257, %rd255, %rd256;
	ld.global.f64 	%fd67, [%rd245+24576];
	setp.neu.f64 	%p96, %fd67, 0d0000000000000000;
	selp.u64 	%rd258, 1, 0, %p96;
	add.s64 	%rd259, %rd257, %rd258;
	ld.global.f64 	%fd68, [%rd245+28672];
	setp.neu.f64 	%p97, %fd68, 0d0000000000000000;
	selp.u64 	%rd260, 1, 0, %p97;
	add.s64 	%rd386, %rd259, %rd260;
	add.s32 	%r245, %r245, 4096;
$L__BB17_13:
	setp.eq.s32 	%p98, %r13, 0;
	@%p98 bra 	$L__BB17_19;
	and.b32  	%r16, %r5, 3;
	setp.lt.u32 	%p99, %r13, 4;
	@%p99 bra 	$L__BB17_16;
	mul.wide.s32 	%rd262, %r245, 8;
	add.s64 	%rd263, %rd2, %rd262;
	ld.global.f64 	%fd69, [%rd263];
	setp.neu.f64 	%p100, %fd69, 0d0000000000000000;
	selp.u64 	%rd264, 1, 0, %p100;
	add.s64 	%rd265, %rd386, %rd264;
	ld.global.f64 	%fd70, [%rd263+4096];
	setp.neu.f64 	%p101, %fd70, 0d0000000000000000;
	selp.u64 	%rd266, 1, 0, %p101;
	add.s64 	%rd267, %rd265, %rd266;
	ld.global.f64 	%fd71, [%rd263+8192];
	setp.neu.f64 	%p102, %fd71, 0d0000000000000000;
	selp.u64 	%rd268, 1, 0, %p102;
	add.s64 	%rd269, %rd267, %rd268;
	ld.global.f64 	%fd72, [%rd263+12288];
	setp.neu.f64 	%p103, %fd72, 0d0000000000000000;
	selp.u64 	%rd270, 1, 0, %p103;
	add.s64 	%rd386, %rd269, %rd270;
	add.s32 	%r245, %r245, 2048;
$L__BB17_16:
	setp.eq.s32 	%p104, %r16, 0;
	@%p104 bra 	$L__BB17_19;
	neg.s32 	%r248, %r16;
$L__BB17_18:
	.pragma "nounroll";
	mul.wide.s32 	%rd271, %r245, 8;
	add.s64 	%rd272, %rd2, %rd271;
	ld.global.f64 	%fd73, [%rd272];
	setp.neu.f64 	%p105, %fd73, 0d0000000000000000;
	selp.u64 	%rd273, 1, 0, %p105;
	add.s64 	%rd386, %rd386, %rd273;
	add.s32 	%r245, %r245, 512;
	add.s32 	%r248, %r248, 1;
	setp.ne.s32 	%p106, %r248, 0;
	@%p106 bra 	$L__BB17_18;
$L__BB17_19:
	setp.lt.u64 	%p107, %rd58, 512;
	@%p107 bra 	$L__BB17_24;
	// begin inline asm
	mov.u32 %r185, %laneid;
	// end inline asm
	mov.b64 	{%r187, %r192}, %rd386;
	mov.b32 	%r193, 1;
	mov.b32 	%r234, 31;
	mov.b32 	%r235, -1;
	// begin inline asm
	shfl.sync.down.b32 %r186, %r187, %r193, %r234, %r235;
	// end inline asm
	// begin inline asm
	shfl.sync.down.b32 %r191, %r192, %r193, %r234, %r235;
	// end inline asm
	mov.b64 	%rd332, {%r186, %r191};
	setp.gt.s32 	%p131, %r185, 30;
	selp.b64 	%rd333, 0, %rd332, %p131;
	add.s64 	%rd334, %rd333, %rd386;
	mov.b64 	{%r197, %r202}, %rd334;
	mov.b32 	%r203, 2;
	// begin inline asm
	shfl.sync.down.b32 %r196, %r197, %r203, %r234, %r235;
	// end inline asm
	// begin inline asm
	shfl.sync.down.b32 %r201, %r202, %r203, %r234, %r235;
	// end inline asm
	mov.b64 	%rd335, {%r196, %r201};
	setp.gt.s32 	%p132, %r185, 29;
	selp.b64 	%rd336, 0, %rd335, %p132;
	add.s64 	%rd337, %rd336, %rd334;
	mov.b64 	{%r207, %r212}, %rd337;
	mov.b32 	%r213, 4;
	// begin inline asm
	shfl.sync.down.b32 %r206, %r207, %r213, %r234, %r235;
	// end inline asm
	// begin inline asm
	shfl.sync.down.b32 %r211, %r212, %r213, %r234, %r235;
	// end inline asm
	mov.b64 	%rd338, {%r206, %r211};
	setp.gt.s32 	%p133, %r185, 27;
	selp.b64 	%rd339, 0, %rd338, %p133;
	add.s64 	%rd340, %rd339, %rd337;
	mov.b64 	{%r217, %r222}, %rd340;
	mov.b32 	%r223, 8;
	// begin inline asm
	shfl.sync.down.b32 %r216, %r217, %r223, %r234, %r235;
	// end inline asm
	// begin inline asm
	shfl.sync.down.b32 %r221, %r222, %r223, %r234, %r235;
	// end inline asm
	mov.b64 	%rd341, {%r216, %r221};
	setp.gt.s32 	%p134, %r185, 23;
	selp.b64 	%rd342, 0, %rd341, %p134;
	add.s64 	%rd343, %rd342, %rd340;
	mov.b64 	{%r227, %r232}, %rd343;
	mov.b32 	%r233, 16;
	// begin inline asm
	shfl.sync.down.b32 %r226, %r227, %r233, %r234, %r235;
	// end inline asm
	// begin inline asm
	shfl.sync.down.b32 %r231, %r232, %r233, %r234, %r235;
	// end inline asm
	mov.b64 	%rd344, {%r226, %r231};
	setp.gt.s32 	%p135, %r185, 15;
	selp.b64 	%rd345, 0, %rd344, %p135;
	add.s64 	%rd402, %rd345, %rd343;
	setp.ne.s32 	%p136, %r185, 0;
	@%p136 bra 	$L__BB17_22;
	shr.u32 	%r236, %r2, 2;
	and.b32  	%r237, %r236, 248;
	mov.u32 	%r238, _ZZN3cub18CUB_300001_SM_10006detail6reduce28DeviceReduceSingleTileKernelINS2_10policy_hubIlyN4cuda3std3__44plusIvEEE10Policy1000EN6thrust24THRUST_300001_SM_1000_NS18transform_iteratorI7NonZeroIdEPdNSD_11use_defaultESI_EEPlyS9_llNS7_10__identityEEEvT0_T1_T2_T3_T4_T6_E12temp_storage;
	add.s32 	%r239, %r238, %r237;
	st.shared.u64 	[%r239+16], %rd402;
$L__BB17_22:
	bar.sync 	0;
	setp.ne.s32 	%p137, %r2, 0;
	@%p137 bra 	$L__BB17_49;
	ld.shared.u64 	%rd346, [_ZZN3cub18CUB_300001_SM_10006detail6reduce28DeviceReduceSingleTileKernelINS2_10policy_hubIlyN4cuda3std3__44plusIvEEE10Policy1000EN6thrust24THRUST_300001_SM_1000_NS18transform_iteratorI7NonZeroIdEPdNSD_11use_defaultESI_EEPlyS9_llNS7_10__identityEEEvT0_T1_T2_T3_T4_T6_E12temp_storage+24];
	add.s64 	%rd347, %rd346, %rd402;
	ld.shared.u64 	%rd348, [_ZZN3cub18CUB_300001_SM_10006detail6reduce28DeviceReduceSingleTileKernelINS2_10policy_hubIlyN4cuda3std3__44plusIvEEE10Policy1000EN6thrust24THRUST_300001_SM_1000_NS18transform_iteratorI7NonZeroIdEPdNSD_11use_defaultESI_EEPlyS9_llNS7_10__identityEEEvT0_T1_T2_T3_T4_T6_E12temp_storage+32];
	add.s64 	%rd349, %rd347, %rd348;
	ld.shared.u64 	%rd350, [_ZZN3cub18CUB_300001_SM_10006detail6reduce28DeviceReduceSingleTileKernelINS2_10policy_hubIlyN4cuda3std3__44plusIvEEE10Policy1000EN6thrust24THRUST_300001_SM_1000_NS18transform_iteratorI7NonZeroIdEPdNSD_11use_defaultESI_EEPlyS9_llNS7_10__identityEEEvT0_T1_T2_T3_T4_T6_E12temp_storage+40];
	add.s64 	%rd351, %rd349, %rd350;
	ld.shared.u64 	%rd352, [_ZZN3cub18CUB_300001_SM_10006detail6reduce28DeviceReduceSingleTileKernelINS2_10policy_hubIlyN4cuda3std3__44plusIvEEE10Policy1000EN6thrust24THRUST_300001_SM_1000_NS18transform_iteratorI7NonZeroIdEPdNSD_11use_defaultESI_EEPlyS9_llNS7_10__identityEEEvT0_T1_T2_T3_T4_T6_E12temp_storage+48];
	add.s64 	%rd353, %rd351, %rd352;
	ld.shared.u64 	%rd354, [_ZZN3cub18CUB_300001_SM_10006detail6reduce28DeviceReduceSingleTileKernelINS2_10policy_hubIlyN4cuda3std3__44plusIvEEE10Policy1000EN6thrust24THRUST_300001_SM_1000_NS18transform_iteratorI7NonZeroIdEPdNSD_11use_defaultESI_EEPlyS9_llNS7_10__identityEEEvT0_T1_T2_T3_T4_T6_E12temp_storage+56];
	add.s64 	%rd355, %rd353, %rd354;
	ld.shared.u64 	%rd356, [_ZZN3cub18CUB_300001_SM_10006detail6reduce28DeviceReduceSingleTileKernelINS2_10policy_hubIlyN4cuda3std3__44plusIvEEE10Policy1000EN6thrust24THRUST_300001_SM_1000_NS18transform_iteratorI7NonZeroIdEPdNSD_11use_defaultESI_EEPlyS9_llNS7_10__identityEEEvT0_T1_T2_T3_T4_T6_E12temp_storage+64];
	add.s64 	%rd357, %rd355, %rd356;
	ld.shared.u64 	%rd358, [_ZZN3cub18CUB_300001_SM_10006detail6reduce28DeviceReduceSingleTileKernelINS2_10policy_hubIlyN4cuda3std3__44plusIvEEE10Policy1000EN6thrust24THRUST_300001_SM_1000_NS18transform_iteratorI7NonZeroIdEPdNSD_11use_defaultESI_EEPlyS9_llNS7_10__identityEEEvT0_T1_T2_T3_T4_T6_E12temp_storage+72];
	add.s64 	%rd359, %rd357, %rd358;
	ld.shared.u64 	%rd360, [_ZZN3cub18CUB_300001_SM_10006detail6reduce28DeviceReduceSingleTileKernelINS2_10policy_hubIlyN4cuda3std3__44plusIvEEE10Policy1000EN6thrust24THRUST_300001_SM_1000_NS18transform_iteratorI7NonZeroIdEPdNSD_11use_defaultESI_EEPlyS9_llNS7_10__identityEEEvT0_T1_T2_T3_T4_T6_E12temp_storage+80];
	add.s64 	%rd361, %rd359, %rd360;
	ld.shared.u64 	%rd362, [_ZZN3cub18CUB_300001_SM_10006detail6reduce28DeviceReduceSingleTileKernelINS2_10policy_hubIlyN4cuda3std3__44plusIvEEE10Policy1000EN6thrust24THRUST_300001_SM_1000_NS18transform_iteratorI7NonZeroIdEPdNSD_11use_defaultESI_EEPlyS9_llNS7_10__identityEEEvT0_T1_T2_T3_T4_T6_E12temp_storage+88];
	add.s64 	%rd363, %rd361, %rd362;
	ld.shared.u64 	%rd364, [_ZZN3cub18CUB_300001_SM_10006detail6reduce28DeviceReduceSingleTileKernelINS2_10policy_hubIlyN4cuda3std3__44plusIvEEE10Policy1000EN6thrust24THRUST_300001_SM_1000_NS18transform_iteratorI7NonZeroIdEPdNSD_11use_defaultESI_EEPlyS9_llNS7_10__identityEEEvT0_T1_T2_T3_T4_T6_E12temp_storage+96];
	add.s64 	%rd365, %rd363, %rd364;
	ld.shared.u64 	%rd366, [_ZZN3cub18CUB_300001_SM_10006detail6reduce28DeviceReduceSingleTileKernelINS2_10policy_hubIlyN4cuda3std3__44plusIvEEE10Policy1000EN6thrust24THRUST_300001_SM_1000_NS18transform_iteratorI7NonZeroIdEPdNSD_11use_defaultESI_EEPlyS9_llNS7_10__identityEEEvT0_T1_T2_T3_T4_T6_E12temp_storage+104];
	add.s64 	%rd367, %rd365, %rd366;
	ld.shared.u64 	%rd368, [_ZZN3cub18CUB_300001_SM_10006detail6reduce28DeviceReduceSingleTileKernelINS2_10policy_hubIlyN4cuda3std3__44plusIvEEE10Policy1000EN6thrust24THRUST_300001_SM_1000_NS18transform_iteratorI7NonZeroIdEPdNSD_11use_defaultESI_EEPlyS9_llNS7_10__identityEEEvT0_T1_T2_T3_T4_T6_E12temp_storage+112];
	add.s64 	%rd369, %rd367, %rd368;
	ld.shared.u64 	%rd370, [_ZZN3cub18CUB_300001_SM_10006detail6reduce28DeviceReduceSingleTileKernelINS2_10policy_hubIlyN4cuda3std3__44plusIvEEE10Policy1000EN6thrust24THRUST_300001_SM_1000_NS18transform_iteratorI7NonZeroIdEPdNSD_11use_defaultESI_EEPlyS9_llNS7_10__identityEEEvT0_T1_T2_T3_T4_T6_E12temp_storage+120];
	add.s64 	%rd371, %rd369, %rd370;
	ld.shared.u64 	%rd372, [_ZZN3cub18CUB_300001_SM_10006detail6reduce28DeviceReduceSingleTileKernelINS2_10policy_hubIlyN4cuda3std3__44plusIvEEE10Policy1000EN6thrust24THRUST_300001_SM_1000_NS18transform_iteratorI7NonZeroIdEPdNSD_11use_defaultESI_EEPlyS9_llNS7_10__identityEEEvT0_T1_T2_T3_T4_T6_E12temp_storage+128];
	add.s64 	%rd373, %rd371, %rd372;
	ld.shared.u64 	%rd374, [_ZZN3cub18CUB_300001_SM_10006detail6reduce28DeviceReduceSingleTileKernelINS2_10policy_hubIlyN4cuda3std3__44plusIvEEE10Policy1000EN6thrust24THRUST_300001_SM_1000_NS18transform_iteratorI7NonZeroIdEPdNSD_11use_defaultESI_EEPlyS9_llNS7_10__identityEEEvT0_T1_T2_T3_T4_T6_E12temp_storage+136];
	add.s64 	%rd402, %rd373, %rd374;
	bra.uni 	$L__BB17_49;
$L__BB17_24:
	// begin inline asm
	mov.u32 %r122, %laneid;
	// end inline asm
	and.b32  	%r173, %r2, 992;
	add.s32 	%r174, %r173, 32;
	setp.gt.u32 	%p108, %r174, %r1;
	not.b32 	%r175, %r173;
	add.s32 	%r176, %r1, %r175;
	selp.b32 	%r171, %r176, 31, %p108;
	mov.b64 	{%r124, %r129}, %rd386;
	mov.b32 	%r130, 1;
	mov.b32 	%r172, -1;
	// begin inline asm
	shfl.sync.down.b32 %r123, %r124, %r130, %r171, %r172;
	// end inline asm
	// begin inline asm
	shfl.sync.down.b32 %r128, %r129, %r130, %r171, %r172;
	// end inline asm
	mov.b64 	%rd274, {%r123, %r128};
	setp.lt.s32 	%p109, %r122, %r171;
	selp.b64 	%rd275, %rd274, 0, %p109;
	add.s64 	%rd276, %rd275, %rd386;
	mov.b64 	{%r134, %r139}, %rd276;
	mov.b32 	%r140, 2;
	// begin inline asm
	shfl.sync.down.b32 %r133, %r134, %r140, %r171, %r172;
	// end inline asm
	// begin inline asm
	shfl.sync.down.b32 %r138, %r139, %r140, %r171, %r172;
	// end inline asm
	mov.b64 	%rd277, {%r133, %r138};
	add.s32 	%r177, %r122, 2;
	setp.gt.s32 	%p110, %r177, %r171;
	selp.b64 	%rd278, 0, %rd277, %p110;
	add.s64 	%rd279, %rd278, %rd276;
	mov.b64 	{%r144, %r149}, %rd279;
	mov.b32 	%r150, 4;
	// begin inline asm
	shfl.sync.down.b32 %r143, %r144, %r150, %r171, %r172;
	// end inline asm
	// begin inline asm
	shfl.sync.down.b32 %r148, %r149, %r150, %r171, %r172;
	// end inline asm
	mov.b64 	%rd280, {%r143, %r148};
	add.s32 	%r178, %r122, 4;
	setp.gt.s32 	%p111, %r178, %r171;
	selp.b64 	%rd281, 0, %rd280, %p111;
	add.s64 	%rd282, %rd281, %rd279;
	mov.b64 	{%r154, %r159}, %rd282;
	mov.b32 	%r160, 8;
	// begin inline asm
	shfl.sync.down.b32 %r153, %r154, %r160, %r171, %r172;
	// end inline asm
	// begin inline asm
	shfl.sync.down.b32 %r158, %r159, %r160, %r171, %r172;
	// end inline asm
	mov.b64 	%rd283, {%r153, %r158};
	add.s32 	%r179, %r122, 8;
	setp.gt.s32 	%p112, %r179, %r171;
	selp.b64 	%rd284, 0, %rd283, %p112;
	add.s64 	%rd285, %rd284, %rd282;
	mov.b64 	{%r164, %r169}, %rd285;
	mov.b32 	%r170, 16;
	// begin inline asm
	shfl.sync.down.b32 %r163, %r164, %r170, %r171, %r172;
	// end inline asm
	// begin inline asm
	shfl.sync.down.b32 %r168, %r169, %r170, %r171, %r172;
	// end inline asm
	mov.b64 	%rd286, {%r163, %r168};
	add.s32 	%r180, %r122, 16;
	setp.gt.s32 	%p113, %r180, %r171;
	selp.b64 	%rd287, 0, %rd286, %p113;
	add.s64 	%rd402, %rd287, %rd285;
	setp.ne.s32 	%p114, %r122, 0;
	@%p114 bra 	$L__BB17_26;
	shr.u32 	%r181, %r2, 2;
	and.b32  	%r182, %r181, 248;
	mov.u32 	%r183, _ZZN3cub18CUB_300001_SM_10006detail6reduce28DeviceReduceSingleTileKernelINS2_10policy_hubIlyN4cuda3std3__44plusIvEEE10Policy1000EN6thrust24THRUST_300001_SM_1000_NS18transform_iteratorI7NonZeroIdEPdNSD_11use_defaultESI_EEPlyS9_llNS7_10__identityEEEvT0_T1_T2_T3_T4_T6_E12temp_storage;
	add.s32 	%r184, %r183, %r182;
	st.shared.u64 	[%r184+16], %rd402;
$L__BB17_26:
	bar.sync 	0;
	setp.ne.s32 	%p115, %r2, 0;
	@%p115 bra 	$L__BB17_49;
	setp.gt.u64 	%p116, %rd58, 32;
	ld.shared.u64 	%rd288, [_ZZN3cub18CUB_300001_SM_10006detail6reduce28DeviceReduceSingleTileKernelINS2_10policy_hubIlyN4cuda3std3__44plusIvEEE10Policy1000EN6thrust24THRUST_300001_SM_1000_NS18transform_iteratorI7NonZeroIdEPdNSD_11use_defaultESI_EEPlyS9_llNS7_10__identityEEEvT0_T1_T2_T3_T4_T6_E12temp_storage+24];
	selp.b64 	%rd289, %rd288, 0, %p116;
	add.s64 	%rd290, %rd289, %rd402;
	setp.gt.u64 	%p117, %rd58, 64;
	ld.shared.u64 	%rd291, [_ZZN3cub18CUB_300001_SM_10006detail6reduce28DeviceReduceSingleTileKernelINS2_10policy_hubIlyN4cuda3std3__44plusIvEEE10Policy1000EN6thrust24THRUST_300001_SM_1000_NS18transform_iteratorI7NonZeroIdEPdNSD_11use_defaultESI_EEPlyS9_llNS7_10__identityEEEvT0_T1_T2_T3_T4_T6_E12temp_storage+32];
	selp.b64 	%rd292, %rd291, 0, %p117;
	add.s64 	%rd293, %rd290, %rd292;
	setp.gt.u64 	%p118, %rd58, 96;
	ld.shared.u64 	%rd294, [_ZZN3cub18CUB_300001_SM_10006detail6reduce28DeviceReduceSingleTileKernelINS2_10policy_hubIlyN4cuda3std3__44plusIvEEE10Policy1000EN6thrust24THRUST_300001_SM_1000_NS18transform_iteratorI7NonZeroIdEPdNSD_11use_defaultESI_EEPlyS9_llNS7_10__identityEEEvT0_T1_T2_T3_T4_T6_E12temp_storage+40];
	selp.b64 	%rd295, %rd294, 0, %p118;
	add.s64 	%rd296, %rd293, %rd295;
	setp.gt.u64 	%p119, %rd58, 128;
	ld.shared.u64 	%rd297, [_ZZN3cub18CUB_300001_SM_10006detail6reduce28DeviceReduceSingleTileKernelINS2_10policy_hubIlyN4cuda3std3__44plusIvEEE10Policy1000EN6thrust24THRUST_300001_SM_1000_NS18transform_iteratorI7NonZeroIdEPdNSD_11use_defaultESI_EEPlyS9_llNS7_10__identityEEEvT0_T1_T2_T3_T4_T6_E12temp_storage+48];
	selp.b64 	%rd298, %rd297, 0, %p119;
	add.s64 	%rd299, %rd296, %rd298;
	setp.gt.u64 	%p120, %rd58, 160;
	ld.shared.u64 	%rd300, [_ZZN3cub18CUB_300001_SM_10006detail6reduce28DeviceReduceSingleTileKernelINS2_10policy_hubIlyN4cuda3std3__44plusIvEEE10Policy1000EN6thrust24THRUST_300001_SM_1000_NS18transform_iteratorI7NonZeroIdEPdNSD_11use_defaultESI_EEPlyS9_llNS7_10__identityEEEvT0_T1_T2_T3_T4_T6_E12temp_storage+56];
	selp.b64 	%rd301, %rd300, 0, %p120;
	add.s64 	%rd302, %rd299, %rd301;
	setp.gt.u64 	%p121, %rd58, 192;
	ld.shared.u64 	%rd303, [_ZZN3cub18CUB_300001_SM_10006detail6reduce28DeviceReduceSingleTileKernelINS2_10policy_hubIlyN4cuda3std3__44plusIvEEE10Policy1000EN6thrust24THRUST_300001_SM_1000_NS18transform_iteratorI7NonZeroIdEPdNSD_11use_defaultESI_EEPlyS9_llNS7_10__identityEEEvT0_T1_T2_T3_T4_T6_E12temp_storage+64];
	selp.b64 	%rd304, %rd303, 0, %p121;
	add.s64 	%rd305, %rd302, %rd304;
	setp.gt.u64 	%p122, %rd58, 224;
	ld.shared.u64 	%rd306, [_ZZN3cub18CUB_300001_SM_10006detail6reduce28DeviceReduceSingleTileKernelINS2_10policy_hubIlyN4cuda3std3__44plusIvEEE10Policy1000EN6thrust24THRUST_300001_SM_1000_NS18transform_iteratorI7NonZeroIdEPdNSD_11use_defaultESI_EEPlyS9_llNS7_10__identityEEEvT0_T1_T2_T3_T4_T6_E12temp_storage+72];
	selp.b64 	%rd307, %rd306, 0, %p122;
	add.s64 	%rd308, %rd305, %rd307;
	setp.gt.u64 	%p123, %rd58, 256;
	ld.shared.u64 	%rd309, [_ZZN3cub18CUB_300001_SM_10006detail6reduce28DeviceReduceSingleTileKernelINS2_10policy_hubIlyN4cuda3std3__44plusIvEEE10Policy1000EN6thrust24THRUST_300001_SM_1000_NS18transform_iteratorI7NonZeroIdEPdNSD_11use_defaultESI_EEPlyS9_llNS7_10__identityEEEvT0_T1_T2_T3_T4_T6_E12temp_storage+80];
	selp.b64 	%rd310, %rd309, 0, %p123;
	add.s64 	%rd311, %rd308, %rd310;
	setp.gt.u64 	%p124, %rd58, 288;
	ld.shared.u64 	%rd312, [_ZZN3cub18CUB_300001_SM_10006detail6reduce28DeviceReduceSingleTileKernelINS2_10policy_hubIlyN4cuda3std3__44plusIvEEE10Policy1000EN6thrust24THRUST_300001_SM_1000_NS18transform_iteratorI7NonZeroIdEPdNSD_11use_defaultESI_EEPlyS9_llNS7_10__identityEEEvT0_T1_T2_T3_T4_T6_E12temp_storage+88];
	selp.b64 	%rd313, %rd312, 0, %p124;
	add.s64 	%rd314, %rd311, %rd313;
	setp.gt.u64 	%p125, %rd58, 320;
	ld.shared.u64 	%rd315, [_ZZN3cub18CUB_300001_SM_10006detail6reduce28DeviceReduceSingleTileKernelINS2_10policy_hubIlyN4cuda3std3__44plusIvEEE10Policy1000EN6thrust24THRUST_300001_SM_1000_NS18transform_iteratorI7NonZeroIdEPdNSD_11use_defaultESI_EEPlyS9_llNS7_10__identityEEEvT0_T1_T2_T3_T4_T6_E12temp_storage+96];
	selp.b64 	%rd316, %rd315, 0, %p125;
	add.s64 	%rd317, %rd314, %rd316;
	setp.gt.u64 	%p126, %rd58, 352;
	ld.shared.u64 	%rd318, [_ZZN3cub18CUB_300001_SM_10006detail6reduce28DeviceReduceSingleTileKernelINS2_10policy_hubIlyN4cuda3std3__44plusIvEEE10Policy1000EN6thrust24THRUST_300001_SM_1000_NS18transform_iteratorI7NonZeroIdEPdNSD_11use_defaultESI_EEPlyS9_llNS7_10__identityEEEvT0_T1_T2_T3_T4_T6_E12temp_storage+104];
	selp.b64 	%rd319, %rd318, 0, %p126;
	add.s64 	%rd320, %rd317, %rd319;
	setp.gt.u64 	%p127, %rd58, 384;
	ld.shared.u64 	%rd321, [_ZZN3cub18CUB_300001_SM_10006detail6reduce28DeviceReduceSingleTileKernelINS2_10policy_hubIlyN4cuda3std3__44plusIvEEE10Policy1000EN6thrust24THRUST_300001_SM_1000_NS18transform_iteratorI7NonZeroIdEPdNSD_11use_defaultESI_EEPlyS9_llNS7_10__identityEEEvT0_T1_T2_T3_T4_T6_E12temp_storage+112];
	selp.b64 	%rd322, %rd321, 0, %p127;
	add.s64 	%rd323, %rd320, %rd322;
	setp.gt.u64 	%p128, %rd58, 416;
	ld.shared.u64 	%rd324, [_ZZN3cub18CUB_300001_SM_10006detail6reduce28DeviceReduceSingleTileKernelINS2_10policy_hubIlyN4cuda3std3__44plusIvEEE10Policy1000EN6thrust24THRUST_300001_SM_1000_NS18transform_iteratorI7NonZeroIdEPdNSD_11use_defaultESI_EEPlyS9_llNS7_10__identityEEEvT0_T1_T2_T3_T4_T6_E12temp_storage+120];
	selp.b64 	%rd325, %rd324, 0, %p128;
	add.s64 	%rd326, %rd323, %rd325;
	setp.gt.u64 	%p129, %rd58, 448;
	ld.shared.u64 	%rd327, [_ZZN3cub18CUB_300001_SM_10006detail6reduce28DeviceReduceSingleTileKernelINS2_10policy_hubIlyN4cuda3std3__44plusIvEEE10Policy1000EN6thrust24THRUST_300001_SM_1000_NS18transform_iteratorI7NonZeroIdEPdNSD_11use_defaultESI_EEPlyS9_llNS7_10__identityEEEvT0_T1_T2_T3_T4_T6_E12temp_storage+128];
	selp.b64 	%rd328, %rd327, 0, %p129;
	add.s64 	%rd329, %rd326, %rd328;
	setp.gt.u64 	%p130, %rd58, 480;
	ld.shared.u64 	%rd330, [_ZZN3cub18CUB_300001_SM_10006detail6reduce28DeviceReduceSingleTileKernelINS2_10policy_hubIlyN4cuda3std3__44plusIvEEE10Policy1000EN6thrust24THRUST_300001_SM_1000_NS18transform_iteratorI7NonZeroIdEPdNSD_11use_defaultESI_EEPlyS9_llNS7_10__identityEEEvT0_T1_T2_T3_T4_T6_E12temp_storage+136];
	selp.b64 	%rd331, %rd330, 0, %p130;
	add.s64 	%rd402, %rd329, %rd331;
	bra.uni 	$L__BB17_49;
$L__BB17_28:
	mov.u32 	%r24, %tid.x;
	cvt.u64.u32 	%rd25, %r24;
	mul.wide.u32 	%rd62, %r24, 8;
	add.s64 	%rd26, %rd2, %rd62;
	ld.global.f64 	%fd1, [%rd26];
	setp.neu.f64 	%p3, %fd1, 0d0000000000000000;
	selp.u64 	%rd63, 1, 0, %p3;
	ld.global.f64 	%fd2, [%rd26+4096];
	setp.neu.f64 	%p4, %fd2, 0d0000000000000000;
	selp.u64 	%rd64, 1, 0, %p4;
	ld.global.f64 	%fd3, [%rd26+8192];
	setp.neu.f64 	%p5, %fd3, 0d0000000000000000;
	selp.u64 	%rd65, 1, 0, %p5;
	ld.global.f64 	%fd4, [%rd26+12288];
	setp.neu.f64 	%p6, %fd4, 0d0000000000000000;
	selp.u64 	%rd66, 1, 0, %p6;
	ld.global.f64 	%fd5, [%rd26+16384];
	setp.neu.f64 	%p7, %fd5, 0d0000000000000000;
	selp.u64 	%rd67, 1, 0, %p7;
	ld.global.f64 	%fd6, [%rd26+20480];
	setp.neu.f64 	%p8, %fd6, 0d0000000000000000;
	selp.u64 	%rd68, 1, 0, %p8;
	ld.global.f64 	%fd7, [%rd26+24576];
	setp.neu.f64 	%p9, %fd7, 0d0000000000000000;
	selp.u64 	%rd69, 1, 0, %p9;
	add.s64 	%rd70, %rd64, %rd63;
	add.s64 	%rd71, %rd70, %rd65;
	add.s64 	%rd72, %rd71, %rd66;
	add.s64 	%rd73, %rd72, %rd67;
	add.s64 	%rd74, %rd73, %rd68;
	add.s64 	%rd401, %rd74, %rd69;
	add.s64 	%rd28, %rd58, -3584;
	setp.lt.u64 	%p10, %rd28, 3584;
	mov.b64 	%rd389, 3584;
	@%p10 bra 	$L__BB17_32;
	mov.b64 	%rd389, 3584;
$L__BB17_30:
	shl.b64 	%rd76, %rd389, 3;
	add.s64 	%rd77, %rd26, %rd76;
	ld.global.f64 	%fd8, [%rd77];
	setp.neu.f64 	%p11, %fd8, 0d0000000000000000;
	selp.u64 	%rd78, 1, 0, %p11;
	ld.global.f64 	%fd9, [%rd77+4096];
	setp.neu.f64 	%p12, %fd9, 0d0000000000000000;
	selp.u64 	%rd79, 1, 0, %p12;
	ld.global.f64 	%fd10, [%rd77+8192];
	setp.neu.f64 	%p13, %fd10, 0d0000000000000000;
	selp.u64 	%rd80, 1, 0, %p13;
	ld.global.f64 	%fd11, [%rd77+12288];
	setp.neu.f64 	%p14, %fd11, 0d0000000000000000;
	selp.u64 	%rd81, 1, 0, %p14;
	ld.global.f64 	%fd12, [%rd77+16384];
	setp.neu.f64 	%p15, %fd12, 0d0000000000000000;
	selp.u64 	%rd82, 1, 0, %p15;
	ld.global.f64 	%fd13, [%rd77+20480];
	setp.neu.f64 	%p16, %fd13, 0d0000000000000000;
	selp.u64 	%rd83, 1, 0, %p16;
	ld.global.f64 	%fd14, [%rd77+24576];
	setp.neu.f64 	%p17, %fd14, 0d0000000000000000;
	selp.u64 	%rd84, 1, 0, %p17;
	add.s64 	%rd85, %rd401, %rd78;
	add.s64 	%rd86, %rd85, %rd79;
	add.s64 	%rd87, %rd86, %rd80;
	add.s64 	%rd88, %rd87, %rd81;
	add.s64 	%rd89, %rd88, %rd82;
	add.s64 	%rd90, %rd89, %rd83;
	add.s64 	%rd401, %rd90, %rd84;
	sub.s64 	%rd91, %rd58, %rd389;
	setp.lt.u64 	%p18, %rd91, 3584;
	@%p18 bra 	$L__BB17_45;
	add.s64 	%rd389, %rd389, 3584;
	setp.le.u64 	%p19, %rd389, %rd28;
	@%p19 bra 	$L__BB17_30;
$L__BB17_32:
	setp.le.u64 	%p20, %rd58, %rd389;
	cvt.u32.u64 	%r52, %rd389;
	cvt.u32.u64 	%r53, %rd58;
	sub.s32 	%r54, %r53, %r52;
	setp.ge.s32 	%p21, %r24, %r54;
	or.pred  	%p22, %p20, %p21;
	@%p22 bra 	$L__BB17_45;
	not.b32 	%r57, %r24;
	add.s32 	%r58, %r57, %r53;
	sub.s32 	%r60, %r58, %r52;
	shr.u32 	%r61, %r60, 9;
	add.s32 	%r25, %r61, 1;
	and.b32  	%r26, %r25, 15;
	setp.lt.u32 	%p23, %r60, 7680;
	mov.u32 	%r252, %r24;
	@%p23 bra 	$L__BB17_36;
	and.b32  	%r62, %r25, 16777200;
	neg.s32 	%r250, %r62;
	add.s64 	%rd93, %rd389, %rd25;
	shl.b64 	%rd94, %rd93, 3;
	add.s64 	%rd95, %rd94, %rd2;
	add.s64 	%rd391, %rd95, 32768;
	mov.u32 	%r252, %r24;
$L__BB17_35:
	.pragma "nounroll";
	ld.global.f64 	%fd15, [%rd391+-32768];
	setp.neu.f64 	%p24, %fd15, 0d0000000000000000;
	selp.u64 	%rd96, 1, 0, %p24;
	add.s64 	%rd97, %rd401, %rd96;
	ld.global.f64 	%fd16, [%rd391+-28672];
	setp.neu.f64 	%p25, %fd16, 0d0000000000000000;
	selp.u64 	%rd98, 1, 0, %p25;
	add.s64 	%rd99, %rd97, %rd98;
	ld.global.f64 	%fd17, [%rd391+-24576];
	setp.neu.f64 	%p26, %fd17, 0d0000000000000000;
	selp.u64 	%rd100, 1, 0, %p26;
	add.s64 	%rd101, %rd99, %rd100;
	ld.global.f64 	%fd18, [%rd391+-20480];
	setp.neu.f64 	%p27, %fd18, 0d0000000000000000;
	selp.u64 	%rd102, 1, 0, %p27;
	add.s64 	%rd103, %rd101, %rd102;
	ld.global.f64 	%fd19, [%rd391+-16384];
	setp.neu.f64 	%p28, %fd19, 0d0000000000000000;
	selp.u64 	%rd104, 1, 0, %p28;
	add.s64 	%rd105, %rd103, %rd104;
	ld.global.f64 	%fd20, [%rd391+-12288];
	setp.neu.f64 	%p29, %fd20, 0d0000000000000000;
	selp.u64 	%rd106, 1, 0, %p29;
	add.s64 	%rd107, %rd105, %rd106;
	ld.global.f64 	%fd21, [%rd391+-8192];
	setp.neu.f64 	%p30, %fd21, 0d0000000000000000;
	selp.u64 	%rd108, 1, 0, %p30;
	add.s64 	%rd109, %rd107, %rd108;
	ld.global.f64 	%fd22, [%rd391+-4096];
	setp.neu.f64 	%p31, %fd22, 0d0000000000000000;
	selp.u64 	%rd110, 1, 0, %p31;
	add.s64 	%rd111, %rd109, %rd110;
	ld.global.f64 	%fd23, [%rd391];
	setp.neu.f64 	%p32, %fd23, 0d0000000000000000;
	selp.u64 	%rd112, 1, 0, %p32;
	add.s64 	%rd113, %rd111, %rd112;
	ld.global.f64 	%fd24, [%rd391+4096];
	setp.neu.f64 	%p33, %fd24, 0d0000000000000000;
	selp.u64 	%rd114, 1, 0, %p33;
	add.s64 	%rd115, %rd113, %rd114;
	ld.global.f64 	%fd25, [%rd391+8192];
	setp.neu.f64 	%p34, %fd25, 0d0000000000000000;
	selp.u64 	%rd116, 1, 0, %p34;
	add.s64 	%rd117, %rd115, %rd116;
	ld.global.f64 	%fd26, [%rd391+12288];
	setp.neu.f64 	%p35, %fd26, 0d0000000000000000;
	selp.u64 	%rd118, 1, 0, %p35;
	add.s64 	%rd119, %rd117, %rd118;
	ld.global.f64 	%fd27, [%rd391+16384];
	setp.neu.f64 	%p36, %fd27, 0d0000000000000000;
	selp.u64 	%rd120, 1, 0, %p36;
	add.s64 	%rd121, %rd119, %rd120;
	ld.global.f64 	%fd28, [%rd391+20480];
	setp.neu.f64 	%p37, %fd28, 0d0000000000000000;
	selp.u64 	%rd122, 1, 0, %p37;
	add.s64 	%rd123, %rd121, %rd122;
	ld.global.f64 	%fd29, [%rd391+24576];
	setp.neu.f64 	%p38, %fd29, 0d0000000000000000;
	selp.u64 	%rd124, 1, 0, %p38;
	add.s64 	%rd125, %rd123, %rd124;
	ld.global.f64 	%fd30, [%rd391+28672];
	setp.neu.f64 	%p39, %fd30, 0d0000000000000000;
	selp.u64 	%rd126, 1, 0, %p39;
	add.s64 	%rd401, %rd125, %rd126;
	add.s32 	%r252, %r252, 8192;
	add.s32 	%r250, %r250, 16;
	add.s64 	%rd391, %rd391, 65536;
	setp.ne.s32 	%p40, %r250, 0;
	@%p40 bra 	$L__BB17_35;
$L__BB17_36:
	setp.eq.s32 	%p41, %r26, 0;
	@%p41 bra 	$L__BB17_45;
	and.b32  	%r33, %r25, 7;
	setp.lt.u32 	%p42, %r26, 8;
	@%p42 bra 	$L__BB17_39;
	cvt.u64.u32 	%rd128, %r252;
	add.s64 	%rd129, %rd389, %rd128;
	shl.b64 	%rd130, %rd129, 3;
	add.s64 	%rd131, %rd2, %rd130;
	ld.global.f64 	%fd31, [%rd131];
	setp.neu.f64 	%p43, %fd31, 0d0000000000000000;
	selp.u64 	%rd132, 1, 0, %p43;
	add.s64 	%rd133, %rd401, %rd132;
	ld.global.f64 	%fd32, [%rd131+4096];
	setp.neu.f64 	%p44, %fd32, 0d0000000000000000;
	selp.u64 	%rd134, 1, 0, %p44;
	add.s64 	%rd135, %rd133, %rd134;
	ld.global.f64 	%fd33, [%rd131+8192];
	setp.neu.f64 	%p45, %fd33, 0d0000000000000000;
	selp.u64 	%rd136, 1, 0, %p45;
	add.s64 	%rd137, %rd135, %rd136;
	ld.global.f64 	%fd34, [%rd131+12288];
	setp.neu.f64 	%p46, %fd34, 0d0000000000000000;
	selp.u64 	%rd138, 1, 0, %p46;
	add.s64 	%rd139, %rd137, %rd138;
	ld.global.f64 	%fd35, [%rd131+16384];
	setp.neu.f64 	%p47, %fd35, 0d0000000000000000;
	selp.u64 	%rd140, 1, 0, %p47;
	add.s64 	%rd141, %rd139, %rd140;
	ld.global.f64 	%fd36, [%rd131+20480];
	setp.neu.f64 	%p48, %fd36, 0d0000000000000000;
	selp.u64 	%rd142, 1, 0, %p48;
	add.s64 	%rd143, %rd141, %rd142;
	ld.global.f64 	%fd37, [%rd131+24576];
	setp.neu.f64 	%p49, %fd37, 0d0000000000000000;
	selp.u64 	%rd144, 1, 0, %p49;
	add.s64 	%rd145, %rd143, %rd144;
	ld.global.f64 	%fd38, [%rd131+28672];
	setp.neu.f64 	%p50, %fd38, 0d0000000000000000;
	selp.u64 	%rd146, 1, 0, %p50;
	add.s64 	%rd401, %rd145, %rd146;
	add.s32 	%r252, %r252, 4096;
$L__BB17_39:
	setp.eq.s32 	%p51, %r33, 0;
	@%p51 bra 	$L__BB17_45;
	and.b32  	%r36, %r25, 3;
	setp.lt.u32 	%p52, %r33, 4;
	@%p52 bra 	$L__BB17_42;
	cvt.u64.u32 	%rd148, %r252;
	add.s64 	%rd149, %rd389, %rd148;
	shl.b64 	%rd150, %rd149, 3;
	add.s64 	%rd151, %rd2, %rd150;
	ld.global.f64 	%fd39, [%rd151];
	setp.neu.f64 	%p53, %fd39, 0d0000000000000000;
	selp.u64 	%rd152, 1, 0, %p53;
	add.s64 	%rd153, %rd401, %rd152;
	ld.global.f64 	%fd40, [%rd151+4096];
	setp.neu.f64 	%p54, %fd40, 0d0000000000000000;
	selp.u64 	%rd154, 1, 0, %p54;
	add.s64 	%rd155, %rd153, %rd154;
	ld.global.f64 	%fd41, [%rd151+8192];
	setp.neu.f64 	%p55, %fd41, 0d0000000000000000;
	selp.u64 	%rd156, 1, 0, %p55;
	add.s64 	%rd157, %rd155, %rd156;
	ld.global.f64 	%fd42, [%rd151+12288];
	setp.neu.f64 	%p56, %fd42, 0d0000000000000000;
	selp.u64 	%rd158, 1, 0, %p56;
	add.s64 	%rd401, %rd157, %rd158;
	add.s32 	%r252, %r252, 2048;
$L__BB17_42:
	setp.eq.s32 	%p57, %r36, 0;
	@%p57 bra 	$L__BB17_45;
	cvt.u64.u32 	%rd159, %r252;
	add.s64 	%rd160, %rd389, %rd159;
	shl.b64 	%rd161, %rd160, 3;
	add.s64 	%rd399, %rd2, %rd161;
	neg.s32 	%r255, %r36;
$L__BB17_44:
	.pragma "nounroll";
	ld.global.f64 	%fd43, [%rd399];
	setp.neu.f64 	%p58, %fd43, 0d0000000000000000;
	selp.u64 	%rd162, 1, 0, %p58;
	add.s64 	%rd401, %rd401, %rd162;
	add.s64 	%rd399, %rd399, 4096;
	add.s32 	%r255, %r255, 1;
	setp.ne.s32 	%p59, %r255, 0;
	@%p59 bra 	$L__BB17_44;
$L__BB17_45:
	// begin inline asm
	mov.u32 %r63, %laneid;
	// end inline asm
	mov.b64 	{%r65, %r70}, %rd401;
	mov.b32 	%r71, 1;
	mov.b32 	%r112, 31;
	mov.b32 	%r113, -1;
	// begin inline asm
	shfl.sync.down.b32 %r64, %r65, %r71, %r112, %r113;
	// end inline asm
	// begin inline asm
	shfl.sync.down.b32 %r69, %r70, %r71, %r112, %r113;
	// end inline asm
	mov.b64 	%rd163, {%r64, %r69};
	setp.gt.s32 	%p60, %r63, 30;
	selp.b64 	%rd164, 0, %rd163, %p60;
	add.s64 	%rd165, %rd164, %rd401;
	mov.b64 	{%r75, %r80}, %rd165;
	mov.b32 	%r81, 2;
	// begin inline asm
	shfl.sync.down.b32 %r74, %r75, %r81, %r112, %r113;
	// end inline asm
	// begin inline asm
	shfl.sync.down.b32 %r79, %r80, %r81, %r112, %r113;
	// end inline asm
	mov.b64 	%rd166, {%r74, %r79};
	setp.gt.s32 	%p61, %r63, 29;
	selp.b64 	%rd167, 0, %rd166, %p61;
	add.s64 	%rd168, %rd167, %rd165;
	mov.b64 	{%r85, %r90}, %rd168;
	mov.b32 	%r91, 4;
	// begin inline asm
	shfl.sync.down.b32 %r84, %r85, %r91, %r112, %r113;
	// end inline asm
	// begin inline asm
	shfl.sync.down.b32 %r89, %r90, %r91, %r112, %r113;
	// end inline asm
	mov.b64 	%rd169, {%r84, %r89};
	setp.gt.s32 	%p62, %r63, 27;
	selp.b64 	%rd170, 0, %rd169, %p62;
	add.s64 	%rd171, %rd170, %rd168;
	mov.b64 	{%r95, %r100}, %rd171;
	mov.b32 	%r101, 8;
	// begin inline asm
	shfl.sync.down.b32 %r94, %r95, %r101, %r112, %r113;
	// end inline asm
	// begin inline asm
	shfl.sync.down.b32 %r99, %r100, %r101, %r112, %r113;
	// end inline asm
	mov.b64 	%rd172, {%r94, %r99};
	setp.gt.s32 	%p63, %r63, 23;
	selp.b64 	%rd173, 0, %rd172, %p63;
	add.s64 	%rd174, %rd173, %rd171;
	mov.b64 	{%r105, %r110}, %rd174;
	mov.b32 	%r111, 16;
	// begin inline asm
	shfl.sync.down.b32 %r104, %r105, %r111, %r112, %r113;
	// end inline asm
	// begin inline asm
	shfl.sync.down.b32 %r109, %r110, %r111, %r112, %r113;
	// end inline asm
	mov.b64 	%rd175, {%r104, %r109};
	setp.gt.s32 	%p64, %r63, 15;
	selp.b64 	%rd176, 0, %rd175, %p64;
	add.s64 	%rd402, %rd176, %rd174;
	setp.ne.s32 	%p65, %r63, 0;
	@%p65 bra 	$L__BB17_47;
	shr.u32 	%r114, %r24, 2;
	and.b32  	%r115, %r114, 248;
	mov.u32 	%r116, _ZZN3cub18CUB_300001_SM_10006detail6reduce28DeviceReduceSingleTileKernelINS2_10policy_hubIlyN4cuda3std3__44plusIvEEE10Policy1000EN6thrust24THRUST_300001_SM_1000_NS18transform_iteratorI7NonZeroIdEPdNSD_11use_defaultESI_EEPlyS9_llNS7_10__identityEEEvT0_T1_T2_T3_T4_T6_E12temp_storage;
	add.s32 	%r117, %r116, %r115;
	st.shared.u64 	[%r117+16], %rd402;
$L__BB17_47:
	bar.sync 	0;
	setp.ne.s32 	%p66, %r24, 0;
	@%p66 bra 	$L__BB17_49;
	ld.shared.u64 	%rd177, [_ZZN3cub18CUB_300001_SM_10006detail6reduce28DeviceReduceSingleTileKernelINS2_10policy_hubIlyN4cuda3std3__44plusIvEEE10Policy1000EN6thrust24THRUST_300001_SM_1000_NS18transform_iteratorI7NonZeroIdEPdNSD_11use_defaultESI_EEPlyS9_llNS7_10__identityEEEvT0_T1_T2_T3_T4_T6_E12temp_storage+24];
	add.s64 	%rd178, %rd177, %rd402;
	ld.shared.u64 	%rd179, [_ZZN3cub18CUB_300001_SM_10006detail6reduce28DeviceReduceSingleTileKernelINS2_10policy_hubIlyN4cuda3std3__44plusIvEEE10Policy1000EN6thrust24THRUST_300001_SM_1000_NS18transform_iteratorI7NonZeroIdEPdNSD_11use_defaultESI_EEPlyS9_llNS7_10__identityEEEvT0_T1_T2_T3_T4_T6_E12temp_storage+32];
	add.s64 	%rd180, %rd178, %rd179;
	ld.shared.u64 	%rd181, [_ZZN3cub18CUB_300001_SM_10006detail6reduce28DeviceReduceSingleTileKernelINS2_10policy_hubIlyN4cuda3std3__44plusIvEEE10Policy1000EN6thrust24THRUST_300001_SM_1000_NS18transform_iteratorI7NonZeroIdEPdNSD_11use_defaultESI_EEPlyS9_llNS7_10__identityEEEvT0_T1_T2_T3_T4_T6_E12temp_storage+40];
	add.s64 	%rd182, %rd180, %rd181;
	ld.shared.u64 	%rd183, [_ZZN3cub18CUB_300001_SM_10006detail6reduce28DeviceReduceSingleTileKernelINS2_10policy_hubIlyN4cuda3std3__44plusIvEEE10Policy1000EN6thrust24THRUST_300001_SM_1000_NS18transform_iteratorI7NonZeroIdEPdNSD_11use_defaultESI_EEPlyS9_llNS7_10__identityEEEvT0_T1_T2_T3_T4_T6_E12temp_storage+48];
	add.s64 	%rd184, %rd182, %rd183;
	ld.shared.u64 	%rd185, [_ZZN3cub18CUB_300001_SM_10006detail6reduce28DeviceReduceSingleTileKernelINS2_10policy_hubIlyN4cuda3std3__44plusIvEEE10Policy1000EN6thrust24THRUST_300001_SM_1000_NS18transform_iteratorI7NonZeroIdEPdNSD_11use_defaultESI_EEPlyS9_llNS7_10__identityEEEvT0_T1_T2_T3_T4_T6_E12temp_storage+56];
	add.s64 	%rd186, %rd184, %rd185;
	ld.shared.u64 	%rd187, [_ZZN3cub18CUB_300001_SM_10006detail6reduce28DeviceReduceSingleTileKernelINS2_10policy_hubIlyN4cuda3std3__44plusIvEEE10Policy1000EN6thrust24THRUST_300001_SM_1000_NS18transform_iteratorI7NonZeroIdEPdNSD_11use_defaultESI_EEPlyS9_llNS7_10__identityEEEvT0_T1_T2_T3_T4_T6_E12temp_storage+64];
	add.s64 	%rd188, %rd186, %rd187;
	ld.shared.u64 	%rd189, [_ZZN3cub18CUB_300001_SM_10006detail6reduce28DeviceReduceSingleTileKernelINS2_10policy_hubIlyN4cuda3std3__44plusIvEEE10Policy1000EN6thrust24THRUST_300001_SM_1000_NS18transform_iteratorI7NonZeroIdEPdNSD_11use_defaultESI_EEPlyS9_llNS7_10__identityEEEvT0_T1_T2_T3_T4_T6_E12temp_storage+72];
	add.s64 	%rd190, %rd188, %rd189;
	ld.shared.u64 	%rd191, [_ZZN3cub18CUB_300001_SM_10006detail6reduce28DeviceReduceSingleTileKernelINS2_10policy_hubIlyN4cuda3std3__44plusIvEEE10Policy1000EN6thrust24THRUST_300001_SM_1000_NS18transform_iteratorI7NonZeroIdEPdNSD_11use_defaultESI_EEPlyS9_llNS7_10__identityEEEvT0_T1_T2_T3_T4_T6_E12temp_storage+80];
	add.s64 	%rd192, %rd190, %rd191;
	ld.shared.u64 	%rd193, [_ZZN3cub18CUB_300001_SM_10006detail6reduce28DeviceReduceSingleTileKernelINS2_10policy_hubIlyN4cuda3std3__44plusIvEEE10Policy1000EN6thrust24THRUST_300001_SM_1000_NS18transform_iteratorI7NonZeroIdEPdNSD_11use_defaultESI_EEPlyS9_llNS7_10__identityEEEvT0_T1_T2_T3_T4_T6_E12temp_storage+88];
	add.s64 	%rd194, %rd192, %rd193;
	ld.shared.u64 	%rd195, [_ZZN3cub18CUB_300001_SM_10006detail6reduce28DeviceReduceSingleTileKernelINS2_10policy_hubIlyN4cuda3std3__44plusIvEEE10Policy1000EN6thrust24THRUST_300001_SM_1000_NS18transform_iteratorI7NonZeroIdEPdNSD_11use_defaultESI_EEPlyS9_llNS7_10__identityEEEvT0_T1_T2_T3_T4_T6_E12temp_storage+96];
	add.s64 	%rd196, %rd194, %rd195;
	ld.shared.u64 	%rd197, [_ZZN3cub18CUB_300001_SM_10006detail6reduce28DeviceReduceSingleTileKernelINS2_10policy_hubIlyN4cuda3std3__44plusIvEEE10Policy1000EN6thrust24THRUST_300001_SM_1000_NS18transform_iteratorI7NonZeroIdEPdNSD_11use_defaultESI_EEPlyS9_llNS7_10__identityEEEvT0_T1_T2_T3_T4_T6_E12temp_storage+104];
	add.s64 	%rd198, %rd196, %rd197;
	ld.shared.u64 	%rd199, [_ZZN3cub18CUB_300001_SM_10006detail6reduce28DeviceReduceSingleTileKernelINS2_10policy_hubIlyN4cuda3std3__44plusIvEEE10Policy1000EN6thrust24THRUST_300001_SM_1000_NS18transform_iteratorI7NonZeroIdEPdNSD_11use_defaultESI_EEPlyS9_llNS7_10__identityEEEvT0_T1_T2_T3_T4_T6_E12temp_storage+112];
	add.s64 	%rd200, %rd198, %rd199;
	ld.shared.u64 	%rd201, [_ZZN3cub18CUB_300001_SM_10006detail6reduce28DeviceReduceSingleTileKernelINS2_10policy_hubIlyN4cuda3std3__44plusIvEEE10Policy1000EN6thrust24THRUST_300001_SM_1000_NS18transform_iteratorI7NonZeroIdEPdNSD_11use_defaultESI_EEPlyS9_llNS7_10__identityEEEvT0_T1_T2_T3_T4_T6_E12temp_storage+120];
	add.s64 	%rd202, %rd200, %rd201;
	ld.shared.u64 	%rd203, [_ZZN3cub18CUB_300001_SM_10006detail6reduce28DeviceReduceSingleTileKernelINS2_10policy_hubIlyN4cuda3std3__44plusIvEEE10Policy1000EN6thrust24THRUST_300001_SM_1000_NS18transform_iteratorI7NonZeroIdEPdNSD_11use_defaultESI_EEPlyS9_llNS7_10__identityEEEvT0_T1_T2_T3_T4_T6_E12temp_storage+128];
	add.s64 	%rd204, %rd202, %rd203;
	ld.shared.u64 	%rd205, [_ZZN3cub18CUB_300001_SM_10006detail6reduce28DeviceReduceSingleTileKernelINS2_10policy_hubIlyN4cuda3std3__44plusIvEEE10Policy1000EN6thrust24THRUST_300001_SM_1000_NS18transform_iteratorI7NonZeroIdEPdNSD_11use_defaultESI_EEPlyS9_llNS7_10__identityEEEvT0_T1_T2_T3_T4_T6_E12temp_storage+136];
	add.s64 	%rd402, %rd204, %rd205;
$L__BB17_49:
	mov.u32 	%r240, %tid.x;
	setp.ne.s32 	%p138, %r240, 0;
	@%p138 bra 	$L__BB17_51;
	add.s64 	%rd375, %rd402, %rd59;
	st.global.u64 	[%rd1], %rd375;
$L__BB17_51:
	ret;

}
	// .globl	_ZN3cub18CUB_300001_SM_10006detail6reduce18DeviceReduceKernelINS2_10policy_hubIlyN4cuda3std3__44plusIvEEE10Policy1000EN6thrust24THRUST_300001_SM_1000_NS18transform_iteratorI7NonZeroIdEPdNSD_11use_defaultESI_EEyS9_lNS7_10__identityEEEvT0_PT3_T1_NS0_13GridEvenShareISO_EET2_T4_
.visible .entry _ZN3cub18CUB_300001_SM_10006detail6reduce18DeviceReduceKernelINS2_10policy_hubIlyN4cuda3std3__44plusIvEEE10Policy1000EN6thrust24THRUST_300001_SM_1000_NS18transform_iteratorI7NonZeroIdEPdNSD_11use_defaultESI_EEyS9_lNS7_10__identityEEEvT0_PT3_T1_NS0_13GridEvenShareISO_EET2_T4_(
	.param .align 8 .b8 _ZN3cub18CUB_300001_SM_10006detail6reduce18DeviceReduceKernelINS2_10policy_hubIlyN4cuda3std3__44plusIvEEE10Policy1000EN6thrust24THRUST_300001_SM_1000_NS18transform_iteratorI7NonZeroIdEPdNSD_11use_defaultESI_EEyS9_lNS7_10__identityEEEvT0_PT3_T1_NS0_13GridEvenShareISO_EET2_T4__param_0[16],
	.param .u64 .ptr .align 1 _ZN3cub18CUB_300001_SM_10006detail6reduce18DeviceReduceKernelINS2_10policy_hubIlyN4cuda3std3__44plusIvEEE10Policy1000EN6thrust24THRUST_300001_SM_1000_NS18transform_iteratorI7NonZeroIdEPdNSD_11use_defaultESI_EEyS9_lNS7_10__identityEEEvT0_PT3_T1_NS0_13GridEvenShareISO_EET2_T4__param_1,
	.param .u64 _ZN3cub18CUB_300001_SM_10006detail6reduce18DeviceReduceKernelINS2_10policy_hubIlyN4cuda3std3__44plusIvEEE10Policy1000EN6thrust24THRUST_300001_SM_1000_NS18transform_iteratorI7NonZeroIdEPdNSD_11use_defaultESI_EEyS9_lNS7_10__identityEEEvT0_PT3_T1_NS0_13GridEvenShareISO_EET2_T4__param_2,
	.param .align 8 .b8 _ZN3cub18CUB_300001_SM_10006detail6reduce18DeviceReduceKernelINS2_10policy_hubIlyN4cuda3std3__44plusIvEEE10Policy1000EN6thrust24THRUST_300001_SM_1000_NS18transform_iteratorI7NonZeroIdEPdNSD_11use_defaultESI_EEyS9_lNS7_10__identityEEEvT0_PT3_T1_NS0_13GridEvenShareISO_EET2_T4__param_3[72],
	.param .align 1 .b8 _ZN3cub18CUB_300001_SM_10006detail6reduce18DeviceReduceKernelINS2_10policy_hubIlyN4cuda3std3__44plusIvEEE10Policy1000EN6thrust24THRUST_300001_SM_1000_NS18transform_iteratorI7NonZeroIdEPdNSD_11use_defaultESI_EEyS9_lNS7_10__identityEEEvT0_PT3_T1_NS0_13GridEvenShareISO_EET2_T4__param_4[1],
	.param .align 1 .b8 _ZN3cub18CUB_300001_SM_10006detail6reduce18DeviceReduceKernelINS2_10policy_hubIlyN4cuda3std3__44plusIvEEE10Policy1000EN6thrust24THRUST_300001_SM_1000_NS18transform_iteratorI7NonZeroIdEPdNSD_11use_defaultESI_EEyS9_lNS7_10__identityEEEvT0_PT3_T1_NS0_13GridEvenShareISO_EET2_T4__param_5[1]
)
.maxntid 512
{
	.reg .pred 	%p<138>;
	.reg .b16 	%rs<4>;
	.reg .b32 	%r<280>;
	.reg .b64 	%rd<420>;
	.reg .b64 	%fd<74>;
	// demoted variable
	.shared .align 8 .b8 _ZZN3cub18CUB_300001_SM_10006detail6reduce18DeviceReduceKernelINS2_10policy_hubIlyN4cuda3std3__44plusIvEEE10Policy1000EN6thrust24THRUST_300001_SM_1000_NS18transform_iteratorI7NonZeroIdEPdNSD_11use_defaultESI_EEyS9_lNS7_10__identityEEEvT0_PT3_T1_NS0_13GridEvenShareISO_EET2_T4_E12temp_storage[152];
	ld.param.u64 	%rd1, [_ZN3cub18CUB_300001_SM_10006detail6reduce18DeviceReduceKernelINS2_10policy_hubIlyN4cuda3std3__44plusIvEEE10Policy1000EN6thrust24THRUST_300001_SM_1000_NS18transform_iteratorI7NonZeroIdEPdNSD_11use_defaultESI_EEyS9_lNS7_10__identityEEEvT0_PT3_T1_NS0_13GridEvenShareISO_EET2_T4__param_3+32];
	ld.param.u32 	%r1, [_ZN3cub18CUB_300001_SM_10006detail6reduce18DeviceReduceKernelINS2_10policy_hubIlyN4cuda3std3__44plusIvEEE10Policy1000EN6thrust24THRUST_300001_SM_1000_NS18transform_iteratorI7NonZeroIdEPdNSD_11use_defaultESI_EEyS9_lNS7_10__identityEEEvT0_PT3_T1_NS0_13GridEvenShareISO_EET2_T4__param_3+40];
	ld.param.u64 	%rd64, [_ZN3cub18CUB_300001_SM_10006detail6reduce18DeviceReduceKernelINS2_10policy_hubIlyN4cuda3std3__44plusIvEEE10Policy1000EN6thrust24THRUST_300001_SM_1000_NS18transform_iteratorI7NonZeroIdEPdNSD_11use_defaultESI_EEyS9_lNS7_10__identityEEEvT0_PT3_T1_NS0_13GridEvenShareISO_EET2_T4__param_0];
	cvta.to.global.u64 	%rd2, %rd64;
	mov.u32 	%r2, %ctaid.x;
	mul.lo.s32 	%r50, %r1, 3584;
	cvt.s64.s32 	%rd3, %r50;
	mul.lo.s32 	%r51, %r2, 3584;
	cvt.u64.u32 	%rd4, %r51;
	sub.s64 	%rd5, %rd1, %rd4;
	setp.gt.u64 	%p1, %rd5, 3583;
	@%p1 bra 	$L__BB18_25;
	cvt.u32.u64 	%r136, %rd4;
	cvt.u32.u64 	%r3, %rd1;
	sub.s32 	%r4, %r3, %r136;
	mov.u32 	%r5, %tid.x;
	setp.ge.s32 	%p66, %r5, %r4;
	mov.b64 	%rd403, 0;
	mov.u32 	%r267, %r5;
	@%p66 bra 	$L__BB18_3;
	add.s32 	%r138, %r136, %r5;
	mul.wide.u32 	%rd214, %r138, 8;
	add.s64 	%rd215, %rd2, %rd214;
	ld.global.f64 	%fd44, [%rd215];
	setp.neu.f64 	%p67, %fd44, 0d0000000000000000;
	selp.u64 	%rd403, 1, 0, %p67;
	add.s32 	%r267, %r5, 512;
$L__BB18_3:
	setp.ge.s32 	%p68, %r267, %r4;
	@%p68 bra 	$L__BB18_16;
	not.b32 	%r140, %r267;
	add.s32 	%r141, %r140, %r3;
	sub.s32 	%r142, %r141, %r136;
	shr.u32 	%r143, %r142, 9;
	add.s32 	%r8, %r143, 1;
	and.b32  	%r9, %r8, 15;
	setp.lt.u32 	%p69, %r142, 7680;
	@%p69 bra 	$L__BB18_7;
	and.b32  	%r144, %r8, 16777200;
	neg.s32 	%r265, %r144;
	mul.wide.u32 	%rd217, %r2, 28672;
	mul.wide.u32 	%rd218, %r267, 8;
	add.s64 	%rd219, %rd217, %rd218;
	add.s64 	%rd220, %rd219, %rd2;
	add.s64 	%rd394, %rd220, 32768;
$L__BB18_6:
	.pragma "nounroll";
	ld.global.f64 	%fd45, [%rd394+-32768];
	setp.neu.f64 	%p70, %fd45, 0d0000000000000000;
	selp.u64 	%rd221, 1, 0, %p70;
	add.s64 	%rd222, %rd403, %rd221;
	ld.global.f64 	%fd46, [%rd394+-28672];
	setp.neu.f64 	%p71, %fd46, 0d0000000000000000;
	selp.u64 	%rd223, 1, 0, %p71;
	add.s64 	%rd224, %rd222, %rd223;
	ld.global.f64 	%fd47, [%rd394+-24576];
	setp.neu.f64 	%p72, %fd47, 0d0000000000000000;
	selp.u64 	%rd225, 1, 0, %p72;
	add.s64 	%rd226, %rd224, %rd225;
	ld.global.f64 	%fd48, [%rd394+-20480];
	setp.neu.f64 	%p73, %fd48, 0d0000000000000000;
	selp.u64 	%rd227, 1, 0, %p73;
	add.s64 	%rd228, %rd226, %rd227;
	ld.global.f64 	%fd49, [%rd394+-16384];
	setp.neu.f64 	%p74, %fd49, 0d0000000000000000;
	selp.u64 	%rd229, 1, 0, %p74;
	add.s64 	%rd230, %rd228, %rd229;
	ld.global.f64 	%fd50, [%rd394+-12288];
	setp.neu.f64 	%p75, %fd50, 0d0000000000000000;
	selp.u64 	%rd231, 1, 0, %p75;
	add.s64 	%rd232, %rd230, %rd231;
	ld.global.f64 	%fd51, [%rd394+-8192];
	setp.neu.f64 	%p76, %fd51, 0d0000000000000000;
	selp.u64 	%rd233, 1, 0, %p76;
	add.s64 	%rd234, %rd232, %rd233;
	ld.global.f64 	%fd52, [%rd394+-4096];
	setp.neu.f64 	%p77, %fd52, 0d0000000000000000;
	selp.u64 	%rd235, 1, 0, %p77;
	add.s64 	%rd236, %rd234, %rd235;
	ld.global.f64 	%fd53, [%rd394];
	setp.neu.f64 	%p78, %fd53, 0d0000000000000000;
	selp.u64 	%rd237, 1, 0, %p78;
	add.s64 	%rd238, %rd236, %rd237;
	ld.global.f64 	%fd54, [%rd394+4096];
	setp.neu.f64 	%p79, %fd54, 0d0000000000000000;
	selp.u64 	%rd239, 1, 0, %p79;
	add.s64 	%rd240, %rd238, %rd239;
	ld.global.f64 	%fd55, [%rd394+8192];
	setp.neu.f64 	%p80, %fd55, 0d0000000000000000;
	selp.u64 	%rd241, 1, 0, %p80;
	add.s64 	%rd242, %rd240, %rd241;
	ld.global.f64 	%fd56, [%rd394+12288];
	setp.neu.f64 	%p81, %fd56, 0d0000000000000000;
	selp.u64 	%rd243, 1, 0, %p81;
	add.s64 	%rd244, %rd242, %rd243;
	ld.global.f64 	%fd57, [%rd394+16384];
	setp.neu.f64 	%p82, %fd57, 0d0000000000000000;
	selp.u64 	%rd245, 1, 0, %p82;
	add.s64 	%rd246, %rd244, %rd245;
	ld.global.f64 	%fd58, [%rd394+20480];
	setp.neu.f64 	%p83, %fd58, 0d0000000000000000;
	selp.u64 	%rd247, 1, 0, %p83;
	add.s64 	%rd248, %rd246, %rd247;
	ld.global.f64 	%fd59, [%rd394+24576];
	setp.neu.f64 	%p84, %fd59, 0d0000000000000000;
	selp.u64 	%rd249, 1, 0, %p84;
	add.s64 	%rd250, %rd248, %rd249;
	ld.global.f64 	%fd60, [%rd394+28672];
	setp.neu.f64 	%p85, %fd60, 0d0000000000000000;
	selp.u64 	%rd251, 1, 0, %p85;
	add.s64 	%rd403, %rd250, %rd251;
	add.s32 	%r267, %r267, 8192;
	add.s32 	%r265, %r265, 16;
	add.s64 	%rd394, %rd394, 65536;
	setp.ne.s32 	%p86, %r265, 0;
	@%p86 bra 	$L__BB18_6;
$L__BB18_7:
	setp.eq.s32 	%p87, %r9, 0;
	@%p87 bra 	$L__BB18_16;
	and.b32  	%r16, %r8, 7;
	setp.lt.u32 	%p88, %r9, 8;
	@%p88 bra 	$L__BB18_10;
	cvt.s64.s32 	%rd253, %r267;
	add.s64 	%rd254, %rd253, %rd4;
	shl.b64 	%rd255, %rd254, 3;
	add.s64 	%rd256, %rd2, %rd255;
	ld.global.f64 	%fd61, [%rd256];
	setp.neu.f64 	%p89, %fd61, 0d0000000000000000;
	selp.u64 	%rd257, 1, 0, %p89;
	add.s64 	%rd258, %rd403, %rd257;
	ld.global.f64 	%fd62, [%rd256+4096];
	setp.neu.f64 	%p90, %fd62, 0d0000000000000000;
	selp.u64 	%rd259, 1, 0, %p90;
	add.s64 	%rd260, %rd258, %rd259;
	ld.global.f64 	%fd63, [%rd256+8192];
	setp.neu.f64 	%p91, %fd63, 0d0000000000000000;
	selp.u64 	%rd261, 1, 0, %p91;
	add.s64 	%rd262, %rd260, %rd261;
	ld.global.f64 	%fd64, [%rd256+12288];
	setp.neu.f64 	%p92, %fd64, 0d0000000000000000;
	selp.u64 	%rd263, 1, 0, %p92;
	add.s64 	%rd264, %rd262, %rd263;
	ld.global.f64 	%fd65, [%rd256+16384];
	setp.neu.f64 	%p93, %fd65, 0d0000000000000000;
	selp.u64 	%rd265, 1, 0, %p93;
	add.s64 	%rd266, %rd264, %rd265;
	ld.global.f64 	%fd66, [%rd256+20480];
	setp.neu.f64 	%p94, %fd66, 0d0000000000000000;
	selp.u64 	%rd267, 1, 0, %p94;
	add.s64 	%rd268, %rd266, %rd267;
	ld.global.f64 	%fd67, [%rd256+24576];
	setp.neu.f64 	%p95, %fd67, 0d0000000000000000;
	selp.u64 	%rd269, 1, 0, %p95;
	add.s64 	%rd270, %rd268, %rd269;
	ld.global.f64 	%fd68, [%rd256+28672];
	setp.neu.f64 	%p96, %fd68, 0d0000000000000000;
	selp.u64 	%rd271, 1, 0, %p96;
	add.s64 	%rd403, %rd270, %rd271;
	add.s32 	%r267, %r267, 4096;
$L__BB18_10:
	setp.eq.s32 	%p97, %r16, 0;
	@%p97 bra 	$L__BB18_16;
	and.b32  	%r19, %r8, 3;
	setp.lt.u32 	%p98, %r16, 4;
	@%p98 bra 	$L__BB18_13;
	cvt.s64.s32 	%rd273, %r267;
	add.s64 	%rd274, %rd273, %rd4;
	shl.b64 	%rd275, %rd274, 3;
	add.s64 	%rd276, %rd2, %rd275;
	ld.global.f64 	%fd69, [%rd276];
	setp.neu.f64 	%p99, %fd69, 0d0000000000000000;
	selp.u64 	%rd277, 1, 0, %p99;
	add.s64 	%rd278, %rd403, %rd277;
	ld.global.f64 	%fd70, [%rd276+4096];
	setp.neu.f64 	%p100, %fd70, 0d0000000000000000;
	selp.u64 	%rd279, 1, 0, %p100;
	add.s64 	%rd280, %rd278, %rd279;
	ld.global.f64 	%fd71, [%rd276+8192];
	setp.neu.f64 	%p101, %fd71, 0d0000000000000000;
	selp.u64 	%rd281, 1, 0, %p101;
	add.s64 	%rd282, %rd280, %rd281;
	ld.global.f64 	%fd72, [%rd276+12288];
	setp.neu.f64 	%p102, %fd72, 0d0000000000000000;
	selp.u64 	%rd283, 1, 0, %p102;
	add.s64 	%rd403, %rd282, %rd283;
	add.s32 	%r267, %r267, 2048;
$L__BB18_13:
	setp.eq.s32 	%p103, %r19, 0;
	@%p103 bra 	$L__BB18_16;
	mul.wide.u32 	%rd284, %r2, 28672;
	add.s64 	%rd21, %rd2, %rd284;
	neg.s32 	%r270, %r19;
$L__BB18_15:
	.pragma "nounroll";
	mul.wide.s32 	%rd285, %r267, 8;
	add.s64 	%rd286, %rd21, %rd285;
	ld.global.f64 	%fd73, [%rd286];
	setp.neu.f64 	%p104, %fd73, 0d0000000000000000;
	selp.u64 	%rd287, 1, 0, %p104;
	add.s64 	%rd403, %rd403, %rd287;
	add.s32 	%r267, %r267, 512;
	add.s32 	%r270, %r270, 1;
	setp.ne.s32 	%p105, %r270, 0;
	@%p105 bra 	$L__BB18_15;
$L__BB18_16:
	setp.lt.s32 	%p106, %r4, 512;
	@%p106 bra 	$L__BB18_21;
	// begin inline asm
	mov.u32 %r208, %laneid;
	// end inline asm
	mov.b64 	{%r210, %r215}, %rd403;
	mov.b32 	%r216, 1;
	mov.b32 	%r257, 31;
	mov.b32 	%r258, -1;
	// begin inline asm
	shfl.sync.down.b32 %r209, %r210, %r216, %r257, %r258;
	// end inline asm
	// begin inline asm
	shfl.sync.down.b32 %r214, %r215, %r216, %r257, %r258;
	// end inline asm
	mov.b64 	%rd346, {%r209, %r214};
	setp.gt.s32 	%p130, %r208, 30;
	selp.b64 	%rd347, 0, %rd346, %p130;
	add.s64 	%rd348, %rd347, %rd403;
	mov.b64 	{%r220, %r225}, %rd348;
	mov.b32 	%r226, 2;
	// begin inline asm
	shfl.sync.down.b32 %r219, %r220, %r226, %r257, %r258;
	// end inline asm
	// begin inline asm
	shfl.sync.down.b32 %r224, %r225, %r226, %r257, %r258;
	// end inline asm
	mov.b64 	%rd349, {%r219, %r224};
	setp.gt.s32 	%p131, %r208, 29;
	selp.b64 	%rd350, 0, %rd349, %p131;
	add.s64 	%rd351, %rd350, %rd348;
	mov.b64 	{%r230, %r235}, %rd351;
	mov.b32 	%r236, 4;
	// begin inline asm
	shfl.sync.down.b32 %r229, %r230, %r236, %r257, %r258;
	// end inline asm
	// begin inline asm
	shfl.sync.down.b32 %r234, %r235, %r236, %r257, %r258;
	// end inline asm
	mov.b64 	%rd352, {%r229, %r234};
	setp.gt.s32 	%p132, %r208, 27;
	selp.b64 	%rd353, 0, %rd352, %p132;
	add.s64 	%rd354, %rd353, %rd351;
	mov.b64 	{%r240, %r245}, %rd354;
	mov.b32 	%r246, 8;
	// begin inline asm
	shfl.sync.down.b32 %r239, %r240, %r246, %r257, %r258;
	// end inline asm
	// begin inline asm
	shfl.sync.down.b32 %r244, %r245, %r246, %r257, %r258;
	// end inline asm
	mov.b64 	%rd355, {%r239, %r244};
	setp.gt.s32 	%p133, %r208, 23;
	selp.b64 	%rd356, 0, %rd355, %p133;
	add.s64 	%rd357, %rd356, %rd354;
	mov.b64 	{%r250, %r255}, %rd357;
	mov.b32 	%r256, 16;
	// begin inline asm
	shfl.sync.down.b32 %r249, %r250, %r256, %r257, %r258;
	// end inline asm
	// begin inline asm
	shfl.sync.down.b32 %r254, %r255, %r256, %r257, %r258;
	// end inline asm
	mov.b64 	%rd358, {%r249, %r254};
	setp.gt.s32 	%p134, %r208, 15;
	selp.b64 	%rd359, 0, %rd358, %p134;
	add.s64 	%rd419, %rd359, %rd357;
	setp.ne.s32 	%p135, %r208, 0;
	@%p135 bra 	$L__BB18_19;
	shr.u32 	%r259, %r5, 2;
	and.b32  	%r260, %r259, 248;
	mov.u32 	%r261, _ZZN3cub18CUB_300001_SM_10006detail6reduce18DeviceReduceKernelINS2_10policy_hubIlyN4cuda3std3__44plusIvEEE10Policy1000EN6thrust24THRUST_300001_SM_1000_NS18transform_iteratorI7NonZeroIdEPdNSD_11use_defaultESI_EEyS9_lNS7_10__identityEEEvT0_PT3_T1_NS0_13GridEvenShareISO_EET2_T4_E12temp_storage;
	add.s32 	%r262, %r261, %r260;
	st.shared.u64 	[%r262+16], %rd419;
$L__BB18_19:
	bar.sync 	0;
	setp.ne.s32 	%p136, %r5, 0;
	@%p136 bra 	$L__BB18_46;
	ld.shared.u64 	%rd360, [_ZZN3cub18CUB_300001_SM_10006detail6reduce18DeviceReduceKernelINS2_10policy_hubIlyN4cuda3std3__44plusIvEEE10Policy1000EN6thrust24THRUST_300001_SM_1000_NS18transform_iteratorI7NonZeroIdEPdNSD_11use_defaultESI_EEyS9_lNS7_10__identityEEEvT0_PT3_T1_NS0_13GridEvenShareISO_EET2_T4_E12temp_storage+24];
	add.s64 	%rd361, %rd360, %rd419;
	ld.shared.u64 	%rd362, [_ZZN3cub18CUB_300001_SM_10006detail6reduce18DeviceReduceKernelINS2_10policy_hubIlyN4cuda3std3__44plusIvEEE10Policy1000EN6thrust24THRUST_300001_SM_1000_NS18transform_iteratorI7NonZeroIdEPdNSD_11use_defaultESI_EEyS9_lNS7_10__identityEEEvT0_PT3_T1_NS0_13GridEvenShareISO_EET2_T4_E12temp_storage+32];
	add.s64 	%rd363, %rd361, %rd362;
	ld.shared.u64 	%rd364, [_ZZN3cub18CUB_300001_SM_10006detail6reduce18DeviceReduceKernelINS2_10policy_hubIlyN4cuda3std3__44plusIvEEE10Policy1000EN6thrust24THRUST_300001_SM_1000_NS18transform_iteratorI7NonZeroIdEPdNSD_11use_defaultESI_EEyS9_lNS7_10__identityEEEvT0_PT3_T1_NS0_13GridEvenShareISO_EET2_T4_E12temp_storage+40];
	add.s64 	%rd365, %rd363, %rd364;
	ld.shared.u64 	%rd366, [_ZZN3cub18CUB_300001_SM_10006detail6reduce18DeviceReduceKernelINS2_10policy_hubIlyN4cuda3std3__44plusIvEEE10Policy1000EN6thrust24THRUST_300001_SM_1000_NS18transform_iteratorI7NonZeroIdEPdNSD_11use_defaultESI_EEyS9_lNS7_10__identityEEEvT0_PT3_T1_NS0_13GridEvenShareISO_EET2_T4_E12temp_storage+48];
	add.s64 	%rd367, %rd365, %rd366;
	ld.shared.u64 	%rd368, [_ZZN3cub18CUB_300001_SM_10006detail6reduce18DeviceReduceKernelINS2_10policy_hubIlyN4cuda3std3__44plusIvEEE10Policy1000EN6thrust24THRUST_300001_SM_1000_NS18transform_iteratorI7NonZeroIdEPdNSD_11use_defaultESI_EEyS9_lNS7_10__identityEEEvT0_PT3_T1_NS0_13GridEvenShareISO_EET2_T4_E12temp_storage+56];
	add.s64 	%rd369, %rd367, %rd368;
	ld.shared.u64 	%rd370, [_ZZN3cub18CUB_300001_SM_10006detail6reduce18DeviceReduceKernelINS2_10policy_hubIlyN4cuda3std3__44plusIvEEE10Policy1000EN6thrust24THRUST_300001_SM_1000_NS18transform_iteratorI7NonZeroIdEPdNSD_11use_defaultESI_EEyS9_lNS7_10__identityEEEvT0_PT3_T1_NS0_13GridEvenShareISO_EET2_T4_E12temp_storage+64];
	add.s64 	%rd371, %rd369, %rd370;
	ld.shared.u64 	%rd372, [_ZZN3cub18CUB_300001_SM_10006detail6reduce18DeviceReduceKernelINS2_10policy_hubIlyN4cuda3std3__44plusIvEEE10Policy1000EN6thrust24THRUST_300001_SM_1000_NS18transform_iteratorI7NonZeroIdEPdNSD_11use_defaultESI_EEyS9_lNS7_10__identityEEEvT0_PT3_T1_NS0_13GridEvenShareISO_EET2_T4_E12temp_storage+72];
	add.s64 	%rd373, %rd371, %rd372;
	ld.shared.u64 	%rd374, [_ZZN3cub18CUB_300001_SM_10006detail6reduce18DeviceReduceKernelINS2_10policy_hubIlyN4cuda3std3__44plusIvEEE10Policy1000EN6thrust24THRUST_300001_SM_1000_NS18transform_iteratorI7NonZeroIdEPdNSD_11use_defaultESI_EEyS9_lNS7_10__identityEEEvT0_PT3_T1_NS0_13GridEvenShareISO_EET2_T4_E12temp_storage+80];
	add.s64 	%rd375, %rd373, %rd374;
	ld.shared.u64 	%rd376, [_ZZN3cub18CUB_300001_SM_10006detail6reduce18DeviceReduceKernelINS2_10policy_hubIlyN4cuda3std3__44plusIvEEE10Policy1000EN6thrust24THRUST_300001_SM_1000_NS18transform_iteratorI7NonZeroIdEPdNSD_11use_defaultESI_EEyS9_lNS7_10__identityEEEvT0_PT3_T1_NS0_13GridEvenShareISO_EET2_T4_E12temp_storage+88];
	add.s64 	%rd377, %rd375, %rd376;
	ld.shared.u64 	%rd378, [_ZZN3cub18CUB_300001_SM_10006detail6reduce18DeviceReduceKernelINS2_10policy_hubIlyN4cuda3std3__44plusIvEEE10Policy1000EN6thrust24THRUST_300001_SM_1000_NS18transform_iteratorI7NonZeroIdEPdNSD_11use_defaultESI_EEyS9_lNS7_10__identityEEEvT0_PT3_T1_NS0_13GridEvenShareISO_EET2_T4_E12temp_storage+96];
	add.s64 	%rd379, %rd377, %rd378;
	ld.shared.u64 	%rd380, [_ZZN3cub18CUB_300001_SM_10006detail6reduce18DeviceReduceKernelINS2_10policy_hubIlyN4cuda3std3__44plusIvEEE10Policy1000EN6thrust24THRUST_300001_SM_1000_NS18transform_iteratorI7NonZeroIdEPdNSD_11use_defaultESI_EEyS9_lNS7_10__identityEEEvT0_PT3_T1_NS0_13GridEvenShareISO_EET2_T4_E12temp_storage+104];
	add.s64 	%rd381, %rd379, %rd380;
	ld.shared.u64 	%rd382, [_ZZN3cub18CUB_300001_SM_10006detail6reduce18DeviceReduceKernelINS2_10policy_hubIlyN4cuda3std3__44plusIvEEE10Policy1000EN6thrust24THRUST_300001_SM_1000_NS18transform_iteratorI7NonZeroIdEPdNSD_11use_defaultESI_EEyS9_lNS7_10__identityEEEvT0_PT3_T1_NS0_13GridEvenShareISO_EET2_T4_E12temp_storage+112];
	add.s64 	%rd383, %rd381, %rd382;
	ld.shared.u64 	%rd384, [_ZZN3cub18CUB_300001_SM_10006detail6reduce18DeviceReduceKernelINS2_10policy_hubIlyN4cuda3std3__44plusIvEEE10Policy1000EN6thrust24THRUST_300001_SM_1000_NS18transform_iteratorI7NonZeroIdEPdNSD_11use_defaultESI_EEyS9_lNS7_10__identityEEEvT0_PT3_T1_NS0_13GridEvenShareISO_EET2_T4_E12temp_storage+120];
	add.s64 	%rd385, %rd383, %rd384;
	ld.shared.u64 	%rd386, [_ZZN3cub18CUB_300001_SM_10006detail6reduce18DeviceReduceKernelINS2_10policy_hubIlyN4cuda3std3__44plusIvEEE10Policy1000EN6thrust24THRUST_300001_SM_1000_NS18transform_iteratorI7NonZeroIdEPdNSD_11use_defaultESI_EEyS9_lNS7_10__identityEEEvT0_PT3_T1_NS0_13GridEvenShareISO_EET2_T4_E12temp_storage+128];
	add.s64 	%rd387, %rd385, %rd386;
	ld.shared.u64 	%rd388, [_ZZN3cub18CUB_300001_SM_10006detail6reduce18DeviceReduceKernelINS2_10policy_hubIlyN4cuda3std3__44plusIvEEE10Policy1000EN6thrust24THRUST_300001_SM_1000_NS18transform_iteratorI7NonZeroIdEPdNSD_11use_defaultESI_EEyS9_lNS7_10__identityEEEvT0_PT3_T1_NS0_13GridEvenShareISO_EET2_T4_E12temp_storage+136];
	add.s64 	%rd419, %rd387, %rd388;
	bra.uni 	$L__BB18_46;
$L__BB18_21:
	// begin inline asm
	mov.u32 %r145, %laneid;
	// end inline asm
	and.b32  	%r196, %r5, 992;
	add.s32 	%r197, %r196, 32;
	setp.gt.s32 	%p107, %r197, %r4;
	not.b32 	%r198, %r196;
	add.s32 	%r199, %r4, %r198;
	selp.b32 	%r194, %r199, 31, %p107;
	mov.b64 	{%r147, %r152}, %rd403;
	mov.b32 	%r153, 1;
	mov.b32 	%r195, -1;
	// begin inline asm
	shfl.sync.down.b32 %r146, %r147, %r153, %r194, %r195;
	// end inline asm
	// begin inline asm
	shfl.sync.down.b32 %r151, %r152, %r153, %r194, %r195;
	// end inline asm
	mov.b64 	%rd288, {%r146, %r151};
	setp.lt.s32 	%p108, %r145, %r194;
	selp.b64 	%rd289, %rd288, 0, %p108;
	add.s64 	%rd290, %rd289, %rd403;
	mov.b64 	{%r157, %r162}, %rd290;
	mov.b32 	%r163, 2;
	// begin inline asm
	shfl.sync.down.b32 %r156, %r157, %r163, %r194, %r195;
	// end inline asm
	// begin inline asm
	shfl.sync.down.b32 %r161, %r162, %r163, %r194, %r195;
	// end inline asm
	mov.b64 	%rd291, {%r156, %r161};
	add.s32 	%r200, %r145, 2;
	setp.gt.s32 	%p109, %r200, %r194;
	selp.b64 	%rd292, 0, %rd291, %p109;
	add.s64 	%rd293, %rd292, %rd290;
	mov.b64 	{%r167, %r172}, %rd293;
	mov.b32 	%r173, 4;
	// begin inline asm
	shfl.sync.down.b32 %r166, %r167, %r173, %r194, %r195;
	// end inline asm
	// begin inline asm
	shfl.sync.down.b32 %r171, %r172, %r173, %r194, %r195;
	// end inline asm
	mov.b64 	%rd294, {%r166, %r171};
	add.s32 	%r201, %r145, 4;
	setp.gt.s32 	%p110, %r201, %r194;
	selp.b64 	%rd295, 0, %rd294, %p110;
	add.s64 	%rd296, %rd295, %rd293;
	mov.b64 	{%r177, %r182}, %rd296;
	mov.b32 	%r183, 8;
	// begin inline asm
	shfl.sync.down.b32 %r176, %r177, %r183, %r194, %r195;
	// end inline asm
	// begin inline asm
	shfl.sync.down.b32 %r181, %r182, %r183, %r194, %r195;
	// end inline asm
	mov.b64 	%rd297, {%r176, %r181};
	add.s32 	%r202, %r145, 8;
	setp.gt.s32 	%p111, %r202, %r194;
	selp.b64 	%rd298, 0, %rd297, %p111;
	add.s64 	%rd299, %rd298, %rd296;
	mov.b64 	{%r187, %r192}, %rd299;
	mov.b32 	%r193, 16;
	// begin inline asm
	shfl.sync.down.b32 %r186, %r187, %r193, %r194, %r195;
	// end inline asm
	// begin inline asm
	shfl.sync.down.b32 %r191, %r192, %r193, %r194, %r195;
	// end inline asm
	mov.b64 	%rd300, {%r186, %r191};
	add.s32 	%r203, %r145, 16;
	setp.gt.s32 	%p112, %r203, %r194;
	selp.b64 	%rd301, 0, %rd300, %p112;
	add.s64 	%rd419, %rd301, %rd299;
	setp.ne.s32 	%p113, %r145, 0;
	@%p113 bra 	$L__BB18_23;
	shr.u32 	%r204, %r5, 2;
	and.b32  	%r205, %r204, 248;
	mov.u32 	%r206, _ZZN3cub18CUB_300001_SM_10006detail6reduce18DeviceReduceKernelINS2_10policy_hubIlyN4cuda3std3__44plusIvEEE10Policy1000EN6thrust24THRUST_300001_SM_1000_NS18transform_iteratorI7NonZeroIdEPdNSD_11use_defaultESI_EEyS9_lNS7_10__identityEEEvT0_PT3_T1_NS0_13GridEvenShareISO_EET2_T4_E12temp_storage;
	add.s32 	%r207, %r206, %r205;
	st.shared.u64 	[%r207+16], %rd419;
$L__BB18_23:
	bar.sync 	0;
	setp.ne.s32 	%p114, %r5, 0;
	@%p114 bra 	$L__BB18_46;
	setp.gt.s32 	%p115, %r4, 32;
	ld.shared.u64 	%rd302, [_ZZN3cub18CUB_300001_SM_10006detail6reduce18DeviceReduceKernelINS2_10policy_hubIlyN4cuda3std3__44plusIvEEE10Policy1000EN6thrust24THRUST_300001_SM_1000_NS18transform_iteratorI7NonZeroIdEPdNSD_11use_defaultESI_EEyS9_lNS7_10__identityEEEvT0_PT3_T1_NS0_13GridEvenShareISO_EET2_T4_E12temp_storage+24];
	selp.b64 	%rd303, %rd302, 0, %p115;
	add.s64 	%rd304, %rd303, %rd419;
	setp.gt.s32 	%p116, %r4, 64;
	ld.shared.u64 	%rd305, [_ZZN3cub18CUB_300001_SM_10006detail6reduce18DeviceReduceKernelINS2_10policy_hubIlyN4cuda3std3__44plusIvEEE10Policy1000EN6thrust24THRUST_300001_SM_1000_NS18transform_iteratorI7NonZeroIdEPdNSD_11use_defaultESI_EEyS9_lNS7_10__identityEEEvT0_PT3_T1_NS0_13GridEvenShareISO_EET2_T4_E12temp_storage+32];
	selp.b64 	%rd306, %rd305, 0, %p116;
	add.s64 	%rd307, %rd304, %rd306;
	setp.gt.s32 	%p117, %r4, 96;
	ld.shared.u64 	%rd308, [_ZZN3cub18CUB_300001_SM_10006detail6reduce18DeviceReduceKernelINS2_10policy_hubIlyN4cuda3std3__44plusIvEEE10Policy1000EN6thrust24THRUST_300001_SM_1000_NS18transform_iteratorI7NonZeroIdEPdNSD_11use_defaultESI_EEyS9_lNS7_10__identityEEEvT0_PT3_T1_NS0_13GridEvenShareISO_EET2_T4_E12temp_storage+40];
	selp.b64 	%rd309, %rd308, 0, %p117;
	add.s64 	%rd310, %rd307, %rd309;
	setp.gt.s32 	%p118, %r4, 128;
	ld.shared.u64 	%rd311, [_ZZN3cub18CUB_300001_SM_10006detail6reduce18DeviceReduceKernelINS2_10policy_hubIlyN4cuda3std3__44plusIvEEE10Policy1000EN6thrust24THRUST_300001_SM_1000_NS18transform_iteratorI7NonZeroIdEPdNSD_11use_defaultESI_EEyS9_lNS7_10__identityEEEvT0_PT3_T1_NS0_13GridEvenShareISO_EET2_T4_E12temp_storage+48];
	selp.b64 	%rd312, %rd311, 0, %p118;
	add.s64 	%rd313, %rd310, %rd312;
	setp.gt.s32 	%p119, %r4, 160;
	ld.shared.u64 	%rd314, [_ZZN3cub18CUB_300001_SM_10006detail6reduce18DeviceReduceKernelINS2_10policy_hubIlyN4cuda3std3__44plusIvEEE10Policy1000EN6thrust24THRUST_300001_SM_1000_NS18transform_iteratorI7NonZeroIdEPdNSD_11use_defaultESI_EEyS9_lNS7_10__identityEEEvT0_PT3_T1_NS0_13GridEvenShareISO_EET2_T4_E12temp_storage+56];
	selp.b64 	%rd315, %rd314, 0, %p119;
	add.s64 	%rd316, %rd313, %rd315;
	setp.gt.s32 	%p120, %r4, 192;
	ld.shared.u64 	%rd317, [_ZZN3cub18CUB_300001_SM_10006detail6reduce18DeviceReduceKernelINS2_10policy_hubIlyN4cuda3std3__44plusIvEEE10Policy1000EN6thrust24THRUST_300001_SM_1000_NS18transform_iteratorI7NonZeroIdEPdNSD_11use_defaultESI_EEyS9_lNS7_10__identityEEEvT0_PT3_T1_NS0_13GridEvenShareISO_EET2_T4_E12temp_storage+64];
	selp.b64 	%rd318, %rd317, 0, %p120;
	add.s64 	%rd319, %rd316, %rd318;
	setp.gt.s32 	%p121, %r4, 224;
	ld.shared.u64 	%rd320, [_ZZN3cub18CUB_300001_SM_10006detail6reduce18DeviceReduceKernelINS2_10policy_hubIlyN4cuda3std3__44plusIvEEE10Policy1000EN6thrust24THRUST_300001_SM_1000_NS18transform_iteratorI7NonZeroIdEPdNSD_11use_defaultESI_EEyS9_lNS7_10__identityEEEvT0_PT3_T1_NS0_13GridEvenShareISO_EET2_T4_E12temp_storage+72];
	selp.b64 	%rd321, %rd320, 0, %p121;
	add.s64 	%rd322, %rd319, %rd321;
	setp.gt.s32 	%p122, %r4, 256;
	ld.shared.u64 	%rd323, [_ZZN3cub18CUB_300001_SM_10006detail6reduce18DeviceReduceKernelINS2_10policy_hubIlyN4cuda3std3__44plusIvEEE10Policy1000EN6thrust24THRUST_300001_SM_1000_NS18transform_iteratorI7NonZeroIdEPdNSD_11use_defaultESI_EEyS9_lNS7_10__identityEEEvT0_PT3_T1_NS0_13GridEvenShareISO_EET2_T4_E12temp_storage+80];
	selp.b64 	%rd324, %rd323, 0, %p122;
	add.s64 	%rd325, %rd322, %rd324;
	setp.gt.s32 	%p123, %r4, 288;
	ld.shared.u64 	%rd326, [_ZZN3cub18CUB_300001_SM_10006detail6reduce18DeviceReduceKernelINS2_10policy_hubIlyN4cuda3std3__44plusIvEEE10Policy1000EN6thrust24THRUST_300001_SM_1000_NS18transform_iteratorI7NonZeroIdEPdNSD_11use_defaultESI_EEyS9_lNS7_10__identityEEEvT0_PT3_T1_NS0_13GridEvenShareISO_EET2_T4_E12temp_storage+88];
	selp.b64 	%rd327, %rd326, 0, %p123;
	add.s64 	%rd328, %rd325, %rd327;
	setp.gt.s32 	%p124, %r4, 320;
	ld.shared.u64 	%rd329, [_ZZN3cub18CUB_300001_SM_10006detail6reduce18DeviceReduceKernelINS2_10policy_hubIlyN4cuda3std3__44plusIvEEE10Policy1000EN6thrust24THRUST_300001_SM_1000_NS18transform_iteratorI7NonZeroIdEPdNSD_11use_defaultESI_EEyS9_lNS7_10__identityEEEvT0_PT3_T1_NS0_13GridEvenShareISO_EET2_T4_E12temp_storage+96];
	selp.b64 	%rd330, %rd329, 0, %p124;
	add.s64 	%rd331, %rd328, %rd330;
	setp.gt.s32 	%p125, %r4, 352;
	ld.shared.u64 	%rd332, [_ZZN3cub18CUB_300001_SM_10006detail6reduce18DeviceReduceKernelINS2_10policy_hubIlyN4cuda3std3__44plusIvEEE10Policy1000EN6thrust24THRUST_300001_SM_1000_NS18transform_iteratorI7NonZeroIdEPdNSD_11use_defaultESI_EEyS9_lNS7_10__identityEEEvT0_PT3_T1_NS0_13GridEvenShareISO_EET2_T4_E12temp_storage+104];
	selp.b64 	%rd333, %rd332, 0, %p125;
	add.s64 	%rd334, %rd331, %rd333;
	setp.gt.s32 	%p126, %r4, 384;
	ld.shared.u64 	%rd335, [_ZZN3cub18CUB_300001_SM_10006detail6reduce18DeviceReduceKernelINS2_10policy_hubIlyN4cuda3std3__44plusIvEEE10Policy1000EN6thrust24THRUST_300001_SM_1000_NS18transform_iteratorI7NonZeroIdEPdNSD_11use_defaultESI_EEyS9_lNS7_10__identityEEEvT0_PT3_T1_NS0_13GridEvenShareISO_EET2_T4_E12temp_storage+112];
	selp.b64 	%rd336, %rd335, 0, %p126;
	add.s64 	%rd337, %rd334, %rd336;
	setp.gt.s32 	%p127, %r4, 416;
	ld.shared.u64 	%rd338, [_ZZN3cub18CUB_300001_SM_10006detail6reduce18DeviceReduceKernelINS2_10policy_hubIlyN4cuda3std3__44plusIvEEE10Policy1000EN6thrust24THRUST_300001_SM_1000_NS18transform_iteratorI7NonZeroIdEPdNSD_11use_defaultESI_EEyS9_lNS7_10__identityEEEvT0_PT3_T1_NS0_13GridEvenShareISO_EET2_T4_E12temp_storage+120];
	selp.b64 	%rd339, %rd338, 0, %p127;
	add.s64 	%rd340, %rd337, %rd339;
	setp.gt.s32 	%p128, %r4, 448;
	ld.shared.u64 	%rd341, [_ZZN3cub18CUB_300001_SM_10006detail6reduce18DeviceReduceKernelINS2_10policy_hubIlyN4cuda3std3__44plusIvEEE10Policy1000EN6thrust24THRUST_300001_SM_1000_NS18transform_iteratorI7NonZeroIdEPdNSD_11use_defaultESI_EEyS9_lNS7_10__identityEEEvT0_PT3_T1_NS0_13GridEvenShareISO_EET2_T4_E12temp_storage+128];
	selp.b64 	%rd342, %rd341, 0, %p128;
	add.s64 	%rd343, %rd340, %rd342;
	setp.gt.s32 	%p129, %r4, 480;
	ld.shared.u64 	%rd344, [_ZZN3cub18CUB_300001_SM_10006detail6reduce18DeviceReduceKernelINS2_10policy_hubIlyN4cuda3std3__44plusIvEEE10Policy1000EN6thrust24THRUST_300001_SM_1000_NS18transform_iteratorI7NonZeroIdEPdNSD_11use_defaultESI_EEyS9_lNS7_10__identityEEEvT0_PT3_T1_NS0_13GridEvenShareISO_EET2_T4_E12temp_storage+136];
	selp.b64 	%rd345, %rd344, 0, %p129;
	add.s64 	%rd419, %rd343, %rd345;
	bra.uni 	$L__BB18_46;
$L__BB18_25:
	cvt.u32.u64 	%r52, %rd4;
	mov.u32 	%r27, %tid.x;
	add.s32 	%r53, %r52, %r27;
	mul.wide.u32 	%rd65, %r53, 8;
	add.s64 	%rd66, %rd2, %rd65;
	ld.global.f64 	%fd1, [%rd66];
	setp.neu.f64 	%p2, %fd1, 0d0000000000000000;
	selp.u64 	%rd67, 1, 0, %p2;
	ld.global.f64 	%fd2, [%rd66+4096];
	setp.neu.f64 	%p3, %fd2, 0d0000000000000000;
	selp.u64 	%rd68, 1, 0, %p3;
	ld.global.f64 	%fd3, [%rd66+8192];
	setp.neu.f64 	%p4, %fd3, 0d0000000000000000;
	selp.u64 	%rd69, 1, 0, %p4;
	ld.global.f64 	%fd4, [%rd66+12288];
	setp.neu.f64 	%p5, %fd4, 0d0000000000000000;
	selp.u64 	%rd70, 1, 0, %p5;
	ld.global.f64 	%fd5, [%rd66+16384];
	setp.neu.f64 	%p6, %fd5, 0d0000000000000000;
	selp.u64 	%rd71, 1, 0, %p6;
	ld.global.f64 	%fd6, [%rd66+20480];
	setp.neu.f64 	%p7, %fd6, 0d0000000000000000;
	selp.u64 	%rd72, 1, 0, %p7;
	ld.global.f64 	%fd7, [%rd66+24576];
	setp.neu.f64 	%p8, %fd7, 0d0000000000000000;
	selp.u64 	%rd73, 1, 0, %p8;
	add.s64 	%rd74, %rd68, %rd67;
	add.s64 	%rd75, %rd74, %rd69;
	add.s64 	%rd76, %rd75, %rd70;
	add.s64 	%rd77, %rd76, %rd71;
	add.s64 	%rd78, %rd77, %rd72;
	add.s64 	%rd418, %rd78, %rd73;
	setp.lt.u64 	%p9, %rd5, %rd3;
	@%p9 bra 	$L__BB18_42;
	cvt.u32.u64 	%r55, %rd3;
	cvt.u64.u32 	%rd30, %r27;
	add.s64 	%rd405, %rd4, %rd3;
	cvt.u32.u64 	%r28, %rd1;
	not.b32 	%r57, %r27;
	add.s32 	%r58, %r57, %r28;
	sub.s32 	%r59, %r58, %r55;
	sub.s32 	%r272, %r59, %r52;
	add.s64 	%rd79, %rd405, %rd30;
	shl.b64 	%rd80, %rd79, 3;
	add.s64 	%rd81, %rd80, %rd2;
	add.s64 	%rd404, %rd81, 32768;
	mov.b32 	%r273, 0;
	mov.u64 	%rd406, %rd4;
$L__BB18_27:
	cvt.s64.s32 	%rd37, %r50;
	add.s64 	%rd406, %rd406, %rd37;
	add.s64 	%rd82, %rd1, -3584;
	setp.gt.u64 	%p10, %rd406, %rd82;
	@%p10 bra 	$L__BB18_29;
	mul.lo.s32 	%r61, %r1, 3584;
	cvt.s64.s32 	%rd83, %r61;
	add.s64 	%rd84, %rd406, %rd30;
	shl.b64 	%rd85, %rd84, 3;
	add.s64 	%rd86, %rd2, %rd85;
	ld.global.f64 	%fd8, [%rd86];
	setp.neu.f64 	%p11, %fd8, 0d0000000000000000;
	selp.u64 	%rd87, 1, 0, %p11;
	ld.global.f64 	%fd9, [%rd86+4096];
	setp.neu.f64 	%p12, %fd9, 0d0000000000000000;
	selp.u64 	%rd88, 1, 0, %p12;
	ld.global.f64 	%fd10, [%rd86+8192];
	setp.neu.f64 	%p13, %fd10, 0d0000000000000000;
	selp.u64 	%rd89, 1, 0, %p13;
	ld.global.f64 	%fd11, [%rd86+12288];
	setp.neu.f64 	%p14, %fd11, 0d0000000000000000;
	selp.u64 	%rd90, 1, 0, %p14;
	ld.global.f64 	%fd12, [%rd86+16384];
	setp.neu.f64 	%p15, %fd12, 0d0000000000000000;
	selp.u64 	%rd91, 1, 0, %p15;
	ld.global.f64 	%fd13, [%rd86+20480];
	setp.neu.f64 	%p16, %fd13, 0d0000000000000000;
	selp.u64 	%rd92, 1, 0, %p16;
	ld.global.f64 	%fd14, [%rd86+24576];
	setp.neu.f64 	%p17, %fd14, 0d0000000000000000;
	selp.u64 	%rd93, 1, 0, %p17;
	add.s64 	%rd94, %rd418, %rd87;
	add.s64 	%rd95, %rd94, %rd88;
	add.s64 	%rd96, %rd95, %rd89;
	add.s64 	%rd97, %rd96, %rd90;
	add.s64 	%rd98, %rd97, %rd91;
	add.s64 	%rd99, %rd98, %rd92;
	add.s64 	%rd418, %rd99, %rd93;
	sub.s64 	%rd100, %rd1, %rd406;
	setp.lt.u64 	%p18, %rd100, %rd83;
	add.s32 	%r273, %r273, 1;
	add.s64 	%rd405, %rd405, %rd83;
	sub.s32 	%r272, %r272, %r61;
	mul.wide.s32 	%rd101, %r61, 8;
	add.s64 	%rd404, %rd404, %rd101;
	@%p18 bra 	$L__BB18_42;
	bra.uni 	$L__BB18_27;
$L__BB18_29:
	setp.le.u64 	%p19, %rd1, %rd406;
	cvt.u32.u64 	%r62, %rd406;
	cvt.u32.u64 	%r63, %rd1;
	sub.s32 	%r64, %r63, %r62;
	setp.ge.s32 	%p20, %r27, %r64;
	or.pred  	%p21, %p19, %p20;
	@%p21 bra 	$L__BB18_42;
	cvt.u32.u64 	%r66, %rd37;
	cvt.u32.u64 	%r67, %rd4;
	not.b32 	%r68, %r27;
	add.s32 	%r69, %r68, %r28;
	add.s32 	%r70, %r66, %r67;
	sub.s32 	%r71, %r69, %r70;
	mul.lo.s32 	%r72, %r1, %r273;
	mad.lo.s32 	%r73, %r72, -3584, %r71;
	shr.u32 	%r74, %r73, 9;
	add.s32 	%r34, %r74, 1;
	and.b32  	%r35, %r34, 15;
	setp.lt.u32 	%p22, %r73, 7680;
	mov.u32 	%r276, %r27;
	@%p22 bra 	$L__BB18_33;
	shr.u32 	%r75, %r272, 9;
	add.s32 	%r76, %r75, 1;
	and.b32  	%r77, %r76, 16777200;
	neg.s32 	%r274, %r77;
	mov.u32 	%r276, %r27;
$L__BB18_32:
	.pragma "nounroll";
	ld.global.f64 	%fd15, [%rd404+-32768];
	setp.neu.f64 	%p23, %fd15, 0d0000000000000000;
	selp.u64 	%rd103, 1, 0, %p23;
	add.s64 	%rd104, %rd418, %rd103;
	ld.global.f64 	%fd16, [%rd404+-28672];
	setp.neu.f64 	%p24, %fd16, 0d0000000000000000;
	selp.u64 	%rd105, 1, 0, %p24;
	add.s64 	%rd106, %rd104, %rd105;
	ld.global.f64 	%fd17, [%rd404+-24576];
	setp.neu.f64 	%p25, %fd17, 0d0000000000000000;
	selp.u64 	%rd107, 1, 0, %p25;
	add.s64 	%rd108, %rd106, %rd107;
	ld.global.f64 	%fd18, [%rd404+-20480];
	setp.neu.f64 	%p26, %fd18, 0d0000000000000000;
	selp.u64 	%rd109, 1, 0, %p26;
	add.s64 	%rd110, %rd108, %rd109;
	ld.global.f64 	%fd19, [%rd404+-16384];
	setp.neu.f64 	%p27, %fd19, 0d0000000000000000;
	selp.u64 	%rd111, 1, 0, %p27;
	add.s64 	%rd112, %rd110, %rd111;
	ld.global.f64 	%fd20, [%rd404+-12288];
	setp.neu.f64 	%p28, %fd20, 0d0000000000000000;
	selp.u64 	%rd113, 1, 0, %p28;
	add.s64 	%rd114, %rd112, %rd113;
	ld.global.f64 	%fd21, [%rd404+-8192];
	setp.neu.f64 	%p29, %fd21, 0d0000000000000000;
	selp.u64 	%rd115, 1, 0, %p29;
	add.s64 	%rd116, %rd114, %rd115;
	ld.global.f64 	%fd22, [%rd404+-4096];
	setp.neu.f64 	%p30, %fd22, 0d0000000000000000;
	selp.u64 	%rd117, 1, 0, %p30;
	add.s64 	%rd118, %rd116, %rd117;
	ld.global.f64 	%fd23, [%rd404];
	setp.neu.f64 	%p31, %fd23, 0d0000000000000000;
	selp.u64 	%rd119, 1, 0, %p31;
	add.s64 	%rd120, %rd118, %rd119;
	ld.global.f64 	%fd24, [%rd404+4096];
	setp.neu.f64 	%p32, %fd24, 0d0000000000000000;
	selp.u64 	%rd121, 1, 0, %p32;
	add.s64 	%rd122, %rd120, %rd121;
	ld.global.f64 	%fd25, [%rd404+8192];
	setp.neu.f64 	%p33, %fd25, 0d0000000000000000;
	selp.u64 	%rd123, 1, 0, %p33;
	add.s64 	%rd124, %rd122, %rd123;
	ld.global.f64 	%fd26, [%rd404+12288];
	setp.neu.f64 	%p34, %fd26, 0d0000000000000000;
	selp.u64 	%rd125, 1, 0, %p34;
	add.s64 	%rd126, %rd124, %rd125;
	ld.global.f64 	%fd27, [%rd404+16384];
	setp.neu.f64 	%p35, %fd27, 0d0000000000000000;
	selp.u64 	%rd127, 1, 0, %p35;
	add.s64 	%rd128, %rd126, %rd127;
	ld.global.f64 	%fd28, [%rd404+20480];
	setp.neu.f64 	%p36, %fd28, 0d0000000000000000;
	selp.u64 	%rd129, 1, 0, %p36;
	add.s64 	%rd130, %rd128, %rd129;
	ld.global.f64 	%fd29, [%rd404+24576];
	setp.neu.f64 	%p37, %fd29, 0d0000000000000000;
	selp.u64 	%rd131, 1, 0, %p37;
	add.s64 	%rd132, %rd130, %rd131;
	ld.global.f64 	%fd30, [%rd404+28672];
	setp.neu.f64 	%p38, %fd30, 0d0000000000000000;
	selp.u64 	%rd133, 1, 0, %p38;
	add.s64 	%rd418, %rd132, %rd133;
	add.s32 	%r276, %r276, 8192;
	add.s32 	%r274, %r274, 16;
	add.s64 	%rd404, %rd404, 65536;
	setp.ne.s32 	%p39, %r274, 0;
	@%p39 bra 	$L__BB18_32;
$L__BB18_33:
	setp.eq.s32 	%p40, %r35, 0;
	@%p40 bra 	$L__BB18_42;
	and.b32  	%r42, %r34, 7;
	setp.lt.u32 	%p41, %r35, 8;
	@%p41 bra 	$L__BB18_36;
	cvt.u64.u32 	%rd135, %r276;
	add.s64 	%rd136, %rd406, %rd135;
	shl.b64 	%rd137, %rd136, 3;
	add.s64 	%rd138, %rd2, %rd137;
	ld.global.f64 	%fd31, [%rd138];
	setp.neu.f64 	%p42, %fd31, 0d0000000000000000;
	selp.u64 	%rd139, 1, 0, %p42;
	add.s64 	%rd140, %rd418, %rd139;
	ld.global.f64 	%fd32, [%rd138+4096];
	setp.neu.f64 	%p43, %fd32, 0d0000000000000000;
	selp.u64 	%rd141, 1, 0, %p43;
	add.s64 	%rd142, %rd140, %rd141;
	ld.global.f64 	%fd33, [%rd138+8192];
	setp.neu.f64 	%p44, %fd33, 0d0000000000000000;
	selp.u64 	%rd143, 1, 0, %p44;
	add.s64 	%rd144, %rd142, %rd143;
	ld.global.f64 	%fd34, [%rd138+12288];
	setp.neu.f64 	%p45, %fd34, 0d0000000000000000;
	selp.u64 	%rd145, 1, 0, %p45;
	add.s64 	%rd146, %rd144, %rd145;
	ld.global.f64 	%fd35, [%rd138+16384];
	setp.neu.f64 	%p46, %fd35, 0d0000000000000000;
	selp.u64 	%rd147, 1, 0, %p46;
	add.s64 	%rd148, %rd146, %rd147;
	ld.global.f64 	%fd36, [%rd138+20480];
	setp.neu.f64 	%p47, %fd36, 0d0000000000000000;
	selp.u64 	%rd149, 1, 0, %p47;
	add.s64 	%rd150, %rd148, %rd149;
	ld.global.f64 	%fd37, [%rd138+24576];
	setp.neu.f64 	%p48, %fd37, 0d0000000000000000;
	selp.u64 	%rd151, 1, 0, %p48;
	add.s64 	%rd152, %rd150, %rd151;
	ld.global.f64 	%fd38, [%rd138+28672];
	setp.neu.f64 	%p49, %fd38, 0d0000000000000000;
	selp.u64 	%rd153, 1, 0, %p49;
	add.s64 	%rd418, %rd152, %rd153;
	add.s32 	%r276, %r276, 4096;
$L__BB18_36:
	setp.eq.s32 	%p50, %r42, 0;
	@%p50 bra 	$L__BB18_42;
	setp.lt.u32 	%p51, %r42, 4;
	@%p51 bra 	$L__BB18_39;
	cvt.u64.u32 	%rd155, %r276;
	add.s64 	%rd156, %rd406, %rd155;
	shl.b64 	%rd157, %rd156, 3;
	add.s64 	%rd158, %rd2, %rd157;
	ld.global.f64 	%fd39, [%rd158];
	setp.neu.f64 	%p52, %fd39, 0d0000000000000000;
	selp.u64 	%rd159, 1, 0, %p52;
	add.s64 	%rd160, %rd418, %rd159;
	ld.global.f64 	%fd40, [%rd158+4096];
	setp.neu.f64 	%p53, %fd40, 0d0000000000000000;
	selp.u64 	%rd161, 1, 0, %p53;
	add.s64 	%rd162, %rd160, %rd161;
	ld.global.f64 	%fd41, [%rd158+8192];
	setp.neu.f64 	%p54, %fd41, 0d0000000000000000;
	selp.u64 	%rd163, 1, 0, %p54;
	add.s64 	%rd164, %rd162, %rd163;
	ld.global.f64 	%fd42, [%rd158+12288];
	setp.neu.f64 	%p55, %fd42, 0d0000000000000000;
	selp.u64 	%rd165, 1, 0, %p55;
	add.s64 	%rd418, %rd164, %rd165;
	add.s32 	%r276, %r276, 2048;
$L__BB18_39:
	and.b32  	%r78, %r34, 3;
	setp.eq.s32 	%p56, %r78, 0;
	@%p56 bra 	$L__BB18_42;
	cvt.u64.u32 	%rd166, %r276;
	add.s64 	%rd167, %rd166, %rd405;
	shl.b64 	%rd168, %rd167, 3;
	add.s64 	%rd416, %rd2, %rd168;
	cvt.u16.u32 	%rs1, %r272;
	shr.u16 	%rs2, %rs1, 9;
	add.s16 	%rs3, %rs2, 1;
	cvt.u32.u16 	%r79, %rs3;
	and.b32  	%r80, %r79, 3;
	neg.s32 	%r279, %r80;
$L__BB18_41:
	.pragma "nounroll";
	ld.global.f64 	%fd43, [%rd416];
	setp.neu.f64 	%p57, %fd43, 0d0000000000000000;
	selp.u64 	%rd169, 1, 0, %p57;
	add.s64 	%rd418, %rd418, %rd169;
	add.s64 	%rd416, %rd416, 4096;
	add.s32 	%r279, %r279, 1;
	setp.ne.s32 	%p58, %r279, 0;
	@%p58 bra 	$L__BB18_41;
$L__BB18_42:
	// begin inline asm
	mov.u32 %r81, %laneid;
	// end inline asm
	mov.b64 	{%r83, %r88}, %rd418;
	mov.b32 	%r89, 1;
	mov.b32 	%r130, 31;
	mov.b32 	%r131, -1;
	// begin inline asm
	shfl.sync.down.b32 %r82, %r83, %r89, %r130, %r131;
	// end inline asm
	// begin inline asm
	shfl.sync.down.b32 %r87, %r88, %r89, %r130, %r131;
	// end inline asm
	mov.b64 	%rd170, {%r82, %r87};
	setp.gt.s32 	%p59, %r81, 30;
	selp.b64 	%rd171, 0, %rd170, %p59;
	add.s64 	%rd172, %rd171, %rd418;
	mov.b64 	{%r93, %r98}, %rd172;
	mov.b32 	%r99, 2;
	// begin inline asm
	shfl.sync.down.b32 %r92, %r93, %r99, %r130, %r131;
	// end inline asm
	// begin inline asm
	shfl.sync.down.b32 %r97, %r98, %r99, %r130, %r131;
	// end inline asm
	mov.b64 	%rd173, {%r92, %r97};
	setp.gt.s32 	%p60, %r81, 29;
	selp.b64 	%rd174, 0, %rd173, %p60;
	add.s64 	%rd175, %rd174, %rd172;
	mov.b64 	{%r103, %r108}, %rd175;
	mov.b32 	%r109, 4;
	// begin inline asm
	shfl.sync.down.b32 %r102, %r103, %r109, %r130, %r131;
	// end inline asm
	// begin inline asm
	shfl.sync.down.b32 %r107, %r108, %r109, %r130, %r131;
	// end inline asm
	mov.b64 	%rd176, {%r102, %r107};
	setp.gt.s32 	%p61, %r81, 27;
	selp.b64 	%rd177, 0, %rd176, %p61;
	add.s64 	%rd178, %rd177, %rd175;
	mov.b64 	{%r113, %r118}, %rd178;
	mov.b32 	%r119, 8;
	// begin inline asm
	shfl.sync.down.b32 %r112, %r113, %r119, %r130, %r131;
	// end inline asm
	// begin inline asm
	shfl.sync.down.b32 %r117, %r118, %r119, %r130, %r131;
	// end inline asm
	mov.b64 	%rd179, {%r112, %r117};
	setp.gt.s32 	%p62, %r81, 23;
	selp.b64 	%rd180, 0, %rd179, %p62;
	add.s64 	%rd181, %rd180, %rd178;
	mov.b64 	{%r123, %r128}, %rd181;
	mov.b32 	%r129, 16;
	// begin inline asm
	shfl.sync.down.b32 %r122, %r123, %r129, %r130, %r131;
	// end inline asm
	// begin inline asm
	shfl.sync.down.b32 %r127, %r128, %r129, %r130, %r131;
	// end inline asm
	mov.b64 	%rd182, {%r122, %r127};
	setp.gt.s32 	%p63, %r81, 15;
	selp.b64 	%rd183, 0, %rd182, %p63;
	add.s64 	%rd419, %rd183, %rd181;
	setp.ne.s32 	%p64, %r81, 0;
	@%p64 bra 	$L__BB18_44;
	shr.u32 	%r132, %r27, 2;
	and.b32  	%r133, %r132, 248;
	mov.u32 	%r134, _ZZN3cub18CUB_300001_SM_10006detail6reduce18DeviceReduceKernelINS2_10policy_hubIlyN4cuda3std3__44plusIvEEE10Policy1000EN6thrust24THRUST_300001_SM_1000_NS18transform_iteratorI7NonZeroIdEPdNSD_11use_defaultESI_EEyS9_lNS7_10__identityEEEvT0_PT3_T1_NS0_13GridEvenShareISO_EET2_T4_E12temp_storage;
	add.s32 	%r135, %r134, %r133;
	st.shared.u64 	[%r135+16], %rd419;
$L__BB18_44:
	bar.sync 	0;
	setp.ne.s32 	%p65, %r27, 0;
	@%p65 bra 	$L__BB18_46;
	ld.shared.u64 	%rd184, [_ZZN3cub18CUB_300001_SM_10006detail6reduce18DeviceReduceKernelINS2_10policy_hubIlyN4cuda3std3__44plusIvEEE10Policy1000EN6thrust24THRUST_300001_SM_1000_NS18transform_iteratorI7NonZeroIdEPdNSD_11use_defaultESI_EEyS9_lNS7_10__identityEEEvT0_PT3_T1_NS0_13GridEvenShareISO_EET2_T4_E12temp_storage+24];
	add.s64 	%rd185, %rd184, %rd419;
	ld.shared.u64 	%rd186, [_ZZN3cub18CUB_300001_SM_10006detail6reduce18DeviceReduceKernelINS2_10policy_hubIlyN4cuda3std3__44plusIvEEE10Policy1000EN6thrust24THRUST_300001_SM_1000_NS18transform_iteratorI7NonZeroIdEPdNSD_11use_defaultESI_EEyS9_lNS7_10__identityEEEvT0_PT3_T1_NS0_13GridEvenShareISO_EET2_T4_E12temp_storage+32];
	add.s64 	%rd187, %rd185, %rd186;
	ld.shared.u64 	%rd188, [_ZZN3cub18CUB_300001_SM_10006detail6reduce18DeviceReduceKernelINS2_10policy_hubIlyN4cuda3std3__44plusIvEEE10Policy1000EN6thrust24THRUST_300001_SM_1000_NS18transform_iteratorI7NonZeroIdEPdNSD_11use_defaultESI_EEyS9_lNS7_10__identityEEEvT0_PT3_T1_NS0_13GridEvenShareISO_EET2_T4_E12temp_storage+40];
	add.s64 	%rd189, %rd187, %rd188;
	ld.shared.u64 	%rd190, [_ZZN3cub18CUB_300001_SM_10006detail6reduce18DeviceReduceKernelINS2_10policy_hubIlyN4cuda3std3__44plusIvEEE10Policy1000EN6thrust24THRUST_300001_SM_1000_NS18transform_iteratorI7NonZeroIdEPdNSD_11use_defaultESI_EEyS9_lNS7_10__identityEEEvT0_PT3_T1_NS0_13GridEvenShareISO_EET2_T4_E12temp_storage+48];
	add.s64 	%rd191, %rd189, %rd190;
	ld.shared.u64 	%rd192, [_ZZN3cub18CUB_300001_SM_10006detail6reduce18DeviceReduceKernelINS2_10policy_hubIlyN4cuda3std3__44plusIvEEE10Policy1000EN6thrust24THRUST_300001_SM_1000_NS18transform_iteratorI7NonZeroIdEPdNSD_11use_defaultESI_EEyS9_lNS7_10__identityEEEvT0_PT3_T1_NS0_13GridEvenShareISO_EET2_T4_E12temp_storage+56];
	add.s64 	%rd193, %rd191, %rd192;
	ld.shared.u64 	%rd194, [_ZZN3cub18CUB_300001_SM_10006detail6reduce18DeviceReduceKernelINS2_10policy_hubIlyN4cuda3std3__44plusIvEEE10Policy1000EN6thrust24THRUST_300001_SM_1000_NS18transform_iteratorI7NonZeroIdEPdNSD_11use_defaultESI_EEyS9_lNS7_10__identityEEEvT0_PT3_T1_NS0_13GridEvenShareISO_EET2_T4_E12temp_storage+64];
	add.s64 	%rd195, %rd193, %rd194;
	ld.shared.u64 	%rd196, [_ZZN3cub18CUB_300001_SM_10006detail6reduce18DeviceReduceKernelINS2_10policy_hubIlyN4cuda3std3__44plusIvEEE10Policy1000EN6thrust24THRUST_300001_SM_1000_NS18transform_iteratorI7NonZeroIdEPdNSD_11use_defaultESI_EEyS9_lNS7_10__identityEEEvT0_PT3_T1_NS0_13GridEvenShareISO_EET2_T4_E12temp_storage+72];
	add.s64 	%rd197, %rd195, %rd196;
	ld.shared.u64 	%rd198, [_ZZN3cub18CUB_300001_SM_10006detail6reduce18DeviceReduceKernelINS2_10policy_hubIlyN4cuda3std3__44plusIvEEE10Policy1000EN6thrust24THRUST_300001_SM_1000_NS18transform_iteratorI7NonZeroIdEPdNSD_11use_defaultESI_EEyS9_lNS7_10__identityEEEvT0_PT3_T1_NS0_13GridEvenShareISO_EET2_T4_E12temp_storage+80];
	add.s64 	%rd199, %rd197, %rd198;
	ld.shared.u64 	%rd200, [_ZZN3cub18CUB_300001_SM_10006detail6reduce18DeviceReduceKernelINS2_10policy_hubIlyN4cuda3std3__44plusIvEEE10Policy1000EN6thrust24THRUST_300001_SM_1000_NS18transform_iteratorI7NonZeroIdEPdNSD_11use_defaultESI_EEyS9_lNS7_10__identityEEEvT0_PT3_T1_NS0_13GridEvenShareISO_EET2_T4_E12temp_storage+88];
	add.s64 	%rd201, %rd199, %rd200;
	ld.shared.u64 	%rd202, [_ZZN3cub18CUB_300001_SM_10006detail6reduce18DeviceReduceKernelINS2_10policy_hubIlyN4cuda3std3__44plusIvEEE10Policy1000EN6thrust24THRUST_300001_SM_1000_NS18transform_iteratorI7NonZeroIdEPdNSD_11use_defaultESI_EEyS9_lNS7_10__identityEEEvT0_PT3_T1_NS0_13GridEvenShareISO_EET2_T4_E12temp_storage+96];
	add.s64 	%rd203, %rd201, %rd202;
	ld.shared.u64 	%rd204, [_ZZN3cub18CUB_300001_SM_10006detail6reduce18DeviceReduceKernelINS2_10policy_hubIlyN4cuda3std3__44plusIvEEE10Policy1000EN6thrust24THRUST_300001_SM_1000_NS18transform_iteratorI7NonZeroIdEPdNSD_11use_defaultESI_EEyS9_lNS7_10__identityEEEvT0_PT3_T1_NS0_13GridEvenShareISO_EET2_T4_E12temp_storage+104];
	add.s64 	%rd205, %rd203, %rd204;
	ld.shared.u64 	%rd206, [_ZZN3cub18CUB_300001_SM_10006detail6reduce18DeviceReduceKernelINS2_10policy_hubIlyN4cuda3std3__44plusIvEEE10Policy1000EN6thrust24THRUST_300001_SM_1000_NS18transform_iteratorI7NonZeroIdEPdNSD_11use_defaultESI_EEyS9_lNS7_10__identityEEEvT0_PT3_T1_NS0_13GridEvenShareISO_EET2_T4_E12temp_storage+112];
	add.s64 	%rd207, %rd205, %rd206;
	ld.shared.u64 	%rd208, [_ZZN3cub18CUB_300001_SM_10006detail6reduce18DeviceReduceKernelINS2_10policy_hubIlyN4cuda3std3__44plusIvEEE10Policy1000EN6thrust24THRUST_300001_SM_1000_NS18transform_iteratorI7NonZeroIdEPdNSD_11use_defaultESI_EEyS9_lNS7_10__identityEEEvT0_PT3_T1_NS0_13GridEvenShareISO_EET2_T4_E12temp_storage+120];
	add.s64 	%rd209, %rd207, %rd208;
	ld.shared.u64 	%rd210, [_ZZN3cub18CUB_300001_SM_10006detail6reduce18DeviceReduceKernelINS2_10policy_hubIlyN4cuda3std3__44plusIvEEE10Policy1000EN6thrust24THRUST_300001_SM_1000_NS18transform_iteratorI7NonZeroIdEPdNSD_11use_defaultESI_EEyS9_lNS7_10__identityEEEvT0_PT3_T1_NS0_13GridEvenShareISO_EET2_T4_E12temp_storage+128];
	add.s64 	%rd211, %rd209, %rd210;
	ld.shared.u64 	%rd212, [_ZZN3cub18CUB_300001_SM_10006detail6reduce18DeviceReduceKernelINS2_10policy_hubIlyN4cuda3std3__44plusIvEEE10Policy1000EN6thrust24THRUST_300001_SM_1000_NS18transform_iteratorI7NonZeroIdEPdNSD_11use_defaultESI_EEyS9_lNS7_10__identityEEEvT0_PT3_T1_NS0_13GridEvenShareISO_EET2_T4_E12temp_storage+136];
	add.s64 	%rd419, %rd211, %rd212;
$L__BB18_46:
	mov.u32 	%r263, %tid.x;
	setp.ne.s32 	%p137, %r263, 0;
	@%p137 bra 	$L__BB18_48;
	ld.param.u64 	%rd392, [_ZN3cub18CUB_300001_SM_10006detail6reduce18DeviceReduceKernelINS2_10policy_hubIlyN4cuda3std3__44plusIvEEE10Policy1000EN6thrust24THRUST_300001_SM_1000_NS18transform_iteratorI7NonZeroIdEPdNSD_11use_defaultESI_EEyS9_lNS7_10__identityEEEvT0_PT3_T1_NS0_13GridEvenShareISO_EET2_T4__param_1];
	cvta.to.global.u64 	%rd389, %rd392;
	mul.wide.u32 	%rd390, %r2, 8;
	add.s64 	%rd391, %rd389, %rd390;
	st.global.u64 	[%rd391], %rd419;
$L__BB18_48:
	ret;

}


// ===== COMPILED SASS (sm_100) =====

	.target	sm_100

	.elftype	@"ET_EXEC"


//--------------------- .note.nv.tkinfo           --------------------------
	.section	.note.nv.tkinfo,"",@"SHT_NOTE"
	.sectionflags	@"SHF_NOTE_NV_TKINFO"
	.tkinfo
        /*0018*/ 	.word	0x00000002
        /*0030*/ 	.string	""
        /*0030*/ 	.string	"ptxas"
        /*0030*/ 	.string	"Cuda compilation tools, release 13.0, V13.0.88"
        /*0030*/ 	.string	"Build cuda_13.0.r13.0/compiler.36424714_0"
        /*0030*/ 	.string	"-arch sm_100 -m 64 "



//--------------------- .note.nv.cuinfo           --------------------------
	.section	.note.nv.cuinfo,"",@"SHT_NOTE"
	.sectionflags	@"SHF_NOTE_NV_CUINFO"
        /*0018*/ 	.short	0x0002
        /*001a*/ 	.short	0x0064
        /*001c*/ 	.short	0x0082
	.zero		2


//--------------------- .nv.info                  --------------------------
	.section	.nv.info,"",@"SHT_CUDA_INFO"
	.align	4


	//----- nvinfo : EIATTR_REGCOUNT
	.align		4
        /*0000*/ 	.byte	0x04, 0x2f
        /*0002*/ 	.short	(.L_41 - .L_40)
	.align		4
.L_40:
        /*0004*/ 	.word	index@(_Z13write_indicesIlEvPl10TensorDimsIT_EiS2_)
        /*0008*/ 	.word	0x00000018


	//----- nvinfo : EIATTR_FRAME_SIZE
	.align		4
.L_41:
        /*000c*/ 	.byte	0x04, 0x11
        /*000e*/ 	.short	(.L_43 - .L_42)
	.align		4
.L_42:
        /*0010*/ 	.word	index@($__internal_1_$__cuda_sm20_rem_s64)
        /*0014*/ 	.word	0x00000000


	//----- nvinfo : EIATTR_FRAME_SIZE
	.align		4
.L_43:
        /*0018*/ 	.byte	0x04, 0x11
        /*001a*/ 	.short	(.L_45 - .L_44)
	.align		4
.L_44:
        /*001c*/ 	.word	index@($__internal_0_$__cuda_sm20_div_s64)
        /*0020*/ 	.word	0x00000000


	//----- nvinfo : EIATTR_FRAME_SIZE
	.align		4
.L_45:
        /*0024*/ 	.byte	0x04, 0x11
        /*0026*/ 	.short	(.L_47 - .L_46)
	.align		4
.L_46:
        /*0028*/ 	.word	index@(_Z13write_indicesIlEvPl10TensorDimsIT_EiS2_)
        /*002c*/ 	.word	0x00000000


	//----- nvinfo : EIATTR_REGCOUNT
	.align		4
.L_47:
        /*0030*/ 	.byte	0x04, 0x2f
        /*0032*/ 	.short	(.L_49 - .L_48)
	.align		4
.L_48:
        /*0034*/ 	.word	index@(_ZN3cub18CUB_300001_SM_10006detail11EmptyKernelIvEEvv)
        /*0038*/ 	.word	0x00000004


	//----- nvinfo : EIATTR_FRAME_SIZE
	.align		4
.L_49:
        /*003c*/ 	.byte	0x04, 0x11
        /*003e*/ 	.short	(.L_51 - .L_50)
	.align		4
.L_50:
        /*0040*/ 	.word	index@(_ZN3cub18CUB_300001_SM_10006detail11EmptyKernelIvEEvv)
        /*0044*/ 	.word	0x00000000


	//----- nvinfo : EIATTR_REGCOUNT
	.align		4
.L_51:
        /*0048*/ 	.byte	0x04, 0x2f
        /*004a*/ 	.short	(.L_53 - .L_52)
	.align		4
.L_52:
        /*004c*/ 	.word	index@(_ZN3cub18CUB_300001_SM_10006detail6select23DeviceSelectSweepKernelINS2_10policy_hubIlbiLb0ELNS0_10SelectImplE0EE10Policy1000EN6thrust24THRUST_300001_SM_1000_NS17counting_iteratorIlNS9_11use_defaultESB_SB_EENS9_18transform_iteratorI7NonZeroIaEPaSB_SB_EEPlSI_NS0_13ScanTileStateIiLb1EEENS0_8NullTypeESL_iNS2_19streaming_context_tIlLb1EEELS5_0EEEvT0_T1_T2_T3_T4_T5_T6_T7_iT8_NS1_7vsmem_tE)
        /*0050*/ 	.word	0x00000040


	//----- nvinfo : EIATTR_FRAME_SIZE
	.align		4
.L_53:
        /*0054*/ 	.byte	0x04, 0x11
        /*0056*/ 	.short	(.L_55 - .L_54)
	.align		4
.L_54:
        /*0058*/ 	.word	index@(_ZN3cub18CUB_300001_SM_10006detail6select23DeviceSelectSweepKernelINS2_10policy_hubIlbiLb0ELNS0_10SelectImplE0EE10Policy1000EN6thrust24THRUST_300001_SM_1000_NS17counting_iteratorIlNS9_11use_defaultESB_SB_EENS9_18transform_iteratorI7NonZeroIaEPaSB_SB_EEPlSI_NS0_13ScanTileStateIiLb1EEENS0_8NullTypeESL_iNS2_19streaming_context_tIlLb1EEELS5_0EEEvT0_T1_T2_T3_T4_T5_T6_T7_iT8_NS1_7vsmem_tE)
        /*005c*/ 	.word	0x00000000


	//----- nvinfo : EIATTR_REGCOUNT
	.align		4
.L_55:
        /*0060*/ 	.byte	0x04, 0x2f
        /*0062*/ 	.short	(.L_57 - .L_56)
	.align		4
.L_56:
        /*0064*/ 	.word	index@(_ZN3cub18CUB_300001_SM_10006detail6select23DeviceSelectSweepKernelINS2_10policy_hubIlbiLb0ELNS0_10SelectImplE0EE10Policy1000EN6thrust24THRUST_300001_SM_1000_NS17counting_iteratorIlNS9_11use_defaultESB_SB_EENS9_18transform_iteratorI7NonZeroIsEPsSB_SB_EEPlSI_NS0_13ScanTileStateIiLb1EEENS0_8NullTypeESL_iNS2_19streaming_context_tIlLb1EEELS5_0EEEvT0_T1_T2_T3_T4_T5_T6_T7_iT8_NS1_7vsmem_tE)
        /*0068*/ 	.word	0x00000040


	//----- nvinfo : EIATTR_FRAME_SIZE
	.align		4
.L_57:
        /*006c*/ 	.byte	0x04, 0x11
        /*006e*/ 	.short	(.L_59 - .L_58)
	.align		4
.L_58:
        /*0070*/ 	.word	index@(_ZN3cub18CUB_300001_SM_10006detail6select23DeviceSelectSweepKernelINS2_10policy_hubIlbiLb0ELNS0_10SelectImplE0EE10Policy1000EN6thrust24THRUST_300001_SM_1000_NS17counting_iteratorIlNS9_11use_defaultESB_SB_EENS9_18transform_iteratorI7NonZeroIsEPsSB_SB_EEPlSI_NS0_13ScanTileStateIiLb1EEENS0_8NullTypeESL_iNS2_19streaming_context_tIlLb1EEELS5_0EEEvT0_T1_T2_T3_T4_T5_T6_T7_iT8_NS1_7vsmem_tE)
        /*0074*/ 	.word	0x00000000


	//----- nvinfo : EIATTR_REGCOUNT
	.align		4
.L_59:
        /*0078*/ 	.byte	0x04, 0x2f
        /*007a*/ 	.short	(.L_61 - .L_60)
	.align		4
.L_60:
        /*007c*/ 	.word	index@(_ZN3cub18CUB_300001_SM_10006detail6select23DeviceSelectSweepKernelINS2_10policy_hubIlbiLb0ELNS0_10SelectImplE0EE10Policy1000EN6thrust24THRUST_300001_SM_1000_NS17counting_iteratorIlNS9_11use_defaultESB_SB_EENS9_18transform_iteratorI7NonZeroIiEPiSB_SB_EEPlSI_NS0_13ScanTileStateIiLb1EEENS0_8NullTypeESL_iNS2_19streaming_context_tIlLb1EEELS5_0EEEvT0_T1_T2_T3_T4_T5_T6_T7_iT8_NS1_7vsmem_tE)
        /*0080*/ 	.word	0x00000040


	//----- nvinfo : EIATTR_FRAME_SIZE
	.align		4
.L_61:
        /*0084*/ 	.byte	0x04, 0x11
        /*0086*/ 	.short	(.L_63 - .L_62)
	.align		4
.L_62:
        /*0088*/ 	.word	index@(_ZN3cub18CUB_300001_SM_10006detail6select23DeviceSelectSweepKernelINS2_10policy_hubIlbiLb0ELNS0_10SelectImplE0EE10Policy1000EN6thrust24THRUST_300001_SM_1000_NS17counting_iteratorIlNS9_11use_defaultESB_SB_EENS9_18transform_iteratorI7NonZeroIiEPiSB_SB_EEPlSI_NS0_13ScanTileStateIiLb1EEENS0_8NullTypeESL_iNS2_19streaming_context_tIlLb1EEELS5_0EEEvT0_T1_T2_T3_T4_T5_T6_T7_iT8_NS1_7vsmem_tE)
        /*008c*/ 	.word	0x00000000


	//----- nvinfo : EIATTR_REGCOUNT
	.align		4
.L_63:
        /*0090*/ 	.byte	0x04, 0x2f
        /*0092*/ 	.short	(.L_65 - .L_64)
	.align		4
.L_64:
        /*0094*/ 	.word	index@(_ZN3cub18CUB_300001_SM_10006detail6select23DeviceSelectSweepKernelINS2_10policy_hubIlbiLb0ELNS0_10SelectImplE0EE10Policy1000EN6thrust24THRUST_300001_SM_1000_NS17counting_iteratorIlNS9_11use_defaultESB_SB_EENS9_18transform_iteratorI7NonZeroIfEPfSB_SB_EEPlSI_NS0_13ScanTileStateIiLb1EEENS0_8NullTypeESL_iNS2_19streaming_context_tIlLb1EEELS5_0EEEvT0_T1_T2_T3_T4_T5_T6_T7_iT8_NS1_7vsmem_tE)
        /*0098*/ 	.word	0x00000040


	//----- nvinfo : EIATTR_FRAME_SIZE
	.align		4
.L_65:
        /*009c*/ 	.byte	0x04, 0x11
        /*009e*/ 	.short	(.L_67 - .L_66)
	.align		4
.L_66:
        /*00a0*/ 	.word	index@(_ZN3cub18CUB_300001_SM_10006detail6select23DeviceSelectSweepKernelINS2_10policy_hubIlbiLb0ELNS0_10SelectImplE0EE10Policy1000EN6thrust24THRUST_300001_SM_1000_NS17counting_iteratorIlNS9_11use_defaultESB_SB_EENS9_18transform_iteratorI7NonZeroIfEPfSB_SB_EEPlSI_NS0_13ScanTileStateIiLb1EEENS0_8NullTypeESL_iNS2_19streaming_context_tIlLb1EEELS5_0EEEvT0_T1_T2_T3_T4_T5_T6_T7_iT8_NS1_7vsmem_tE)
        /*00a4*/ 	.word	0x00000000


	//----- nvinfo : EIATTR_REGCOUNT
	.align		4
.L_67:
        /*00a8*/ 	.byte	0x04, 0x2f
        /*00aa*/ 	.short	(.L_69 - .L_68)
	.align		4
.L_68:
        /*00ac*/ 	.word	index@(_ZN3cub18CUB_300001_SM_10006detail6select23DeviceSelectSweepKernelINS2_10policy_hubIlbiLb0ELNS0_10SelectImplE0EE10Policy1000EN6thrust24THRUST_300001_SM_1000_NS17counting_iteratorIlNS9_11use_defaultESB_SB_EENS9_18transform_iteratorI7NonZeroIdEPdSB_SB_EEPlSI_NS0_13ScanTileStateIiLb1EEENS0_8NullTypeESL_iNS2_19streaming_context_tIlLb1EEELS5_0EEEvT0_T1_T2_T3_T4_T5_T6_T7_iT8_NS1_7vsmem_tE)
        /*00b0*/ 	.word	0x00000040


	//----- nvinfo : EIATTR_FRAME_SIZE
	.align		4
.L_69:
        /*00b4*/ 	.byte	0x04, 0x11
        /*00b6*/ 	.short	(.L_71 - .L_70)
	.align		4
.L_70:
        /*00b8*/ 	.word	index@(_ZN3cub18CUB_300001_SM_10006detail6select23DeviceSelectSweepKernelINS2_10policy_hubIlbiLb0ELNS0_10SelectImplE0EE10Policy1000EN6thrust24THRUST_300001_SM_1000_NS17counting_iteratorIlNS9_11use_defaultESB_SB_EENS9_18transform_iteratorI7NonZeroIdEPdSB_SB_EEPlSI_NS0_13ScanTileStateIiLb1EEENS0_8NullTypeESL_iNS2_19streaming_context_tIlLb1EEELS5_0EEEvT0_T1_T2_T3_T4_T5_T6_T7_iT8_NS1_7vsmem_tE)
        /*00bc*/ 	.word	0x00000000


	//----- nvinfo : EIATTR_REGCOUNT
	.align		4
.L_71:
        /*00c0*/ 	.byte	0x04, 0x2f
        /*00c2*/ 	.short	(.L_73 - .L_72)
	.align		4
.L_72:
        /*00c4*/ 	.word	index@(_ZN3cub18CUB_300001_SM_10006detail4scan23DeviceCompactInitKernelINS0_13ScanTileStateIiLb1EEEPlEEvT_iT0_)
        /*00c8*/ 	.word	0x0000000a


	//----- nvinfo : EIATTR_FRAME_SIZE
	.align		4
.L_73:
        /*00cc*/ 	.byte	0x04, 0x11
        /*00ce*/ 	.short	(.L_75 - .L_74)
	.align		4
.L_74:
        /*00d0*/ 	.word	index@(_ZN3cub18CUB_300001_SM_10006detail4scan23DeviceCompactInitKernelINS0_13ScanTileStateIiLb1EEEPlEEvT_iT0_)
        /*00d4*/ 	.word	0x00000000


	//----- nvinfo : EIATTR_REGCOUNT
	.align		4
.L_75:
        /*00d8*/ 	.byte	0x04, 0x2f
        /*00da*/ 	.short	(.L_77 - .L_76)
	.align		4
.L_76:
        /*00dc*/ 	.word	index@(_ZN3cub18CUB_300001_SM_10006detail6reduce28DeviceReduceSingleTileKernelINS2_10policy_hubIlyN4cuda3std3__44plusIvEEE10Policy1000EN6thrust24THRUST_300001_SM_1000_NS18transform_iteratorI7NonZeroIaEPaNSD_11use_defaultESI_EEPlyS9_llNS7_10__identityEEEvT0_T1_T2_T3_T4_T6_)
        /*00e0*/ 	.word	0x00000026


	//----- nvinfo : EIATTR_FRAME_SIZE
	.align		4
.L_77:
        /*00e4*/ 	.byte	0x04, 0x11
        /*00e6*/ 	.short	(.L_79 - .L_78)
	.align		4
.L_78:
        /*00e8*/ 	.word	index@(_ZN3cub18CUB_300001_SM_10006detail6reduce28DeviceReduceSingleTileKernelINS2_10policy_hubIlyN4cuda3std3__44plusIvEEE10Policy1000EN6thrust24THRUST_300001_SM_1000_NS18transform_iteratorI7NonZeroIaEPaNSD_11use_defaultESI_EEPlyS9_llNS7_10__identityEEEvT0_T1_T2_T3_T4_T6_)
        /*00ec*/ 	.word	0x00000000


	//----- nvinfo : EIATTR_REGCOUNT
	.align		4
.L_79:
        /*00f0*/ 	.byte	0x04, 0x2f
        /*00f2*/ 	.short	(.L_81 - .L_80)
	.align		4
.L_80:
        /*00f4*/ 	.word	index@(_ZN3cub18CUB_300001_SM_10006detail6reduce18DeviceReduceKernelINS2_10policy_hubIlyN4cuda3std3__44plusIvEEE10Policy1000EN6thrust24THRUST_300001_SM_1000_NS18transform_iteratorI7NonZeroIaEPaNSD_11use_defaultESI_EEyS9_lNS7_10__identityEEEvT0_PT3_T1_NS0_13GridEvenShareISO_EET2_T4_)
        /*00f8*/ 	.word	0x0000001f


	//----- nvinfo : EIATTR_FRAME_SIZE
	.align		4
.L_81:
        /*00fc*/ 	.byte	0x04, 0x11
        /*00fe*/ 	.short	(.L_83 - .L_82)
	.align		4
.L_82:
        /*0100*/ 	.word	index@(_ZN3cub18CUB_300001_SM_10006detail6reduce18DeviceReduceKernelINS2_10policy_hubIlyN4cuda3std3__44plusIvEEE10Policy1000EN6thrust24THRUST_300001_SM_1000_NS18transform_iteratorI7NonZeroIaEPaNSD_11use_defaultESI_EEyS9_lNS7_10__identityEEEvT0_PT3_T1_NS0_13GridEvenShareISO_EET2_T4_)
        /*0104*/ 	.word	0x00000000


	//----- nvinfo : EIATTR_REGCOUNT
	.align		4
.L_83:
        /*0108*/ 	.byte	0x04, 0x2f
        /*010a*/ 	.short	(.L_85 - .L_84)
	.align		4
.L_84:
        /*010c*/ 	.word	index@(_ZN3cub18CUB_300001_SM_10006detail6reduce28DeviceReduceSingleTileKernelINS2_10policy_hubIlyN4cuda3std3__44plusIvEEE10Policy1000EPlSC_iS9_llNS7_10__identityEEEvT0_T1_T2_T3_T4_T6_)
        /*0110*/ 	.word	0x00000030


	//----- nvinfo : EIATTR_FRAME_SIZE
	.align		4
.L_85:
        /*0114*/ 	.byte	0x04, 0x11
        /*0116*/ 	.short	(.L_87 - .L_86)
	.align		4
.L_86:
        /*0118*/ 	.word	index@(_ZN3cub18CUB_300001_SM_10006detail6reduce28DeviceReduceSingleTileKernelINS2_10policy_hubIlyN4cuda3std3__44plusIvEEE10Policy1000EPlSC_iS9_llNS7_10__identityEEEvT0_T1_T2_T3_T4_T6_)
        /*011c*/ 	.word	0x00000000


	//----- nvinfo : EIATTR_REGCOUNT
	.align		4
.L_87:
        /*0120*/ 	.byte	0x04, 0x2f
        /*0122*/ 	.short	(.L_89 - .L_88)
	.align		4
.L_88:
        /*0124*/ 	.word	index@(_ZN3cub18CUB_300001_SM_10006detail6reduce28DeviceReduceSingleTileKernelINS2_10policy_hubIlyN4cuda3std3__44plusIvEEE10Policy1000EN6thrust24THRUST_300001_SM_1000_NS18transform_iteratorI7NonZeroIsEPsNSD_11use_defaultESI_EEPlyS9_llNS7_10__identityEEEvT0_T1_T2_T3_T4_T6_)
        /*0128*/ 	.word	0x00000026


	//----- nvinfo : EIATTR_FRAME_SIZE
	.align		4
.L_89:
        /*012c*/ 	.byte	0x04, 0x11
        /*012e*/ 	.short	(.L_91 - .L_90)
	.align		4
.L_90:
        /*0130*/ 	.word	index@(_ZN3cub18CUB_300001_SM_10006detail6reduce28DeviceReduceSingleTileKernelINS2_10policy_hubIlyN4cuda3std3__44plusIvEEE10Policy1000EN6thrust24THRUST_300001_SM_1000_NS18transform_iteratorI7NonZeroIsEPsNSD_11use_defaultESI_EEPlyS9_llNS7_10__identityEEEvT0_T1_T2_T3_T4_T6_)
        /*0134*/ 	.word	0x00000000


	//----- nvinfo : EIATTR_REGCOUNT
	.align		4
.L_91:
        /*0138*/ 	.byte	0x04, 0x2f
        /*013a*/ 	.short	(.L_93 - .L_92)
	.align		4
.L_92:
        /*013c*/ 	.word	index@(_ZN3cub18CUB_300001_SM_10006detail6reduce18DeviceReduceKernelINS2_10policy_hubIlyN4cuda3std3__44plusIvEEE10Policy1000EN6thrust24THRUST_300001_SM_1000_NS18transform_iteratorI7NonZeroIsEPsNSD_11use_defaultESI_EEyS9_lNS7_10__identityEEEvT0_PT3_T1_NS0_13GridEvenShareISO_EET2_T4_)
        /*0140*/ 	.word	0x0000001f


	//----- nvinfo : EIATTR_FRAME_SIZE
	.align		4
.L_93:
        /*0144*/ 	.byte	0x04, 0x11
        /*0146*/ 	.short	(.L_95 - .L_94)
	.align		4
.L_94:
        /*0148*/ 	.word	index@(_ZN3cub18CUB_300001_SM_10006detail6reduce18DeviceReduceKernelINS2_10policy_hubIlyN4cuda3std3__44plusIvEEE10Policy1000EN6thrust24THRUST_300001_SM_1000_NS18transform_iteratorI7NonZeroIsEPsNSD_11use_defaultESI_EEyS9_lNS7_10__identityEEEvT0_PT3_T1_NS0_13GridEvenShareISO_EET2_T4_)
        /*014c*/ 	.word	0x00000000


	//----- nvinfo : EIATTR_REGCOUNT
	.align		4
.L_95:
        /*0150*/ 	.byte	0x04, 0x2f
        /*0152*/ 	.short	(.L_97 - .L_96)
	.align		4
.L_96:
        /*0154*/ 	.word	index@(_ZN3cub18CUB_300001_SM_10006detail6reduce28DeviceReduceSingleTileKernelINS2_10policy_hubIlyN4cuda3std3__44plusIvEEE10Policy1000EN6thrust24THRUST_300001_SM_1000_NS18transform_iteratorI7NonZeroIiEPiNSD_11use_defaultESI_EEPlyS9_llNS7_10__identityEEEvT0_T1_T2_T3_T4_T6_)
        /*0158*/ 	.word	0x00000026


	//----- nvinfo : EIATTR_FRAME_SIZE
	.align		4
.L_97:
        /*015c*/ 	.byte	0x04, 0x11
        /*015e*/ 	.short	(.L_99 - .L_98)
	.align		4
.L_98:
        /*0160*/ 	.word	index@(_ZN3cub18CUB_300001_SM_10006detail6reduce28DeviceReduceSingleTileKernelINS2_10policy_hubIlyN4cuda3std3__44plusIvEEE10Policy1000EN6thrust24THRUST_300001_SM_1000_NS18transform_iteratorI7NonZeroIiEPiNSD_11use_defaultESI_EEPlyS9_llNS7_10__identityEEEvT0_T1_T2_T3_T4_T6_)
        /*0164*/ 	.word	0x00000000


	//----- nvinfo : EIATTR_REGCOUNT
	.align		4
.L_99:
        /*0168*/ 	.byte	0x04, 0x2f
        /*016a*/ 	.short	(.L_101 - .L_100)
	.align		4
.L_100:
        /*016c*/ 	.word	index@(_ZN3cub18CUB_300001_SM_10006detail6reduce18DeviceReduceKernelINS2_10policy_hubIlyN4cuda3std3__44plusIvEEE10Policy1000EN6thrust24THRUST_300001_SM_1000_NS18transform_iteratorI7NonZeroIiEPiNSD_11use_defaultESI_EEyS9_lNS7_10__identityEEEvT0_PT3_T1_NS0_13GridEvenShareISO_EET2_T4_)
        /*0170*/ 	.word	0x0000001f


	//----- nvinfo : EIATTR_FRAME_SIZE
	.align		4
.L_101:
        /*0174*/ 	.byte	0x04, 0x11
        /*0176*/ 	.short	(.L_103 - .L_102)
	.align		4
.L_102:
        /*0178*/ 	.word	index@(_ZN3cub18CUB_300001_SM_10006detail6reduce18DeviceReduceKernelINS2_10policy_hubIlyN4cuda3std3__44plusIvEEE10Policy1000EN6thrust24THRUST_300001_SM_1000_NS18transform_iteratorI7NonZeroIiEPiNSD_11use_defaultESI_EEyS9_lNS7_10__identityEEEvT0_PT3_T1_NS0_13GridEvenShareISO_EET2_T4_)
        /*017c*/ 	.word	0x00000000


	//----- nvinfo : EIATTR_REGCOUNT
	.align		4
.L_103:
        /*0180*/ 	.byte	0x04, 0x2f
        /*0182*/ 	.short	(.L_105 - .L_104)
	.align		4
.L_104:
        /*0184*/ 	.word	index@(_ZN3cub18CUB_300001_SM_10006detail6reduce28DeviceReduceSingleTileKernelINS2_10policy_hubIlyN4cuda3std3__44plusIvEEE10Policy1000EN6thrust24THRUST_300001_SM_1000_NS18transform_iteratorI7NonZeroIfEPfNSD_11use_defaultESI_EEPlyS9_llNS7_10__identityEEEvT0_T1_T2_T3_T4_T6_)
        /*0188*/ 	.word	0x00000026


	//----- nvinfo : EIATTR_FRAME_SIZE
	.align		4
.L_105:
        /*018c*/ 	.byte	0x04, 0x11
        /*018e*/ 	.short	(.L_107 - .L_106)
	.align		4
.L_106:
        /*0190*/ 	.word	index@(_ZN3cub18CUB_300001_SM_10006detail6reduce28DeviceReduceSingleTileKernelINS2_10policy_hubIlyN4cuda3std3__44plusIvEEE10Policy1000EN6thrust24THRUST_300001_SM_1000_NS18transform_iteratorI7NonZeroIfEPfNSD_11use_defaultESI_EEPlyS9_llNS7_10__identityEEEvT0_T1_T2_T3_T4_T6_)
        /*0194*/ 	.word	0x00000000


	//----- nvinfo : EIATTR_REGCOUNT
	.align		4
.L_107:
        /*0198*/ 	.byte	0x04, 0x2f
        /*019a*/ 	.short	(.L_109 - .L_108)
	.align		4
.L_108:
        /*019c*/ 	.word	index@(_ZN3cub18CUB_300001_SM_10006detail6reduce18DeviceReduceKernelINS2_10policy_hubIlyN4cuda3std3__44plusIvEEE10Policy1000EN6thrust24THRUST_300001_SM_1000_NS18transform_iteratorI7NonZeroIfEPfNSD_11use_defaultESI_EEyS9_lNS7_10__identityEEEvT0_PT3_T1_NS0_13GridEvenShareISO_EET2_T4_)
        /*01a0*/ 	.word	0x0000001f


	//----- nvinfo : EIATTR_FRAME_SIZE
	.align		4
.L_109:
        /*01a4*/ 	.byte	0x04, 0x11
        /*01a6*/ 	.short	(.L_111 - .L_110)
	.align		4
.L_110:
        /*01a8*/ 	.word	index@(_ZN3cub18CUB_300001_SM_10006detail6reduce18DeviceReduceKernelINS2_10policy_hubIlyN4cuda3std3__44plusIvEEE10Policy1000EN6thrust24THRUST_300001_SM_1000_NS18transform_iteratorI7NonZeroIfEPfNSD_11use_defaultESI_EEyS9_lNS7_10__identityEEEvT0_PT3_T1_NS0_13GridEvenShareISO_EET2_T4_)
        /*01ac*/ 	.word	0x00000000


	//----- nvinfo : EIATTR_REGCOUNT
	.align		4
.L_111:
        /*01b0*/ 	.byte	0x04, 0x2f
        /*01b2*/ 	.short	(.L_113 - .L_112)
	.align		4
.L_112:
        /*01b4*/ 	.word	index@(_ZN3cub18CUB_300001_SM_10006detail6reduce28DeviceReduceSingleTileKernelINS2_10policy_hubIlyN4cuda3std3__44plusIvEEE10Policy1000EN6thrust24THRUST_300001_SM_1000_NS18transform_iteratorI7NonZeroIdEPdNSD_11use_defaultESI_EEPlyS9_llNS7_10__identityEEEvT0_T1_T2_T3_T4_T6_)
        /*01b8*/ 	.word	0x0000002e


	//----- nvinfo : EIATTR_FRAME_SIZE
	.align		4
.L_113:
        /*01bc*/ 	.byte	0x04, 0x11
        /*01be*/ 	.short	(.L_115 - .L_114)
	.align		4
.L_114:
        /*01c0*/ 	.word	index@(_ZN3cub18CUB_300001_SM_10006detail6reduce28DeviceReduceSingleTileKernelINS2_10policy_hubIlyN4cuda3std3__44plusIvEEE10Policy1000EN6thrust24THRUST_300001_SM_1000_NS18transform_iteratorI7NonZeroIdEPdNSD_11use_defaultESI_EEPlyS9_llNS7_10__identityEEEvT0_T1_T2_T3_T4_T6_)
        /*01c4*/ 	.word	0x00000000


	//----- nvinfo : EIATTR_REGCOUNT
	.align		4
.L_115:
        /*01c8*/ 	.byte	0x04, 0x2f
        /*01ca*/ 	.short	(.L_117 - .L_116)
	.align		4
.L_116:
        /*01cc*/ 	.word	index@(_ZN3cub18CUB_300001_SM_10006detail6reduce18DeviceReduceKernelINS2_10policy_hubIlyN4cuda3std3__44plusIvEEE10Policy1000EN6thrust24THRUST_300001_SM_1000_NS18transform_iteratorI7NonZeroIdEPdNSD_11use_defaultESI_EEyS9_lNS7_10__identityEEEvT0_PT3_T1_NS0_13GridEvenShareISO_EET2_T4_)
        /*01d0*/ 	.word	0x0000001e


	//----- nvinfo : EIATTR_FRAME_SIZE
	.align		4
.L_117:
        /*01d4*/ 	.byte	0x04, 0x11
        /*01d6*/ 	.short	(.L_119 - .L_118)
	.align		4
.L_118:
        /*01d8*/ 	.word	index@(_ZN3cub18CUB_300001_SM_10006detail6reduce18DeviceReduceKernelINS2_10policy_hubIlyN4cuda3std3__44plusIvEEE10Policy1000EN6thrust24THRUST_300001_SM_1000_NS18transform_iteratorI7NonZeroIdEPdNSD_11use_defaultESI_EEyS9_lNS7_10__identityEEEvT0_PT3_T1_NS0_13GridEvenShareISO_EET2_T4_)
        /*01dc*/ 	.word	0x00000000


	//----- nvinfo : EIATTR_MIN_STACK_SIZE
	.align		4
.L_119:
        /*01e0*/ 	.byte	0x04, 0x12
        /*01e2*/ 	.short	(.L_121 - .L_120)
	.align		4
.L_120:
        /*01e4*/ 	.word	index@(_ZN3cub18CUB_300001_SM_10006detail6reduce18DeviceReduceKernelINS2_10policy_hubIlyN4cuda3std3__44plusIvEEE10Policy1000EN6thrust24THRUST_300001_SM_1000_NS18transform_iteratorI7NonZeroIdEPdNSD_11use_defaultESI_EEyS9_lNS7_10__identityEEEvT0_PT3_T1_NS0_13GridEvenShareISO_EET2_T4_)
        /*01e8*/ 	.word	0x00000000


	//----- nvinfo : EIATTR_MIN_STACK_SIZE
	.align		4
.L_121:
        /*01ec*/ 	.byte	0x04, 0x12
        /*01ee*/ 	.short	(.L_123 - .L_122)
	.align		4
.L_122:
        /*01f0*/ 	.word	index@(_ZN3cub18CUB_300001_SM_10006detail6reduce28DeviceReduceSingleTileKernelINS2_10policy_hubIlyN4cuda3std3__44plusIvEEE10Policy1000EN6thrust24THRUST_300001_SM_1000_NS18transform_iteratorI7NonZeroIdEPdNSD_11use_defaultESI_EEPlyS9_llNS7_10__identityEEEvT0_T1_T2_T3_T4_T6_)
        /*01f4*/ 	.word	0x00000000


	//----- nvinfo : EIATTR_MIN_STACK_SIZE
	.align		4
.L_123:
        /*01f8*/ 	.byte	0x04, 0x12
        /*01fa*/ 	.short	(.L_125 - .L_124)
	.align		4
.L_124:
        /*01fc*/ 	.word	index@(_ZN3cub18CUB_300001_SM_10006detail6reduce18DeviceReduceKernelINS2_10policy_hubIlyN4cuda3std3__44plusIvEEE10Policy1000EN6thrust24THRUST_300001_SM_1000_NS18transform_iteratorI7NonZeroIfEPfNSD_11use_defaultESI_EEyS9_lNS7_10__identityEEEvT0_PT3_T1_NS0_13GridEvenShareISO_EET2_T4_)
        /*0200*/ 	.word	0x00000000


	//----- nvinfo : EIATTR_MIN_STACK_SIZE
	.align		4
.L_125:
        /*0204*/ 	.byte	0x04, 0x12
        /*0206*/ 	.short	(.L_127 - .L_126)
	.align		4
.L_126:
        /*0208*/ 	.word	index@(_ZN3cub18CUB_300001_SM_10006detail6reduce28DeviceReduceSingleTileKernelINS2_10policy_hubIlyN4cuda3std3__44plusIvEEE10Policy1000EN6thrust24THRUST_300001_SM_1000_NS18transform_iteratorI7NonZeroIfEPfNSD_11use_defaultESI_EEPlyS9_llNS7_10__identityEEEvT0_T1_T2_T3_T4_T6_)
        /*020c*/ 	.word	0x00000000


	//----- nvinfo : EIATTR_MIN_STACK_SIZE
	.align		4
.L_127:
        /*0210*/ 	.byte	0x04, 0x12
        /*0212*/ 	.short	(.L_129 - .L_128)
	.align		4
.L_128:
        /*0214*/ 	.word	index@(_ZN3cub18CUB_300001_SM_10006detail6reduce18DeviceReduceKernelINS2_10policy_hubIlyN4cuda3std3__44plusIvEEE10Policy1000EN6thrust24THRUST_300001_SM_1000_NS18transform_iteratorI7NonZeroIiEPiNSD_11use_defaultESI_EEyS9_lNS7_10__identityEEEvT0_PT3_T1_NS0_13GridEvenShareISO_EET2_T4_)
        /*0218*/ 	.word	0x00000000


	//----- nvinfo : EIATTR_MIN_STACK_SIZE
	.align		4
.L_129:
        /*021c*/ 	.byte	0x04, 0x12
        /*021e*/ 	.short	(.L_131 - .L_130)
	.align		4
.L_130:
        /*0220*/ 	.word	index@(_ZN3cub18CUB_300001_SM_10006detail6reduce28DeviceReduceSingleTileKernelINS2_10policy_hubIlyN4cuda3std3__44plusIvEEE10Policy1000EN6thrust24THRUST_300001_SM_1000_NS18transform_iteratorI7NonZeroIiEPiNSD_11use_defaultESI_EEPlyS9_llNS7_10__identityEEEvT0_T1_T2_T3_T4_T6_)
        /*0224*/ 	.word	0x00000000


	//----- nvinfo : EIATTR_MIN_STACK_SIZE
	.align		4
.L_131:
        /*0228*/ 	.byte	0x04, 0x12
        /*022a*/ 	.short	(.L_133 - .L_132)
	.align		4
.L_132:
        /*022c*/ 	.word	index@(_ZN3cub18CUB_300001_SM_10006detail6reduce18DeviceReduceKernelINS2_10policy_hubIlyN4cuda3std3__44plusIvEEE10Policy1000EN6thrust24THRUST_300001_SM_1000_NS18transform_iteratorI7NonZeroIsEPsNSD_11use_defaultESI_EEyS9_lNS7_10__identityEEEvT0_PT3_T1_NS0_13GridEvenShareISO_EET2_T4_)
        /*0230*/ 	.word	0x00000000


	//----- nvinfo : EIATTR_MIN_STACK_SIZE
	.align		4
.L_133:
        /*0234*/ 	.byte	0x04, 0x12
        /*0236*/ 	.short	(.L_135 - .L_134)
	.align		4
.L_134:
        /*0238*/ 	.word	index@(_ZN3cub18CUB_300001_SM_10006detail6reduce28DeviceReduceSingleTileKernelINS2_10policy_hubIlyN4cuda3std3__44plusIvEEE10Policy1000EN6thrust24THRUST_300001_SM_1000_NS18transform_iteratorI7NonZeroIsEPsNSD_11use_defaultESI_EEPlyS9_llNS7_10__identityEEEvT0_T1_T2_T3_T4_T6_)
        /*023c*/ 	.word	0x00000000


	//----- nvinfo : EIATTR_MIN_STACK_SIZE
	.align		4
.L_135:
        /*0240*/ 	.byte	0x04, 0x12
        /*0242*/ 	.short	(.L_137 - .L_136)
	.align		4
.L_136:
        /*0244*/ 	.word	index@(_ZN3cub18CUB_300001_SM_10006detail6reduce28DeviceReduceSingleTileKernelINS2_10policy_hubIlyN4cuda3std3__44plusIvEEE10Policy1000EPlSC_iS9_llNS7_10__identityEEEvT0_T1_T2_T3_T4_T6_)
        /*0248*/ 	.word	0x00000000


	//----- nvinfo : EIATTR_MIN_STACK_SIZE
	.align		4
.L_137:
        /*024c*/ 	.byte	0x04, 0x12
        /*024e*/ 	.short	(.L_139 - .L_138)
	.align		4
.L_138:
        /*0250*/ 	.word	index@(_ZN3cub18CUB_300001_SM_10006detail6reduce18DeviceReduceKernelINS2_10policy_hubIlyN4cuda3std3__44plusIvEEE10Policy1000EN6thrust24THRUST_300001_SM_1000_NS18transform_iteratorI7NonZeroIaEPaNSD_11use_defaultESI_EEyS9_lNS7_10__identityEEEvT0_PT3_T1_NS0_13GridEvenShareISO_EET2_T4_)
        /*0254*/ 	.word	0x00000000


	//----- nvinfo : EIATTR_MIN_STACK_SIZE
	.align		4
.L_139:
        /*0258*/ 	.byte	0x04, 0x12
        /*025a*/ 	.short	(.L_141 - .L_140)
	.align		4
.L_140:
        /*025c*/ 	.word	index@(_ZN3cub18CUB_300001_SM_10006detail6reduce28DeviceReduceSingleTileKernelINS2_10policy_hubIlyN4cuda3std3__44plusIvEEE10Policy1000EN6thrust24THRUST_300001_SM_1000_NS18transform_iteratorI7NonZeroIaEPaNSD_11use_defaultESI_EEPlyS9_llNS7_10__identityEEEvT0_T1_T2_T3_T4_T6_)
        /*0260*/ 	.word	0x00000000


	//----- nvinfo : EIATTR_MIN_STACK_SIZE
	.align		4
.L_141:
        /*0264*/ 	.byte	0x04, 0x12
        /*0266*/ 	.short	(.L_143 - .L_142)
	.align		4
.L_142:
        /*0268*/ 	.word	index@(_ZN3cub18CUB_300001_SM_10006detail4scan23DeviceCompactInitKernelINS0_13ScanTileStateIiLb1EEEPlEEvT_iT0_)
        /*026c*/ 	.word	0x00000000


	//----- nvinfo : EIATTR_MIN_STACK_SIZE
	.align		4
.L_143:
        /*0270*/ 	.byte	0x04, 0x12
        /*0272*/ 	.short	(.L_145 - .L_144)
	.align		4
.L_144:
        /*0274*/ 	.word	index@(_ZN3cub18CUB_300001_SM_10006detail6select23DeviceSelectSweepKernelINS2_10policy_hubIlbiLb0ELNS0_10SelectImplE0EE10Policy1000EN6thrust24THRUST_300001_SM_1000_NS17counting_iteratorIlNS9_11use_defaultESB_SB_EENS9_18transform_iteratorI7NonZeroIdEPdSB_SB_EEPlSI_NS0_13ScanTileStateIiLb1EEENS0_8NullTypeESL_iNS2_19streaming_context_tIlLb1EEELS5_0EEEvT0_T1_T2_T3_T4_T5_T6_T7_iT8_NS1_7vsmem_tE)
        /*0278*/ 	.word	0x00000000


	//----- nvinfo : EIATTR_MIN_STACK_SIZE
	.align		4
.L_145:
        /*027c*/ 	.byte	0x04, 0x12
        /*027e*/ 	.short	(.L_147 - .L_146)
	.align		4
.L_146:
        /*0280*/ 	.word	index@(_ZN3cub18CUB_300001_SM_10006detail6select23DeviceSelectSweepKernelINS2_10policy_hubIlbiLb0ELNS0_10SelectImplE0EE10Policy1000EN6thrust24THRUST_300001_SM_1000_NS17counting_iteratorIlNS9_11use_defaultESB_SB_EENS9_18transform_iteratorI7NonZeroIfEPfSB_SB_EEPlSI_NS0_13ScanTileStateIiLb1EEENS0_8NullTypeESL_iNS2_19streaming_context_tIlLb1EEELS5_0EEEvT0_T1_T2_T3_T4_T5_T6_T7_iT8_NS1_7vsmem_tE)
        /*0284*/ 	.word	0x00000000


	//----- nvinfo : EIATTR_MIN_STACK_SIZE
	.align		4
.L_147:
        /*0288*/ 	.byte	0x04, 0x12
        /*028a*/ 	.short	(.L_149 - .L_148)
	.align		4
.L_148:
        /*028c*/ 	.word	index@(_ZN3cub18CUB_300001_SM_10006detail6select23DeviceSelectSweepKernelINS2_10policy_hubIlbiLb0ELNS0_10SelectImplE0EE10Policy1000EN6thrust24THRUST_300001_SM_1000_NS17counting_iteratorIlNS9_11use_defaultESB_SB_EENS9_18transform_iteratorI7NonZeroIiEPiSB_SB_EEPlSI_NS0_13ScanTileStateIiLb1EEENS0_8NullTypeESL_iNS2_19streaming_context_tIlLb1EEELS5_0EEEvT0_T1_T2_T3_T4_T5_T6_T7_iT8_NS1_7vsmem_tE)
        /*0290*/ 	.word	0x00000000


	//----- nvinfo : EIATTR_MIN_STACK_SIZE
	.align		4
.L_149:
        /*0294*/ 	.byte	0x04, 0x12
        /*0296*/ 	.short	(.L_151 - .L_150)
	.align		4
.L_150:
        /*0298*/ 	.word	index@(_ZN3cub18CUB_300001_SM_10006detail6select23DeviceSelectSweepKernelINS2_10policy_hubIlbiLb0ELNS0_10SelectImplE0EE10Policy1000EN6thrust24THRUST_300001_SM_1000_NS17counting_iteratorIlNS9_11use_defaultESB_SB_EENS9_18transform_iteratorI7NonZeroIsEPsSB_SB_EEPlSI_NS0_13ScanTileStateIiLb1EEENS0_8NullTypeESL_iNS2_19streaming_context_tIlLb1EEELS5_0EEEvT0_T1_T2_T3_T4_T5_T6_T7_iT8_NS1_7vsmem_tE)
        /*029c*/ 	.word	0x00000000


	//----- nvinfo : EIATTR_MIN_STACK_SIZE
	.align		4
.L_151:
        /*02a0*/ 	.byte	0x04, 0x12
        /*02a2*/ 	.short	(.L_153 - .L_152)
	.align		4
.L_152:
        /*02a4*/ 	.word	index@(_ZN3cub18CUB_300001_SM_10006detail6select23DeviceSelectSweepKernelINS2_10policy_hubIlbiLb0ELNS0_10SelectImplE0EE10Policy1000EN6thrust24THRUST_300001_SM_1000_NS17counting_iteratorIlNS9_11use_defaultESB_SB_EENS9_18transform_iteratorI7NonZeroIaEPaSB_SB_EEPlSI_NS0_13ScanTileStateIiLb1EEENS0_8NullTypeESL_iNS2_19streaming_context_tIlLb1EEELS5_0EEEvT0_T1_T2_T3_T4_T5_T6_T7_iT8_NS1_7vsmem_tE)
        /*02a8*/ 	.word	0x00000000


	//----- nvinfo : EIATTR_MIN_STACK_SIZE
	.align		4
.L_153:
        /*02ac*/ 	.byte	0x04, 0x12
        /*02ae*/ 	.short	(.L_155 - .L_154)
	.align		4
.L_154:
        /*02b0*/ 	.word	index@(_ZN3cub18CUB_300001_SM_10006detail11EmptyKernelIvEEvv)
        /*02b4*/ 	.word	0x00000000


	//----- nvinfo : EIATTR_MIN_STACK_SIZE
	.align		4
.L_155:
        /*02b8*/ 	.byte	0x04, 0x12
        /*02ba*/ 	.short	(.L_157 - .L_156)
	.align		4
.L_156:
        /*02bc*/ 	.word	index@(_Z13write_indicesIlEvPl10TensorDimsIT_EiS2_)
        /*02c0*/ 	.word	0x00000000
.L_157:


//--------------------- .nv.compat                --------------------------
	.section	.nv.compat,"",@"SHT_CUDA_COMPAT_INFO"
	.align	4
        /*0000*/ 	.byte	0x02, 0x09, 0x00, 0x00, 0x02, 0x02, 0x01, 0x00, 0x02, 0x05, 0x05, 0x00, 0x03, 0x07, 0x01, 0x01
        /*0010*/ 	.byte	0x02, 0x03, 0x00, 0x00, 0x02, 0x06, 0x01, 0x00, 0x04, 0x0b, 0x08, 0x00, 0x01, 0x00, 0x00, 0x00
        /*0020*/ 	.byte	0x00, 0x00, 0x00, 0x00


//--------------------- .nv.info._ZN3cub18CUB_300001_SM_10006detail6reduce18DeviceReduceKernelINS2_10policy_hubIlyN4cuda3std3__44plusIvEEE10Policy1000EN6thrust24THRUST_300001_SM_1000_NS18transform_iteratorI7NonZeroIdEPdNSD_11use_defaultESI_EEyS9_lNS7_10__identityEEEvT0_PT3_T1_NS0_13GridEvenShareISO_EET2_T4_ --------------------------
	.section	.nv.info._ZN3cub18CUB_300001_SM_10006detail6reduce18DeviceReduceKernelINS2_10policy_hubIlyN4cuda3std3__44plusIvEEE10Policy1000EN6thrust24THRUST_300001_SM_1000_NS18transform_iteratorI7NonZeroIdEPdNSD_11use_defaultESI_EEyS9_lNS7_10__identityEEEvT0_PT3_T1_NS0_13GridEvenShareISO_EET2_T4_,"",@"SHT_CUDA_INFO"
	.sectionflags	@""
	.align	4


	//----- nvinfo : EIATTR_CUDA_API_VERSION
	.align		4
        /*0000*/ 	.byte	0x04, 0x37
        /*0002*/ 	.short	(.L_159 - .L_158)
.L_158:
        /*0004*/ 	.word	0x00000082


	//----- nvinfo : EIATTR_KPARAM_INFO
	.align		4
.L_159:
        /*0008*/ 	.byte	0x04, 0x17
        /*000a*/ 	.short	(.L_161 - .L_160)
.L_160:
        /*000c*/ 	.word	0x00000000
        /*0010*/ 	.short	0x0005
        /*0012*/ 	.short	0x0069
        /*0014*/ 	.byte	0x00, 0xf0, 0x05, 0x00


	//----- nvinfo : EIATTR_KPARAM_INFO
	.align		4
.L_161:
        /*0018*/ 	.byte	0x04, 0x17
        /*001a*/ 	.short	(.L_163 - .L_162)
.L_162:
        /*001c*/ 	.word	0x00000000
        /*0020*/ 	.short	0x0004
        /*0022*/ 	.short	0x0068
        /*0024*/ 	.byte	0x00, 0xf0, 0x05, 0x00


	//----- nvinfo : EIATTR_KPARAM_INFO
	.align		4
.L_163:
        /*0028*/ 	.byte	0x04, 0x17
        /*002a*/ 	.short	(.L_165 - .L_164)
.L_164:
        /*002c*/ 	.word	0x00000000
        /*0030*/ 	.short	0x0003
        /*0032*/ 	.short	0x0020
        /*0034*/ 	.byte	0x00, 0xf0, 0x21, 0x01


	//----- nvinfo : EIATTR_KPARAM_INFO
	.align		4
.L_165:
        /*0038*/ 	.byte	0x04, 0x17
        /*003a*/ 	.short	(.L_167 - .L_166)
.L_166:
        /*003c*/ 	.word	0x00000000
        /*0040*/ 	.short	0x0002
        /*0042*/ 	.short	0x0018
        /*0044*/ 	.byte	0x00, 0xf0, 0x21, 0x00


	//----- nvinfo : EIATTR_KPARAM_INFO
	.align		4
.L_167:
        /*0048*/ 	.byte	0x04, 0x17
        /*004a*/ 	.short	(.L_169 - .L_168)
.L_168:
        /*004c*/ 	.word	0x00000000
        /*0050*/ 	.short	0x0001
        /*0052*/ 	.short	0x0010
        /*0054*/ 	.byte	0x00, 0xf5, 0x21, 0x00


	//----- nvinfo : EIATTR_KPARAM_INFO
	.align		4
.L_169:
        /*0058*/ 	.byte	0x04, 0x17
        /*005a*/ 	.short	(.L_171 - .L_170)
.L_170:
        /*005c*/ 	.word	0x00000000
        /*0060*/ 	.short	0x0000
        /*0062*/ 	.short	0x0000
        /*0064*/ 	.byte	0x00, 0xf0, 0x41, 0x00


	//----- nvinfo : EIATTR_SPARSE_MMA_MASK
	.align		4
.L_171:
        /*0068*/ 	.byte	0x03, 0x50
        /*006a*/ 	.short	0x0000


	//----- nvinfo : EIATTR_MAXREG_COUNT
	.align		4
        /*006c*/ 	.byte	0x03, 0x1b
        /*006e*/ 	.short	0x0080


	//----- nvinfo : EIATTR_NUM_BARRIERS
	.align		4
        /*0070*/ 	.byte	0x02, 0x4c
        /*0072*/ 	.byte	0x01
	.zero		1


	//----- nvinfo : EIATTR_MERCURY_ISA_VERSION
	.align		4
        /*0074*/ 	.byte	0x03, 0x5f
        /*0076*/ 	.short	0x0101


	//----- nvinfo : EIATTR_COOP_GROUP_MASK_REGIDS
	.align		4
        /*0078*/ 	.byte	0x04, 0x29
        /*007a*/ 	.short	(.L_173 - .L_172)


	//   ....[0]....
.L_172:
        /*007c*/ 	.word	0xffffffff


	//   ....[1]....
        /*0080*/ 	.word	0xffffffff


	//   ....[2]....
        /*0084*/ 	.word	0xffffffff


	//   ....[3]....
        /*0088*/ 	.word	0xffffffff


	//   ....[4]....
        /*008c*/ 	.word	0xffffffff


	//   ....[5]....
        /*0090*/ 	.word	0xffffffff


	//   ....[6]....
        /*0094*/ 	.word	0xffffffff


	//   ....[7]....
        /*0098*/ 	.word	0xffffffff


	//   ....[8]....
        /*009c*/ 	.word	0xffffffff


	//   ....[9]....
        /*00a0*/ 	.word	0xffffffff


	//   ....[10]....
        /*00a4*/ 	.word	0xffffffff


	//   ....[11]....
        /*00a8*/ 	.word	0xffffffff


	//   ....[12]....
        /*00ac*/ 	.word	0xffffffff


	//   ....[13]....
        /*00b0*/ 	.word	0xffffffff


	//   ....[14]....
        /*00b4*/ 	.word	0xffffffff


	//   ....[15]....
        /*00b8*/ 	.word	0xffffffff


	//   ....[16]....
        /*00bc*/ 	.word	0xffffffff


	//   ....[17]....
        /*00c0*/ 	.word	0xffffffff


	//   ....[18]....
        /*00c4*/ 	.word	0xffffffff


	//   ....[19]....
        /*00c8*/ 	.word	0xffffffff


	//   ....[20]....
        /*00cc*/ 	.word	0xffffffff


	//   ....[21]....
        /*00d0*/ 	.word	0xffffffff


	//   ....[22]....
        /*00d4*/ 	.word	0xffffffff


	//   ....[23]....
        /*00d8*/ 	.word	0xffffffff


	//   ....[24]....
        /*00dc*/ 	.word	0xffffffff


	//   ....[25]....
        /*00e0*/ 	.word	0xffffffff


	//   ....[26]....
        /*00e4*/ 	.word	0xffffffff


	//   ....[27]....
        /*00e8*/ 	.word	0xffffffff


	//   ....[28]....
        /*00ec*/ 	.word	0xffffffff


	//   ....[29]....
        /*00f0*/ 	.word	0xffffffff


	//----- nvinfo : EIATTR_COOP_GROUP_INSTR_OFFSETS
	.align		4
.L_173:
        /*00f4*/ 	.byte	0x04, 0x28
        /*00f6*/ 	.short	(.L_175 - .L_174)


	//   ....[0]....
.L_174:
        /*00f8*/ 	.word	0x00000d90


	//   ....[1]....
        /*00fc*/ 	.word	0x00000da0


	//   ....[2]....
        /*0100*/ 	.word	0x00000e00


	//   ....[3]....
        /*0104*/ 	.word	0x00000e20


	//   ....[4]....
        /*0108*/ 	.word	0x00000e70


	//   ....[5]....
        /*010c*/ 	.word	0x00000e90


	//   ....[6]....
        /*0110*/ 	.word	0x00000ed0


	//   ....[7]....
        /*0114*/ 	.word	0x00000f10


	//   ....[8]....
        /*0118*/ 	.word	0x00000f70


	//   ....[9]....
        /*011c*/ 	.word	0x00000fb0


	//   ....[10]....
        /*0120*/ 	.word	0x000012b0


	//   ....[11]....
        /*0124*/ 	.word	0x000012c0


	//   ....[12]....
        /*0128*/ 	.word	0x00001350


	//   ....[13]....
        /*012c*/ 	.word	0x00001370


	//   ....[14]....
        /*0130*/ 	.word	0x000013d0


	//   ....[15]....
        /*0134*/ 	.word	0x00001410


	//   ....[16]....
        /*0138*/ 	.word	0x00001450


	//   ....[17]....
        /*013c*/ 	.word	0x00001480


	//   ....[18]....
        /*0140*/ 	.word	0x000014d0


	//   ....[19]....
        /*0144*/ 	.word	0x00001530


	//   ....[20]....
        /*0148*/ 	.word	0x00002d90


	//   ....[21]....
        /*014c*/ 	.word	0x00002da0


	//   ....[22]....
        /*0150*/ 	.word	0x00002e20


	//   ....[23]....
        /*0154*/ 	.word	0x00002e30


	//   ....[24]....
        /*0158*/ 	.word	0x00002e90


	//   ....[25]....
        /*015c*/ 	.word	0x00002eb0


	//   ....[26]....
        /*0160*/ 	.word	0x00002ef0


	//   ....[27]....
        /*0164*/ 	.word	0x00002f20


	//   ....[28]....
        /*0168*/ 	.word	0x00002f70


	//   ....[29]....
        /*016c*/ 	.word	0x00002fc0


	//----- nvinfo : EIATTR_VRC_CTA_INIT_COUNT
	.align		4
.L_175:
        /*0170*/ 	.byte	0x02, 0x4a
	.zero		1
	.zero		1


	//----- nvinfo : EIATTR_EXIT_INSTR_OFFSETS
	.align		4
        /*0174*/ 	.byte	0x04, 0x1c
        /*0176*/ 	.short	(.L_177 - .L_176)


	//   ....[0]....
.L_176:
        /*0178*/ 	.word	0x00003250


	//   ....[1]....
        /*017c*/ 	.word	0x000032c0


	//----- nvinfo : EIATTR_MAX_THREADS
	.align		4
.L_177:
        /*0180*/ 	.byte	0x04, 0x05
        /*0182*/ 	.short	(.L_179 - .L_178)
.L_178:
        /*0184*/ 	.word	0x00000200
        /*0188*/ 	.word	0x00000001
        /*018c*/ 	.word	0x00000001


	//----- nvinfo : EIATTR_CRS_STACK_SIZE
	.align		4
.L_179:
        /*0190*/ 	.byte	0x04, 0x1e
        /*0192*/ 	.short	(.L_181 - .L_180)
.L_180:
        /*0194*/ 	.word	0x00000000


	//----- nvinfo : EIATTR_CBANK_PARAM_SIZE
	.align		4
.L_181:
        /*0198*/ 	.byte	0x03, 0x19
        /*019a*/ 	.short	0x006a


	//----- nvinfo : EIATTR_PARAM_CBANK
	.align		4
        /*019c*/ 	.byte	0x04, 0x0a
        /*019e*/ 	.short	(.L_183 - .L_182)
	.align		4
.L_182:
        /*01a0*/ 	.word	index@(.nv.constant0._ZN3cub18CUB_300001_SM_10006detail6reduce18DeviceReduceKernelINS2_10policy_hubIlyN4cuda3std3__44plusIvEEE10Policy1000EN6thrust24THRUST_300001_SM_1000_NS18transform_iteratorI7NonZeroIdEPdNSD_11use_defaultESI_EEyS9_lNS7_10__identityEEEvT0_PT3_T1_NS0_13GridEvenShareISO_EET2_T4_)
        /*01a4*/ 	.short	0x0380
        /*01a6*/ 	.short	0x006a


	//----- nvinfo : EIATTR_SW_WAR
	.align		4
.L_183:
        /*01a8*/ 	.byte	0x04, 0x36
        /*01aa*/ 	.short	(.L_185 - .L_184)
.L_184:
        /*01ac*/ 	.word	0x00000008
.L_185:


//--------------------- .nv.info._ZN3cub18CUB_300001_SM_10006detail6reduce28DeviceReduceSingleTileKernelINS2_10policy_hubIlyN4cuda3std3__44plusIvEEE10Policy1000EN6thrust24THRUST_300001_SM_1000_NS18transform_iteratorI7NonZeroIdEPdNSD_11use_defaultESI_EEPlyS9_llNS7_10__identityEEEvT0_T1_T2_T3_T4_T6_ --------------------------
	.section	.nv.info._ZN3cub18CUB_300001_SM_10006detail6reduce28DeviceReduceSingleTileKernelINS2_10policy_hubIlyN4cuda3std3__44plusIvEEE10Policy1000EN6thrust24THRUST_300001_SM_1000_NS18transform_iteratorI7NonZeroIdEPdNSD_11use_defaultESI_EEPlyS9_llNS7_10__identityEEEvT0_T1_T2_T3_T4_T6_,"",@"SHT_CUDA_INFO"
	.sectionflags	@""
	.align	4


	//----- nvinfo : EIATTR_CUDA_API_VERSION
	.align		4
        /*0000*/ 	.byte	0x04, 0x37
        /*0002*/ 	.short	(.L_187 - .L_186)
.L_186:
        /*0004*/ 	.word	0x00000082


	//----- nvinfo : EIATTR_KPARAM_INFO
	.align		4
.L_187:
        /*0008*/ 	.byte	0x04, 0x17
        /*000a*/ 	.short	(.L_189 - .L_188)
.L_188:
        /*000c*/ 	.word	0x00000000
        /*0010*/ 	.short	0x0005
        /*0012*/ 	.short	0x0030
        /*0014*/ 	.byte	0x00, 0xf0, 0x05, 0x00


	//----- nvinfo : EIATTR_KPARAM_INFO
	.align		4
.L_189:
        /*0018*/ 	.byte	0x04, 0x17
        /*001a*/ 	.short	(.L_191 - .L_190)
.L_190:
        /*001c*/ 	.word	0x00000000
        /*0020*/ 	.short	0x0004
        /*0022*/ 	.short	0x0028
        /*0024*/ 	.byte	0x00, 0xf0, 0x21, 0x00


	//----- nvinfo : EIATTR_KPARAM_INFO
	.align		4
.L_191:
        /*0028*/ 	.byte	0x04, 0x17
        /*002a*/ 	.short	(.L_193 - .L_192)
.L_192:
        /*002c*/ 	.word	0x00000000
        /*0030*/ 	.short	0x0003
        /*0032*/ 	.short	0x0020
        /*0034*/ 	.byte	0x00, 0xf0, 0x05, 0x00


	//----- nvinfo : EIATTR_KPARAM_INFO
	.align		4
.L_193:
        /*0038*/ 	.byte	0x04, 0x17
        /*003a*/ 	.short	(.L_195 - .L_194)
.L_194:
        /*003c*/ 	.word	0x00000000
        /*0040*/ 	.short	0x0002
        /*0042*/ 	.short	0x0018
        /*0044*/ 	.byte	0x00, 0xf0, 0x21, 0x00


	//----- nvinfo : EIATTR_KPARAM_INFO
	.align		4
.L_195:
        /*0048*/ 	.byte	0x04, 0x17
        /*004a*/ 	.short	(.L_197 - .L_196)
.L_196:
        /*004c*/ 	.word	0x00000000
        /*0050*/ 	.short	0x0001
        /*0052*/ 	.short	0x0010
        /*0054*/ 	.byte	0x00, 0xf5, 0x21, 0x00


	//----- nvinfo : EIATTR_KPARAM_INFO
	.align		4
.L_197:
        /*0058*/ 	.byte	0x04, 0x17
        /*005a*/ 	.short	(.L_199 - .L_198)
.L_198:
        /*005c*/ 	.word	0x00000000
        /*0060*/ 	.short	0x0000
        /*0062*/ 	.short	0x0000
        /*0064*/ 	.byte	0x00, 0xf0, 0x41, 0x00


	//----- nvinfo : EIATTR_SPARSE_MMA_MASK
	.align		4
.L_199:
        /*0068*/ 	.byte	0x03, 0x50
        /*006a*/ 	.short	0x0000


	//----- nvinfo : EIATTR_MAXREG_COUNT
	.align		4
        /*006c*/ 	.byte	0x03, 0x1b
        /*006e*/ 	.short	0x0080


	//----- nvinfo : EIATTR_NUM_BARRIERS
	.align		4
        /*0070*/ 	.byte	0x02, 0x4c
        /*0072*/ 	.byte	0x01
	.zero		1


	//----- nvinfo : EIATTR_MERCURY_ISA_VERSION
	.align		4
        /*0074*/ 	.byte	0x03, 0x5f
        /*0076*/ 	.short	0x0101


	//----- nvinfo : EIATTR_COOP_GROUP_MASK_REGIDS
	.align		4
        /*0078*/ 	.byte	0x04, 0x29
        /*007a*/ 	.short	(.L_201 - .L_200)


	//   ....[0]....
.L_200:
        /*007c*/ 	.word	0xffffffff


	//   ....[1]....
        /*0080*/ 	.word	0xffffffff


	//   ....[2]....
        /*0084*/ 	.word	0xffffffff


	//   ....[3]....
        /*0088*/ 	.word	0xffffffff


	//   ....[4]....
        /*008c*/ 	.word	0xffffffff


	//   ....[5]....
        /*0090*/ 	.word	0xffffffff


	//   ....[6]....
        /*0094*/ 	.word	0xffffffff


	//   ....[7]....
        /*0098*/ 	.word	0xffffffff


	//   ....[8]....
        /*009c*/ 	.word	0xffffffff


	//   ....[9]....
        /*00a0*/ 	.word	0xffffffff


	//   ....[10]....
        /*00a4*/ 	.word	0xffffffff


	//   ....[11]....
        /*00a8*/ 	.word	0xffffffff


	//   ....[12]....
        /*00ac*/ 	.word	0xffffffff


	//   ....[13]....
        /*00b0*/ 	.word	0xffffffff


	//   ....[14]....
        /*00b4*/ 	.word	0xffffffff


	//   ....[15]....
        /*00b8*/ 	.word	0xffffffff


	//   ....[16]....
        /*00bc*/ 	.word	0xffffffff


	//   ....[17]....
        /*00c0*/ 	.word	0xffffffff


	//   ....[18]....
        /*00c4*/ 	.word	0xffffffff


	//   ....[19]....
        /*00c8*/ 	.word	0xffffffff


	//   ....[20]....
        /*00cc*/ 	.word	0xffffffff


	//   ....[21]....
        /*00d0*/ 	.word	0xffffffff


	//   ....[22]....
        /*00d4*/ 	.word	0xffffffff


	//   ....[23]....
        /*00d8*/ 	.word	0xffffffff


	//   ....[24]....
        /*00dc*/ 	.word	0xffffffff


	//   ....[25]....
        /*00e0*/ 	.word	0xffffffff


	//   ....[26]....
        /*00e4*/ 	.word	0xffffffff


	//   ....[27]....
        /*00e8*/ 	.word	0xffffffff


	//   ....[28]....
        /*00ec*/ 	.word	0xffffffff


	//   ....[29]....
        /*00f0*/ 	.word	0xffffffff


	//----- nvinfo : EIATTR_COOP_GROUP_INSTR_OFFSETS
	.align		4
.L_201:
        /*00f4*/ 	.byte	0x04, 0x28
        /*00f6*/ 	.short	(.L_203 - .L_202)


	//   ....[0]....
.L_202:
        /*00f8*/ 	.word	0x00000d00


	//   ....[1]....
        /*00fc*/ 	.word	0x00000d10


	//   ....[2]....
        /*0100*/ 	.word	0x00000d70


	//   ....[3]....
        /*0104*/ 	.word	0x00000d90


	//   ....[4]....
        /*0108*/ 	.word	0x00000de0


	//   ....[5]....
        /*010c*/ 	.word	0x00000e00


	//   ....[6]....
        /*0110*/ 	.word	0x00000e40


	//   ....[7]....
        /*0114*/ 	.word	0x00000e80


	//   ....[8]....
        /*0118*/ 	.word	0x00000ee0


	//   ....[9]....
        /*011c*/ 	.word	0x00000f10


	//   ....[10]....
        /*0120*/ 	.word	0x00001220


	//   ....[11]....
        /*0124*/ 	.word	0x00001230


	//   ....[12]....
        /*0128*/ 	.word	0x000012c0


	//   ....[13]....
        /*012c*/ 	.word	0x000012f0


	//   ....[14]....
        /*0130*/ 	.word	0x00001340


	//   ....[15]....
        /*0134*/ 	.word	0x00001370


	//   ....[16]....
        /*0138*/ 	.word	0x000013b0


	//   ....[17]....
        /*013c*/ 	.word	0x000013e0


	//   ....[18]....
        /*0140*/ 	.word	0x00001420


	//   ....[19]....
        /*0144*/ 	.word	0x00001460


	//   ....[20]....
        /*0148*/ 	.word	0x00002bc0


	//   ....[21]....
        /*014c*/ 	.word	0x00002bd0


	//   ....[22]....
        /*0150*/ 	.word	0x00002c50


	//   ....[23]....
        /*0154*/ 	.word	0x00002c60


	//   ....[24]....
        /*0158*/ 	.word	0x00002cc0


	//   ....[25]....
        /*015c*/ 	.word	0x00002ce0


	//   ....[26]....
        /*0160*/ 	.word	0x00002d20


	//   ....[27]....
        /*0164*/ 	.word	0x00002d50


	//   ....[28]....
        /*0168*/ 	.word	0x00002da0


	//   ....[29]....
        /*016c*/ 	.word	0x00002df0


	//----- nvinfo : EIATTR_VRC_CTA_INIT_COUNT
	.align		4
.L_203:
        /*0170*/ 	.byte	0x02, 0x4a
	.zero		1
	.zero		1


	//----- nvinfo : EIATTR_EXIT_INSTR_OFFSETS
	.align		4
        /*0174*/ 	.byte	0x04, 0x1c
        /*0176*/ 	.short	(.L_205 - .L_204)


	//   ....[0]....
.L_204:
        /*0178*/ 	.word	0x000000a0


	//   ....[1]....
        /*017c*/ 	.word	0x000000e0


	//   ....[2]....
        /*0180*/ 	.word	0x00003060


	//   ....[3]....
        /*0184*/ 	.word	0x000030c0


	//----- nvinfo : EIATTR_MAX_THREADS
	.align		4
.L_205:
        /*0188*/ 	.byte	0x04, 0x05
        /*018a*/ 	.short	(.L_207 - .L_206)
.L_206:
        /*018c*/ 	.word	0x00000200
        /*0190*/ 	.word	0x00000001
        /*0194*/ 	.word	0x00000001


	//----- nvinfo : EIATTR_CRS_STACK_SIZE
	.align		4
.L_207:
        /*0198*/ 	.byte	0x04, 0x1e
        /*019a*/ 	.short	(.L_209 - .L_208)
.L_208:
        /*019c*/ 	.word	0x00000000


	//----- nvinfo : EIATTR_CBANK_PARAM_SIZE
	.align		4
.L_209:
        /*01a0*/ 	.byte	0x03, 0x19
        /*01a2*/ 	.short	0x0031


	//----- nvinfo : EIATTR_PARAM_CBANK
	.align		4
        /*01a4*/ 	.byte	0x04, 0x0a
        /*01a6*/ 	.short	(.L_211 - .L_210)
	.align		4
.L_210:
        /*01a8*/ 	.word	index@(.nv.constant0._ZN3cub18CUB_300001_SM_10006detail6reduce28DeviceReduceSingleTileKernelINS2_10policy_hubIlyN4cuda3std3__44plusIvEEE10Policy1000EN6thrust24THRUST_300001_SM_1000_NS18transform_iteratorI7NonZeroIdEPdNSD_11use_defaultESI_EEPlyS9_llNS7_10__identityEEEvT0_T1_T2_T3_T4_T6_)
        /*01ac*/ 	.short	0x0380
        /*01ae*/ 	.short	0x0031


	//----- nvinfo : EIATTR_SW_WAR
	.align		4
.L_211:
        /*01b0*/ 	.byte	0x04, 0x36
        /*01b2*/ 	.short	(.L_213 - .L_212)
.L_212:
        /*01b4*/ 	.word	0x00000008
.L_213:


//--------------------- .nv.info._ZN3cub18CUB_300001_SM_10006detail6reduce18DeviceReduceKernelINS2_10policy_hubIlyN4cuda3std3__44plusIvEEE10Policy1000EN6thrust24THRUST_300001_SM_1000_NS18transform_iteratorI7NonZeroIfEPfNSD_11use_defaultESI_EEyS9_lNS7_10__identityEEEvT0_PT3_T1_NS0_13GridEvenShareISO_EET2_T4_ --------------------------
	.section	.nv.info._ZN3cub18CUB_300001_SM_10006detail6reduce18DeviceReduceKernelINS2_10policy_hubIlyN4cuda3std3__44plusIvEEE10Policy1000EN6thrust24THRUST_300001_SM_1000_NS18transform_iteratorI7NonZeroIfEPfNSD_11use_defaultESI_EEyS9_lNS7_10__identityEEEvT0_PT3_T1_NS0_13GridEvenShareISO_EET2_T4_,"",@"SHT_CUDA_INFO"
	.sectionflags	@""
	.align	4


	//----- nvinfo : EIATTR_CUDA_API_VERSION
	.align		4
        /*0000*/ 	.byte	0x04, 0x37
        /*0002*/ 	.short	(.L_215 - .L_214)
.L_214:
        /*0004*/ 	.word	0x00000082


	//----- nvinfo : EIATTR_KPARAM_INFO
	.align		4
.L_215:
        /*0008*/ 	.byte	0x04, 0x17
        /*000a*/ 	.short	(.L_217 - .L_216)
.L_216:
        /*000c*/ 	.word	0x00000000
        /*0010*/ 	.short	0x0005
        /*0012*/ 	.short	0x0069
        /*0014*/ 	.byte	0x00, 0xf0, 0x05, 0x00


	//----- nvinfo : EIATTR_KPARAM_INFO
	.align		4
.L_217:
        /*0018*/ 	.byte	0x04, 0x17
        /*001a*/ 	.short	(.L_219 - .L_218)
.L_218:
        /*001c*/ 	.word	0x00000000
        /*0020*/ 	.short	0x0004
        /*0022*/ 	.short	0x0068
        /*0024*/ 	.byte	0x00, 0xf0, 0x05, 0x00


	//----- nvinfo : EIATTR_KPARAM_INFO
	.align		4
.L_219:
        /*0028*/ 	.byte	0x04, 0x17
        /*002a*/ 	.short	(.L_221 - .L_220)
.L_220:
        /*002c*/ 	.word	0x00000000
        /*0030*/ 	.short	0x0003
        /*0032*/ 	.short	0x0020
        /*0034*/ 	.byte	0x00, 0xf0, 0x21, 0x01


	//----- nvinfo : EIATTR_KPARAM_INFO
	.align		4
.L_221:
        /*0038*/ 	.byte	0x04, 0x17
        /*003a*/ 	.short	(.L_223 - .L_222)
.L_222:
        /*003c*/ 	.word	0x00000000
        /*0040*/ 	.short	0x0002
        /*0042*/ 	.short	0x0018
        /*0044*/ 	.byte	0x00, 0xf0, 0x21, 0x00


	//----- nvinfo : EIATTR_KPARAM_INFO
	.align		4
.L_223:
        /*0048*/ 	.byte	0x04, 0x17
        /*004a*/ 	.short	(.L_225 - .L_224)
.L_224:
        /*004c*/ 	.word	0x00000000
        /*0050*/ 	.short	0x0001
        /*0052*/ 	.short	0x0010
        /*0054*/ 	.byte	0x00, 0xf5, 0x21, 0x00


	//----- nvinfo : EIATTR_KPARAM_INFO
	.align		4
.L_225:
        /*0058*/ 	.byte	0x04, 0x17
        /*005a*/ 	.short	(.L_227 - .L_226)
.L_226:
        /*005c*/ 	.word	0x00000000
        /*0060*/ 	.short	0x0000
        /*0062*/ 	.short	0x0000
        /*0064*/ 	.byte	0x00, 0xf0, 0x41, 0x00


	//----- nvinfo : EIATTR_SPARSE_MMA_MASK
	.align		4
.L_227:
        /*0068*/ 	.byte	0x03, 0x50
        /*006a*/ 	.short	0x0000


	//----- nvinfo : EIATTR_MAXREG_COUNT
	.align		4
        /*006c*/ 	.byte	0x03, 0x1b
        /*006e*/ 	.short	0x0080


	//----- nvinfo : EIATTR_NUM_BARRIERS
	.align		4
        /*0070*/ 	.byte	0x02, 0x4c
        /*0072*/ 	.byte	0x01
	.zero		1


	//----- nvinfo : EIATTR_MERCURY_ISA_VERSION
	.align		4
        /*0074*/ 	.byte	0x03, 0x5f
        /*0076*/ 	.short	0x0101


	//----- nvinfo : EIATTR_COOP_GROUP_MASK_REGIDS
	.align		4
        /*0078*/ 	.byte	0x04, 0x29
        /*007a*/ 	.short	(.L_229 - .L_228)


	//   ....[0]....
.L_228:
        /*007c*/ 	.word	0xffffffff


	//   ....[1]....
        /*0080*/ 	.word	0xffffffff


	//   ....[2]....
        /*0084*/ 	.word	0xffffffff


	//   ....[3]....
        /*0088*/ 	.word	0xffffffff


	//   ....[4]....
        /*008c*/ 	.word	0xffffffff


	//   ....[5]....
        /*0090*/ 	.word	0xffffffff


	//   ....[6]....
        /*0094*/ 	.word	0xffffffff


	//   ....[7]....
        /*0098*/ 	.word	0xffffffff


	//   ....[8]....
        /*009c*/ 	.word	0xffffffff


	//   ....[9]....
        /*00a0*/ 	.word	0xffffffff


	//   ....[10]....
        /*00a4*/ 	.word	0xffffffff


	//   ....[11]....
        /*00a8*/ 	.word	0xffffffff


	//   ....[12]....
        /*00ac*/ 	.word	0xffffffff


	//   ....[13]....
        /*00b0*/ 	.word	0xffffffff


	//   ....[14]....
        /*00b4*/ 	.word	0xffffffff


	//   ....[15]....
        /*00b8*/ 	.word	0xffffffff


	//   ....[16]....
        /*00bc*/ 	.word	0xffffffff


	//   ....[17]....
        /*00c0*/ 	.word	0xffffffff


	//   ....[18]....
        /*00c4*/ 	.word	0xffffffff


	//   ....[19]....
        /*00c8*/ 	.word	0xffffffff


	//   ....[20]....
        /*00cc*/ 	.word	0xffffffff


	//   ....[21]....
        /*00d0*/ 	.word	0xffffffff


	//   ....[22]....
        /*00d4*/ 	.word	0xffffffff


	//   ....[23]....
        /*00d8*/ 	.word	0xffffffff


	//   ....[24]....
        /*00dc*/ 	.word	0xffffffff


	//   ....[25]....
        /*00e0*/ 	.word	0xffffffff


	//   ....[26]....
        /*00e4*/ 	.word	0xffffffff


	//   ....[27]....
        /*00e8*/ 	.word	0xffffffff


	//   ....[28]....
        /*00ec*/ 	.word	0xffffffff


	//   ....[29]....
        /*00f0*/ 	.word	0xffffffff


	//----- nvinfo : EIATTR_COOP_GROUP_INSTR_OFFSETS
	.align		4
.L_229:
        /*00f4*/ 	.byte	0x04, 0x28
        /*00f6*/ 	.short	(.L_231 - .L_230)


	//   ....[0]....
.L_230:
        /*00f8*/ 	.word	0x00000d80


	//   ....[1]....
        /*00fc*/ 	.word	0x00000d90


	//   ....[2]....
        /*0100*/ 	.word	0x00000df0


	//   ....[3]....
        /*0104*/ 	.word	0x00000e10


	//   ....[4]....
        /*0108*/ 	.word	0x00000e60


	//   ....[5]....
        /*010c*/ 	.word	0x00000e80


	//   ....[6]....
        /*0110*/ 	.word	0x00000ec0


	//   ....[7]....
        /*0114*/ 	.word	0x00000f00


	//   ....[8]....
        /*0118*/ 	.word	0x00000f60


	//   ....[9]....
        /*011c*/ 	.word	0x00000fb0


	//   ....[10]....
        /*0120*/ 	.word	0x00001290


	//   ....[11]....
        /*0124*/ 	.word	0x000012a0


	//   ....[12]....
        /*0128*/ 	.word	0x00001330


	//   ....[13]....
        /*012c*/ 	.word	0x00001350


	//   ....[14]....
        /*0130*/ 	.word	0x000013b0


	//   ....[15]....
        /*0134*/ 	.word	0x00001400


	//   ....[16]....
        /*0138*/ 	.word	0x00001450


	//   ....[17]....
        /*013c*/ 	.word	0x00001480


	//   ....[18]....
        /*0140*/ 	.word	0x000014c0


	//   ....[19]....
        /*0144*/ 	.word	0x00001510


	//   ....[20]....
        /*0148*/ 	.word	0x00002d40


	//   ....[21]....
        /*014c*/ 	.word	0x00002d50


	//   ....[22]....
        /*0150*/ 	.word	0x00002dd0


	//   ....[23]....
        /*0154*/ 	.word	0x00002de0


	//   ....[24]....
        /*0158*/ 	.word	0x00002e40


	//   ....[25]....
        /*015c*/ 	.word	0x00002e70


	//   ....[26]....
        /*0160*/ 	.word	0x00002eb0


	//   ....[27]....
        /*0164*/ 	.word	0x00002ee0


	//   ....[28]....
        /*0168*/ 	.word	0x00002f30


	//   ....[29]....
        /*016c*/ 	.word	0x00002f80


	//----- nvinfo : EIATTR_VRC_CTA_INIT_COUNT
	.align		4
.L_231:
        /*0170*/ 	.byte	0x02, 0x4a
	.zero		1
	.zero		1


	//----- nvinfo : EIATTR_EXIT_INSTR_OFFSETS
	.align		4
        /*0174*/ 	.byte	0x04, 0x1c
        /*0176*/ 	.short	(.L_233 - .L_232)


	//   ....[0]....
.L_232:
        /*0178*/ 	.word	0x000031f0


	//   ....[1]....
        /*017c*/ 	.word	0x00003230


	//----- nvinfo : EIATTR_MAX_THREADS
	.align		4
.L_233:
        /*0180*/ 	.byte	0x04, 0x05
        /*0182*/ 	.short	(.L_235 - .L_234)
.L_234:
        /*0184*/ 	.word	0x00000200
        /*0188*/ 	.word	0x00000001
        /*018c*/ 	.word	0x00000001


	//----- nvinfo : EIATTR_CRS_STACK_SIZE
	.align		4
.L_235:
        /*0190*/ 	.byte	0x04, 0x1e
        /*0192*/ 	.short	(.L_237 - .L_236)
.L_236:
        /*0194*/ 	.word	0x00000000


	//----- nvinfo : EIATTR_CBANK_PARAM_SIZE
	.align		4
.L_237:
        /*0198*/ 	.byte	0x03, 0x19
        /*019a*/ 	.short	0x006a


	//----- nvinfo : EIATTR_PARAM_CBANK
	.align		4
        /*019c*/ 	.byte	0x04, 0x0a
        /*019e*/ 	.short	(.L_239 - .L_238)
	.align		4
.L_238:
        /*01a0*/ 	.word	index@(.nv.constant0._ZN3cub18CUB_300001_SM_10006detail6reduce18DeviceReduceKernelINS2_10policy_hubIlyN4cuda3std3__44plusIvEEE10Policy1000EN6thrust24THRUST_300001_SM_1000_NS18transform_iteratorI7NonZeroIfEPfNSD_11use_defaultESI_EEyS9_lNS7_10__identityEEEvT0_PT3_T1_NS0_13GridEvenShareISO_EET2_T4_)
        /*01a4*/ 	.short	0x0380
        /*01a6*/ 	.short	0x006a


	//----- nvinfo : EIATTR_SW_WAR
	.align		4
.L_239:
        /*01a8*/ 	.byte	0x04, 0x36
        /*01aa*/ 	.short	(.L_241 - .L_240)
.L_240:
        /*01ac*/ 	.word	0x00000008
.L_241:


//--------------------- .nv.info._ZN3cub18CUB_300001_SM_10006detail6reduce28DeviceReduceSingleTileKernelINS2_10policy_hubIlyN4cuda3std3__44plusIvEEE10Policy1000EN6thrust24THRUST_300001_SM_1000_NS18transform_iteratorI7NonZeroIfEPfNSD_11use_defaultESI_EEPlyS9_llNS7_10__identityEEEvT0_T1_T2_T3_T4_T6_ --------------------------
	.section	.nv.info._ZN3cub18CUB_300001_SM_10006detail6reduce28DeviceReduceSingleTileKernelINS2_10policy_hubIlyN4cuda3std3__44plusIvEEE10Policy1000EN6thrust24THRUST_300001_SM_1000_NS18transform_iteratorI7NonZeroIfEPfNSD_11use_defaultESI_EEPlyS9_llNS7_10__identityEEEvT0_T1_T2_T3_T4_T6_,"",@"SHT_CUDA_INFO"
	.sectionflags	@""
	.align	4


	//----- nvinfo : EIATTR_CUDA_API_VERSION
	.align		4
        /*0000*/ 	.byte	0x04, 0x37
        /*0002*/ 	.short	(.L_243 - .L_242)
.L_242:
        /*0004*/ 	.word	0x00000082


	//----- nvinfo : EIATTR_KPARAM_INFO
	.align		4
.L_243:
        /*0008*/ 	.byte	0x04, 0x17
        /*000a*/ 	.short	(.L_245 - .L_244)
.L_244:
        /*000c*/ 	.word	0x00000000
        /*0010*/ 	.short	0x0005
        /*0012*/ 	.short	0x0030
        /*0014*/ 	.byte	0x00, 0xf0, 0x05, 0x00


	//----- nvinfo : EIATTR_KPARAM_INFO
	.align		4
.L_245:
        /*0018*/ 	.byte	0x04, 0x17
        /*001a*/ 	.short	(.L_247 - .L_246)
.L_246:
        /*001c*/ 	.word	0x00000000
        /*0020*/ 	.short	0x0004
        /*0022*/ 	.short	0x0028
        /*0024*/ 	.byte	0x00, 0xf0, 0x21, 0x00


	//----- nvinfo : EIATTR_KPARAM_INFO
	.align		4
.L_247:
        /*0028*/ 	.byte	0x04, 0x17
        /*002a*/ 	.short	(.L_249 - .L_248)
.L_248:
        /*002c*/ 	.word	0x00000000
        /*0030*/ 	.short	0x0003
        /*0032*/ 	.short	0x0020
        /*0034*/ 	.byte	0x00, 0xf0, 0x05, 0x00


	//----- nvinfo : EIATTR_KPARAM_INFO
	.align		4
.L_249:
        /*0038*/ 	.byte	0x04, 0x17
        /*003a*/ 	.short	(.L_251 - .L_250)
.L_250:
        /*003c*/ 	.word	0x00000000
        /*0040*/ 	.short	0x0002
        /*0042*/ 	.short	0x0018
        /*0044*/ 	.byte	0x00, 0xf0, 0x21, 0x00


	//----- nvinfo : EIATTR_KPARAM_INFO
	.align		4
.L_251:
        /*0048*/ 	.byte	0x04, 0x17
        /*004a*/ 	.short	(.L_253 - .L_252)
.L_252:
        /*004c*/ 	.word	0x00000000
        /*0050*/ 	.short	0x0001
        /*0052*/ 	.short	0x0010
        /*0054*/ 	.byte	0x00, 0xf5, 0x21, 0x00


	//----- nvinfo : EIATTR_KPARAM_INFO
	.align		4
.L_253:
        /*0058*/ 	.byte	0x04, 0x17
        /*005a*/ 	.short	(.L_255 - .L_254)
.L_254:
        /*005c*/ 	.word	0x00000000
        /*0060*/ 	.short	0x0000
        /*0062*/ 	.short	0x0000
        /*0064*/ 	.byte	0x00, 0xf0, 0x41, 0x00


	//----- nvinfo : EIATTR_SPARSE_MMA_MASK
	.align		4
.L_255:
        /*0068*/ 	.byte	0x03, 0x50
        /*006a*/ 	.short	0x0000


	//----- nvinfo : EIATTR_MAXREG_COUNT
	.align		4
        /*006c*/ 	.byte	0x03, 0x1b
        /*006e*/ 	.short	0x0080


	//----- nvinfo : EIATTR_NUM_BARRIERS
	.align		4
        /*0070*/ 	.byte	0x02, 0x4c
        /*0072*/ 	.byte	0x01
	.zero		1


	//----- nvinfo : EIATTR_MERCURY_ISA_VERSION
	.align		4
        /*0074*/ 	.byte	0x03, 0x5f
        /*0076*/ 	.short	0x0101


	//----- nvinfo : EIATTR_COOP_GROUP_MASK_REGIDS
	.align		4
        /*0078*/ 	.byte	0x04, 0x29
        /*007a*/ 	.short	(.L_257 - .L_256)


	//   ....[0]....
.L_256:
        /*007c*/ 	.word	0xffffffff


	//   ....[1]....
        /*0080*/ 	.word	0xffffffff


	//   ....[2]....
        /*0084*/ 	.word	0xffffffff


	//   ....[3]....
        /*0088*/ 	.word	0xffffffff


	//   ....[4]....
        /*008c*/ 	.word	0xffffffff


	//   ....[5]....
        /*0090*/ 	.word	0xffffffff


	//   ....[6]....
        /*0094*/ 	.word	0xffffffff


	//   ....[7]....
        /*0098*/ 	.word	0xffffffff


	//   ....[8]....
        /*009c*/ 	.word	0xffffffff


	//   ....[9]....
        /*00a0*/ 	.word	0xffffffff


	//   ....[10]....
        /*00a4*/ 	.word	0xffffffff


	//   ....[11]....
        /*00a8*/ 	.word	0xffffffff


	//   ....[12]....
        /*00ac*/ 	.word	0xffffffff


	//   ....[13]....
        /*00b0*/ 	.word	0xffffffff


	//   ....[14]....
        /*00b4*/ 	.word	0xffffffff


	//   ....[15]....
        /*00b8*/ 	.word	0xffffffff


	//   ....[16]....
        /*00bc*/ 	.word	0xffffffff


	//   ....[17]....
        /*00c0*/ 	.word	0xffffffff


	//   ....[18]....
        /*00c4*/ 	.word	0xffffffff


	//   ....[19]....
        /*00c8*/ 	.word	0xffffffff


	//   ....[20]....
        /*00cc*/ 	.word	0xffffffff


	//   ....[21]....
        /*00d0*/ 	.word	0xffffffff


	//   ....[22]....
        /*00d4*/ 	.word	0xffffffff


	//   ....[23]....
        /*00d8*/ 	.word	0xffffffff


	//   ....[24]....
        /*00dc*/ 	.word	0xffffffff


	//   ....[25]....
        /*00e0*/ 	.word	0xffffffff


	//   ....[26]....
        /*00e4*/ 	.word	0xffffffff


	//   ....[27]....
        /*00e8*/ 	.word	0xffffffff


	//   ....[28]....
        /*00ec*/ 	.word	0xffffffff


	//   ....[29]....
        /*00f0*/ 	.word	0xffffffff


	//----- nvinfo : EIATTR_COOP_GROUP_INSTR_OFFSETS
	.align		4
.L_257:
        /*00f4*/ 	.byte	0x04, 0x28
        /*00f6*/ 	.short	(.L_259 - .L_258)


	//   ....[0]....
.L_258:
        /*00f8*/ 	.word	0x00000d00


	//   ....[1]....
        /*00fc*/ 	.word	0x00000d10


	//   ....[2]....
        /*0100*/ 	.word	0x00000d70


	//   ....[3]....
        /*0104*/ 	.word	0x00000d90


	//   ....[4]....
        /*0108*/ 	.word	0x00000de0


	//   ....[5]....
        /*010c*/ 	.word	0x00000e00


	//   ....[6]....
        /*0110*/ 	.word	0x00000e40


	//   ....[7]....
        /*0114*/ 	.word	0x00000e80


	//   ....[8]....
        /*0118*/ 	.word	0x00000ed0


	//   ....[9]....
        /*011c*/ 	.word	0x00000f10


	//   ....[10]....
        /*0120*/ 	.word	0x00001210


	//   ....[11]....
        /*0124*/ 	.word	0x00001220


	//   ....[12]....
        /*0128*/ 	.word	0x000012a0


	//   ....[13]....
        /*012c*/ 	.word	0x000012c0


	//   ....[14]....
        /*0130*/ 	.word	0x00001310


	//   ....[15]....
        /*0134*/ 	.word	0x00001370


	//   ....[16]....
        /*0138*/ 	.word	0x000013b0


	//   ....[17]....
        /*013c*/ 	.word	0x000013e0


	//   ....[18]....
        /*0140*/ 	.word	0x00001430


	//   ....[19]....
        /*0144*/ 	.word	0x00001490


	//   ....[20]....
        /*0148*/ 	.word	0x00002ba0


	//   ....[21]....
        /*014c*/ 	.word	0x00002bb0


	//   ....[22]....
        /*0150*/ 	.word	0x00002c30


	//   ....[23]....
        /*0154*/ 	.word	0x00002c40


	//   ....[24]....
        /*0158*/ 	.word	0x00002ca0


	//   ....[25]....
        /*015c*/ 	.word	0x00002cc0


	//   ....[26]....
        /*0160*/ 	.word	0x00002d00


	//   ....[27]....
        /*0164*/ 	.word	0x00002d30


	//   ....[28]....
        /*0168*/ 	.word	0x00002d80


	//   ....[29]....
        /*016c*/ 	.word	0x00002dd0


	//----- nvinfo : EIATTR_VRC_CTA_INIT_COUNT
	.align		4
.L_259:
        /*0170*/ 	.byte	0x02, 0x4a
	.zero		1
	.zero		1


	//----- nvinfo : EIATTR_EXIT_INSTR_OFFSETS
	.align		4
        /*0174*/ 	.byte	0x04, 0x1c
        /*0176*/ 	.short	(.L_261 - .L_260)


	//   ....[0]....
.L_260:
        /*0178*/ 	.word	0x000000a0


	//   ....[1]....
        /*017c*/ 	.word	0x000000e0


	//   ....[2]....
        /*0180*/ 	.word	0x00003030


	//   ....[3]....
        /*0184*/ 	.word	0x00003090


	//----- nvinfo : EIATTR_MAX_THREADS
	.align		4
.L_261:
        /*0188*/ 	.byte	0x04, 0x05
        /*018a*/ 	.short	(.L_263 - .L_262)
.L_262:
        /*018c*/ 	.word	0x00000200
        /*0190*/ 	.word	0x00000001
        /*0194*/ 	.word	0x00000001


	//----- nvinfo : EIATTR_CRS_STACK_SIZE
	.align		4
.L_263:
        /*0198*/ 	.byte	0x04, 0x1e
        /*019a*/ 	.short	(.L_265 - .L_264)
.L_264:
        /*019c*/ 	.word	0x00000000


	//----- nvinfo : EIATTR_CBANK_PARAM_SIZE
	.align		4
.L_265:
        /*01a0*/ 	.byte	0x03, 0x19
        /*01a2*/ 	.short	0x0031


	//----- nvinfo : EIATTR_PARAM_CBANK
	.align		4
        /*01a4*/ 	.byte	0x04, 0x0a
        /*01a6*/ 	.short	(.L_267 - .L_266)
	.align		4
.L_266:
        /*01a8*/ 	.word	index@(.nv.constant0._ZN3cub18CUB_300001_SM_10006detail6reduce28DeviceReduceSingleTileKernelINS2_10policy_hubIlyN4cuda3std3__44plusIvEEE10Policy1000EN6thrust24THRUST_300001_SM_1000_NS18transform_iteratorI7NonZeroIfEPfNSD_11use_defaultESI_EEPlyS9_llNS7_10__identityEEEvT0_T1_T2_T3_T4_T6_)
        /*01ac*/ 	.short	0x0380
        /*01ae*/ 	.short	0x0031


	//----- nvinfo : EIATTR_SW_WAR
	.align		4
.L_267:
        /*01b0*/ 	.byte	0x04, 0x36
        /*01b2*/ 	.short	(.L_269 - .L_268)
.L_268:
        /*01b4*/ 	.word	0x00000008
.L_269:


//--------------------- .nv.info._ZN3cub18CUB_300001_SM_10006detail6reduce18DeviceReduceKernelINS2_10policy_hubIlyN4cuda3std3__44plusIvEEE10Policy1000EN6thrust24THRUST_300001_SM_1000_NS18transform_iteratorI7NonZeroIiEPiNSD_11use_defaultESI_EEyS9_lNS7_10__identityEEEvT0_PT3_T1_NS0_13GridEvenShareISO_EET2_T4_ --------------------------
	.section	.nv.info._ZN3cub18CUB_300001_SM_10006detail6reduce18DeviceReduceKernelINS2_10policy_hubIlyN4cuda3std3__44plusIvEEE10Policy1000EN6thrust24THRUST_300001_SM_1000_NS18transform_iteratorI7NonZeroIiEPiNSD_11use_defaultESI_EEyS9_lNS7_10__identityEEEvT0_PT3_T1_NS0_13GridEvenShareISO_EET2_T4_,"",@"SHT_CUDA_INFO"
	.sectionflags	@""
	.align	4


	//----- nvinfo : EIATTR_CUDA_API_VERSION
	.align		4
        /*0000*/ 	.byte	0x04, 0x37
        /*0002*/ 	.short	(.L_271 - .L_270)
.L_270:
        /*0004*/ 	.word	0x00000082


	//----- nvinfo : EIATTR_KPARAM_INFO
	.align		4
.L_271:
        /*0008*/ 	.byte	0x04, 0x17
        /*000a*/ 	.short	(.L_273 - .L_272)
.L_272:
        /*000c*/ 	.word	0x00000000
        /*0010*/ 	.short	0x0005
        /*0012*/ 	.short	0x0069
        /*0014*/ 	.byte	0x00, 0xf0, 0x05, 0x00


	//----- nvinfo : EIATTR_KPARAM_INFO
	.align		4
.L_273:
        /*0018*/ 	.byte	0x04, 0x17
        /*001a*/ 	.short	(.L_275 - .L_274)
.L_274:
        /*001c*/ 	.word	0x00000000
        /*0020*/ 	.short	0x0004
        /*0022*/ 	.short	0x0068
        /*0024*/ 	.byte	0x00, 0xf0, 0x05, 0x00


	//----- nvinfo : EIATTR_KPARAM_INFO
	.align		4
.L_275:
        /*0028*/ 	.byte	0x04, 0x17
        /*002a*/ 	.short	(.L_277 - .L_276)
.L_276:
        /*002c*/ 	.word	0x00000000
        /*0030*/ 	.short	0x0003
        /*0032*/ 	.short	0x0020
        /*0034*/ 	.byte	0x00, 0xf0, 0x21, 0x01


	//----- nvinfo : EIATTR_KPARAM_INFO
	.align		4
.L_277:
        /*0038*/ 	.byte	0x04, 0x17
        /*003a*/ 	.short	(.L_279 - .L_278)
.L_278:
        /*003c*/ 	.word	0x00000000
        /*0040*/ 	.short	0x0002
        /*0042*/ 	.short	0x0018
        /*0044*/ 	.byte	0x00, 0xf0, 0x21, 0x00


	//----- nvinfo : EIATTR_KPARAM_INFO
	.align		4
.L_279:
        /*0048*/ 	.byte	0x04, 0x17
        /*004a*/ 	.short	(.L_281 - .L_280)
.L_280:
        /*004c*/ 	.word	0x00000000
        /*0050*/ 	.short	0x0001
        /*0052*/ 	.short	0x0010
        /*0054*/ 	.byte	0x00, 0xf5, 0x21, 0x00


	//----- nvinfo : EIATTR_KPARAM_INFO
	.align		4
.L_281:
        /*0058*/ 	.byte	0x04, 0x17
        /*005a*/ 	.short	(.L_283 - .L_282)
.L_282:
        /*005c*/ 	.word	0x00000000
        /*0060*/ 	.short	0x0000
        /*0062*/ 	.short	0x0000
        /*0064*/ 	.byte	0x00, 0xf0, 0x41, 0x00


	//----- nvinfo : EIATTR_SPARSE_MMA_MASK
	.align		4
.L_283:
        /*0068*/ 	.byte	0x03, 0x50
        /*006a*/ 	.short	0x0000


	//----- nvinfo : EIATTR_MAXREG_COUNT
	.align		4
        /*006c*/ 	.byte	0x03, 0x1b
        /*006e*/ 	.short	0x0080


	//----- nvinfo : EIATTR_NUM_BARRIERS
	.align		4
        /*0070*/ 	.byte	0x02, 0x4c
        /*0072*/ 	.byte	0x01
	.zero		1


	//----- nvinfo : EIATTR_MERCURY_ISA_VERSION
	.align		4
        /*0074*/ 	.byte	0x03, 0x5f
        /*0076*/ 	.short	0x0101


	//----- nvinfo : EIATTR_COOP_GROUP_MASK_REGIDS
	.align		4
        /*0078*/ 	.byte	0x04, 0x29
        /*007a*/ 	.short	(.L_285 - .L_284)


	//   ....[0]....
.L_284:
        /*007c*/ 	.word	0xffffffff


	//   ....[1]....
        /*0080*/ 	.word	0xffffffff


	//   ....[2]....
        /*0084*/ 	.word	0xffffffff


	//   ....[3]....
        /*0088*/ 	.word	0xffffffff


	//   ....[4]....
        /*008c*/ 	.word	0xffffffff


	//   ....[5]....
        /*0090*/ 	.word	0xffffffff


	//   ....[6]....
        /*0094*/ 	.word	0xffffffff


	//   ....[7]....
        /*0098*/ 	.word	0xffffffff


	//   ....[8]....
        /*009c*/ 	.word	0xffffffff


	//   ....[9]....
        /*00a0*/ 	.word	0xffffffff


	//   ....[10]....
        /*00a4*/ 	.word	0xffffffff


	//   ....[11]....
        /*00a8*/ 	.word	0xffffffff


	//   ....[12]....
        /*00ac*/ 	.word	0xffffffff


	//   ....[13]....
        /*00b0*/ 	.word	0xffffffff


	//   ....[14]....
        /*00b4*/ 	.word	0xffffffff


	//   ....[15]....
        /*00b8*/ 	.word	0xffffffff


	//   ....[16]....
        /*00bc*/ 	.word	0xffffffff


	//   ....[17]....
        /*00c0*/ 	.word	0xffffffff


	//   ....[18]....
        /*00c4*/ 	.word	0xffffffff


	//   ....[19]....
        /*00c8*/ 	.word	0xffffffff


	//   ....[20]....
        /*00cc*/ 	.word	0xffffffff


	//   ....[21]....
        /*00d0*/ 	.word	0xffffffff


	//   ....[22]....
        /*00d4*/ 	.word	0xffffffff


	//   ....[23]....
        /*00d8*/ 	.word	0xffffffff


	//   ....[24]....
        /*00dc*/ 	.word	0xffffffff


	//   ....[25]....
        /*00e0*/ 	.word	0xffffffff


	//   ....[26]....
        /*00e4*/ 	.word	0xffffffff


	//   ....[27]....
        /*00e8*/ 	.word	0xffffffff


	//   ....[28]....
        /*00ec*/ 	.word	0xffffffff


	//   ....[29]....
        /*00f0*/ 	.word	0xffffffff


	//----- nvinfo : EIATTR_COOP_GROUP_INSTR_OFFSETS
	.align		4
.L_285:
        /*00f4*/ 	.byte	0x04, 0x28
        /*00f6*/ 	.short	(.L_287 - .L_286)


	//   ....[0]....
.L_286:
        /*00f8*/ 	.word	0x00000d80


	//   ....[1]....
        /*00fc*/ 	.word	0x00000d90


	//   ....[2]....
        /*0100*/ 	.word	0x00000df0


	//   ....[3]....
        /*0104*/ 	.word	0x00000e10


	//   ....[4]....
        /*0108*/ 	.word	0x00000e60


	//   ....[5]....
        /*010c*/ 	.word	0x00000e80


	//   ....[6]....
        /*0110*/ 	.word	0x00000ec0


	//   ....[7]....
        /*0114*/ 	.word	0x00000f00


	//   ....[8]....
        /*0118*/ 	.word	0x00000f60


	//   ....[9]....
        /*011c*/ 	.word	0x00000fb0


	//   ....[10]....
        /*0120*/ 	.word	0x00001290


	//   ....[11]....
        /*0124*/ 	.word	0x000012a0


	//   ....[12]....
        /*0128*/ 	.word	0x00001330


	//   ....[13]....
        /*012c*/ 	.word	0x00001350


	//   ....[14]....
        /*0130*/ 	.word	0x000013b0


	//   ....[15]....
        /*0134*/ 	.word	0x00001400


	//   ....[16]....
        /*0138*/ 	.word	0x00001450


	//   ....[17]....
        /*013c*/ 	.word	0x00001480


	//   ....[18]....
        /*0140*/ 	.word	0x000014c0


	//   ....[19]....
        /*0144*/ 	.word	0x00001510


	//   ....[20]....
        /*0148*/ 	.word	0x00002d40


	//   ....[21]....
        /*014c*/ 	.word	0x00002d50


	//   ....[22]....
        /*0150*/ 	.word	0x00002dd0


	//   ....[23]....
        /*0154*/ 	.word	0x00002de0


	//   ....[24]....
        /*0158*/ 	.word	0x00002e40


	//   ....[25]....
        /*015c*/ 	.word	0x00002e70


	//   ....[26]....
        /*0160*/ 	.word	0x00002eb0


	//   ....[27]....
        /*0164*/ 	.word	0x00002ee0


	//   ....[28]....
        /*0168*/ 	.word	0x00002f30


	//   ....[29]....
        /*016c*/ 	.word	0x00002f80


	//----- nvinfo : EIATTR_VRC_CTA_INIT_COUNT
	.align		4
.L_287:
        /*0170*/ 	.byte	0x02, 0x4a
	.zero		1
	.zero		1


	//----- nvinfo : EIATTR_EXIT_INSTR_OFFSETS
	.align		4
        /*0174*/ 	.byte	0x04, 0x1c
        /*0176*/ 	.short	(.L_289 - .L_288)


	//   ....[0]....
.L_288:
        /*0178*/ 	.word	0x000031f0


	//   ....[1]....
        /*017c*/ 	.word	0x00003230


	//----- nvinfo : EIATTR_MAX_THREADS
	.align		4
.L_289:
        /*0180*/ 	.byte	0x04, 0x05
        /*0182*/ 	.short	(.L_291 - .L_290)
.L_290:
        /*0184*/ 	.word	0x00000200
        /*0188*/ 	.word	0x00000001
        /*018c*/ 	.word	0x00000001


	//----- nvinfo : EIATTR_CRS_STACK_SIZE
	.align		4
.L_291:
        /*0190*/ 	.byte	0x04, 0x1e
        /*0192*/ 	.short	(.L_293 - .L_292)
.L_292:
        /*0194*/ 	.word	0x00000000


	//----- nvinfo : EIATTR_CBANK_PARAM_SIZE
	.align		4
.L_293:
        /*0198*/ 	.byte	0x03, 0x19
        /*019a*/ 	.short	0x006a


	//----- nvinfo : EIATTR_PARAM_CBANK
	.align		4
        /*019c*/ 	.byte	0x04, 0x0a
        /*019e*/ 	.short	(.L_295 - .L_294)
	.align		4
.L_294:
        /*01a0*/ 	.word	index@(.nv.constant0._ZN3cub18CUB_300001_SM_10006detail6reduce18DeviceReduceKernelINS2_10policy_hubIlyN4cuda3std3__44plusIvEEE10Policy1000EN6thrust24THRUST_300001_SM_1000_NS18transform_iteratorI7NonZeroIiEPiNSD_11use_defaultESI_EEyS9_lNS7_10__identityEEEvT0_PT3_T1_NS0_13GridEvenShareISO_EET2_T4_)
        /*01a4*/ 	.short	0x0380
        /*01a6*/ 	.short	0x006a


	//----- nvinfo : EIATTR_SW_WAR
	.align		4
.L_295:
        /*01a8*/ 	.byte	0x04, 0x36
        /*01aa*/ 	.short	(.L_297 - .L_296)
.L_296:
        /*01ac*/ 	.word	0x00000008
.L_297:


//--------------------- .nv.info._ZN3cub18CUB_300001_SM_10006detail6reduce28DeviceReduceSingleTileKernelINS2_10policy_hubIlyN4cuda3std3__44plusIvEEE10Policy1000EN6thrust24THRUST_300001_SM_1000_NS18transform_iteratorI7NonZeroIiEPiNSD_11use_defaultESI_EEPlyS9_llNS7_10__identityEEEvT0_T1_T2_T3_T4_T6_ --------------------------
	.section	.nv.info._ZN3cub18CUB_300001_SM_10006detail6reduce28DeviceReduceSingleTileKernelINS2_10policy_hubIlyN4cuda3std3__44plusIvEEE10Policy1000EN6thrust24THRUST_300001_SM_1000_NS18transform_iteratorI7NonZeroIiEPiNSD_11use_defaultESI_EEPlyS9_llNS7_10__identityEEEvT0_T1_T2_T3_T4_T6_,"",@"SHT_CUDA_INFO"
	.sectionflags	@""
	.align	4


	//----- nvinfo : EIATTR_CUDA_API_VERSION
	.align		4
        /*0000*/ 	.byte	0x04, 0x37
        /*0002*/ 	.short	(.L_299 - .L_298)
.L_298:
        /*0004*/ 	.word	0x00000082


	//----- nvinfo : EIATTR_KPARAM_INFO
	.align		4
.L_299:
        /*0008*/ 	.byte	0x04, 0x17
        /*000a*/ 	.short	(.L_301 - .L_300)
.L_300:
        /*000c*/ 	.word	0x00000000
        /*0010*/ 	.short	0x0005
        /*0012*/ 	.short	0x0030
        /*0014*/ 	.byte	0x00, 0xf0, 0x05, 0x00


	//----- nvinfo : EIATTR_KPARAM_INFO
	.align		4
.L_301:
        /*0018*/ 	.byte	0x04, 0x17
        /*001a*/ 	.short	(.L_303 - .L_302)
.L_302:
        /*001c*/ 	.word	0x00000000
        /*0020*/ 	.short	0x0004
        /*0022*/ 	.short	0x0028
        /*0024*/ 	.byte	0x00, 0xf0, 0x21, 0x00


	//----- nvinfo : EIATTR_KPARAM_INFO
	.align		4
.L_303:
        /*0028*/ 	.byte	0x04, 0x17
        /*002a*/ 	.short	(.L_305 - .L_304)
.L_304:
        /*002c*/ 	.word	0x00000000
        /*0030*/ 	.short	0x0003
        /*0032*/ 	.short	0x0020
        /*0034*/ 	.byte	0x00, 0xf0, 0x05, 0x00


	//----- nvinfo : EIATTR_KPARAM_INFO
	.align		4
.L_305:
        /*0038*/ 	.byte	0x04, 0x17
        /*003a*/ 	.short	(.L_307 - .L_306)
.L_306:
        /*003c*/ 	.word	0x00000000
        /*0040*/ 	.short	0x0002
        /*0042*/ 	.short	0x0018
        /*0044*/ 	.byte	0x00, 0xf0, 0x21, 0x00


	//----- nvinfo : EIATTR_KPARAM_INFO
	.align		4
.L_307:
        /*0048*/ 	.byte	0x04, 0x17
        /*004a*/ 	.short	(.L_309 - .L_308)
.L_308:
        /*004c*/ 	.word	0x00000000
        /*0050*/ 	.short	0x0001
        /*0052*/ 	.short	0x0010
        /*0054*/ 	.byte	0x00, 0xf5, 0x21, 0x00


	//----- nvinfo : EIATTR_KPARAM_INFO
	.align		4
.L_309:
        /*0058*/ 	.byte	0x04, 0x17
        /*005a*/ 	.short	(.L_311 - .L_310)
.L_310:
        /*005c*/ 	.word	0x00000000
        /*0060*/ 	.short	0x0000
        /*0062*/ 	.short	0x0000
        /*0064*/ 	.byte	0x00, 0xf0, 0x41, 0x00


	//----- nvinfo : EIATTR_SPARSE_MMA_MASK
	.align		4
.L_311:
        /*0068*/ 	.byte	0x03, 0x50
        /*006a*/ 	.short	0x0000


	//----- nvinfo : EIATTR_MAXREG_COUNT
	.align		4
        /*006c*/ 	.byte	0x03, 0x1b
        /*006e*/ 	.short	0x0080


	//----- nvinfo : EIATTR_NUM_BARRIERS
	.align		4
        /*0070*/ 	.byte	0x02, 0x4c
        /*0072*/ 	.byte	0x01
	.zero		1


	//----- nvinfo : EIATTR_MERCURY_ISA_VERSION
	.align		4
        /*0074*/ 	.byte	0x03, 0x5f
        /*0076*/ 	.short	0x0101


	//----- nvinfo : EIATTR_COOP_GROUP_MASK_REGIDS
	.align		4
        /*0078*/ 	.byte	0x04, 0x29
        /*007a*/ 	.short	(.L_313 - .L_312)


	//   ....[0]....
.L_312:
        /*007c*/ 	.word	0xffffffff


	//   ....[1]....
        /*0080*/ 	.word	0xffffffff


	//   ....[2]....
        /*0084*/ 	.word	0xffffffff


	//   ....[3]....
        /*0088*/ 	.word	0xffffffff


	//   ....[4]....
        /*008c*/ 	.word	0xffffffff


	//   ....[5]....
        /*0090*/ 	.word	0xffffffff


	//   ....[6]....
        /*0094*/ 	.word	0xffffffff


	//   ....[7]....
        /*0098*/ 	.word	0xffffffff


	//   ....[8]....
        /*009c*/ 	.word	0xffffffff


	//   ....[9]....
        /*00a0*/ 	.word	0xffffffff


	//   ....[10]....
        /*00a4*/ 	.word	0xffffffff


	//   ....[11]....
        /*00a8*/ 	.word	0xffffffff


	//   ....[12]....
        /*00ac*/ 	.word	0xffffffff


	//   ....[13]....
        /*00b0*/ 	.word	0xffffffff


	//   ....[14]....
        /*00b4*/ 	.word	0xffffffff


	//   ....[15]....
        /*00b8*/ 	.word	0xffffffff


	//   ....[16]....
        /*00bc*/ 	.word	0xffffffff


	//   ....[17]....
        /*00c0*/ 	.word	0xffffffff


	//   ....[18]....
        /*00c4*/ 	.word	0xffffffff


	//   ....[19]....
        /*00c8*/ 	.word	0xffffffff


	//   ....[20]....
        /*00cc*/ 	.word	0xffffffff


	//   ....[21]....
        /*00d0*/ 	.word	0xffffffff


	//   ....[22]....
        /*00d4*/ 	.word	0xffffffff


	//   ....[23]....
        /*00d8*/ 	.word	0xffffffff


	//   ....[24]....
        /*00dc*/ 	.word	0xffffffff


	//   ....[25]....
        /*00e0*/ 	.word	0xffffffff


	//   ....[26]....
        /*00e4*/ 	.word	0xffffffff


	//   ....[27]....
        /*00e8*/ 	.word	0xffffffff


	//   ....[28]....
        /*00ec*/ 	.word	0xffffffff


	//   ....[29]....
        /*00f0*/ 	.word	0xffffffff


	//----- nvinfo : EIATTR_COOP_GROUP_INSTR_OFFSETS
	.align		4
.L_313:
        /*00f4*/ 	.byte	0x04, 0x28
        /*00f6*/ 	.short	(.L_315 - .L_314)


	//   ....[0]....
.L_314:
        /*00f8*/ 	.word	0x00000d00


	//   ....[1]....
        /*00fc*/ 	.word	0x00000d10


	//   ....[2]....
        /*0100*/ 	.word	0x00000d70


	//   ....[3]....
        /*0104*/ 	.word	0x00000d90


	//   ....[4]....
        /*0108*/ 	.word	0x00000de0


	//   ....[5]....
        /*010c*/ 	.word	0x00000e00


	//   ....[6]....
        /*0110*/ 	.word	0x00000e40


	//   ....[7]....
        /*0114*/ 	.word	0x00000e80


	//   ....[8]....
        /*0118*/ 	.word	0x00000ed0


	//   ....[9]....
        /*011c*/ 	.word	0x00000f10


	//   ....[10]....
        /*0120*/ 	.word	0x00001210


	//   ....[11]....
        /*0124*/ 	.word	0x00001220


	//   ....[12]....
        /*0128*/ 	.word	0x000012a0


	//   ....[13]....
        /*012c*/ 	.word	0x000012c0


	//   ....[14]....
        /*0130*/ 	.word	0x00001310


	//   ....[15]....
        /*0134*/ 	.word	0x00001370


	//   ....[16]....
        /*0138*/ 	.word	0x000013b0


	//   ....[17]....
        /*013c*/ 	.word	0x000013e0


	//   ....[18]....
        /*0140*/ 	.word	0x00001430


	//   ....[19]....
        /*0144*/ 	.word	0x00001490


	//   ....[20]....
        /*0148*/ 	.word	0x00002ba0


	//   ....[21]....
        /*014c*/ 	.word	0x00002bb0


	//   ....[22]....
        /*0150*/ 	.word	0x00002c30


	//   ....[23]....
        /*0154*/ 	.word	0x00002c40


	//   ....[24]....
        /*0158*/ 	.word	0x00002ca0


	//   ....[25]....
        /*015c*/ 	.word	0x00002cc0


	//   ....[26]....
        /*0160*/ 	.word	0x00002d00


	//   ....[27]....
        /*0164*/ 	.word	0x00002d30


	//   ....[28]....
        /*0168*/ 	.word	0x00002d80


	//   ....[29]....
        /*016c*/ 	.word	0x00002dd0


	//----- nvinfo : EIATTR_VRC_CTA_INIT_COUNT
	.align		4
.L_315:
        /*0170*/ 	.byte	0x02, 0x4a
	.zero		1
	.zero		1


	//----- nvinfo : EIATTR_EXIT_INSTR_OFFSETS
	.align		4
        /*0174*/ 	.byte	0x04, 0x1c
        /*0176*/ 	.short	(.L_317 - .L_316)


	//   ....[0]....
.L_316:
        /*0178*/ 	.word	0x000000a0


	//   ....[1]....
        /*017c*/ 	.word	0x000000e0


	//   ....[2]....
        /*0180*/ 	.word	0x00003030


	//   ....[3]....
        /*0184*/ 	.word	0x00003090


	//----- nvinfo : EIATTR_MAX_THREADS
	.align		4
.L_317:
        /*0188*/ 	.byte	0x04, 0x05
        /*018a*/ 	.short	(.L_319 - .L_318)
.L_318:
        /*018c*/ 	.word	0x00000200
        /*0190*/ 	.word	0x00000001
        /*0194*/ 	.word	0x00000001


	//----- nvinfo : EIATTR_CRS_STACK_SIZE
	.align		4
.L_319:
        /*0198*/ 	.byte	0x04, 0x1e
        /*019a*/ 	.short	(.L_321 - .L_320)
.L_320:
        /*019c*/ 	.word	0x00000000


	//----- nvinfo : EIATTR_CBANK_PARAM_SIZE
	.align		4
.L_321:
        /*01a0*/ 	.byte	0x03, 0x19
        /*01a2*/ 	.short	0x0031


	//----- nvinfo : EIATTR_PARAM_CBANK
	.align		4
        /*01a4*/ 	.byte	0x04, 0x0a
        /*01a6*/ 	.short	(.L_323 - .L_322)
	.align		4
.L_322:
        /*01a8*/ 	.word	index@(.nv.constant0._ZN3cub18CUB_300001_SM_10006detail6reduce28DeviceReduceSingleTileKernelINS2_10policy_hubIlyN4cuda3std3__44plusIvEEE10Policy1000EN6thrust24THRUST_300001_SM_1000_NS18transform_iteratorI7NonZeroIiEPiNSD_11use_defaultESI_EEPlyS9_llNS7_10__identityEEEvT0_T1_T2_T3_T4_T6_)
        /*01ac*/ 	.short	0x0380
        /*01ae*/ 	.short	0x0031


	//----- nvinfo : EIATTR_SW_WAR
	.align		4
.L_323:
        /*01b0*/ 	.byte	0x04, 0x36
        /*01b2*/ 	.short	(.L_325 - .L_324)
.L_324:
        /*01b4*/ 	.word	0x00000008
.L_325:


//--------------------- .nv.info._ZN3cub18CUB_300001_SM_10006detail6reduce18DeviceReduceKernelINS2_10policy_hubIlyN4cuda3std3__44plusIvEEE10Policy1000EN6thrust24THRUST_300001_SM_1000_NS18transform_iteratorI7NonZeroIsEPsNSD_11use_defaultESI_EEyS9_lNS7_10__identityEEEvT0_PT3_T1_NS0_13GridEvenShareISO_EET2_T4_ --------------------------
	.section	.nv.info._ZN3cub18CUB_300001_SM_10006detail6reduce18DeviceReduceKernelINS2_10policy_hubIlyN4cuda3std3__44plusIvEEE10Policy1000EN6thrust24THRUST_300001_SM_1000_NS18transform_iteratorI7NonZeroIsEPsNSD_11use_defaultESI_EEyS9_lNS7_10__identityEEEvT0_PT3_T1_NS0_13GridEvenShareISO_EET2_T4_,"",@"SHT_CUDA_INFO"
	.sectionflags	@""
	.align	4


	//----- nvinfo : EIATTR_CUDA_API_VERSION
	.align		4
        /*0000*/ 	.byte	0x04, 0x37
        /*0002*/ 	.short	(.L_327 - .L_326)
.L_326:
        /*0004*/ 	.word	0x00000082


	//----- nvinfo : EIATTR_KPARAM_INFO
	.align		4
.L_327:
        /*0008*/ 	.byte	0x04, 0x17
        /*000a*/ 	.short	(.L_329 - .L_328)
.L_328:
        /*000c*/ 	.word	0x00000000
        /*0010*/ 	.short	0x0005
        /*0012*/ 	.short	0x0069
        /*0014*/ 	.byte	0x00, 0xf0, 0x05, 0x00


	//----- nvinfo : EIATTR_KPARAM_INFO
	.align		4
.L_329:
        /*0018*/ 	.byte	0x04, 0x17
        /*001a*/ 	.short	(.L_331 - .L_330)
.L_330:
        /*001c*/ 	.word	0x00000000
        /*0020*/ 	.short	0x0004
        /*0022*/ 	.short	0x0068
        /*0024*/ 	.byte	0x00, 0xf0, 0x05, 0x00


	//----- nvinfo : EIATTR_KPARAM_INFO
	.align		4
.L_331:
        /*0028*/ 	.byte	0x04, 0x17
        /*002a*/ 	.short	(.L_333 - .L_332)
.L_332:
        /*002c*/ 	.word	0x00000000
        /*0030*/ 	.short	0x0003
        /*0032*/ 	.short	0x0020
        /*0034*/ 	.byte	0x00, 0xf0, 0x21, 0x01


	//----- nvinfo : EIATTR_KPARAM_INFO
	.align		4
.L_333:
        /*0038*/ 	.byte	0x04, 0x17
        /*003a*/ 	.short	(.L_335 - .L_334)
.L_334:
        /*003c*/ 	.word	0x00000000
        /*0040*/ 	.short	0x0002
        /*0042*/ 	.short	0x0018
        /*0044*/ 	.byte	0x00, 0xf0, 0x21, 0x00


	//----- nvinfo : EIATTR_KPARAM_INFO
	.align		4
.L_335:
        /*0048*/ 	.byte	0x04, 0x17
        /*004a*/ 	.short	(.L_337 - .L_336)
.L_336:
        /*004c*/ 	.word	0x00000000
        /*0050*/ 	.short	0x0001
        /*0052*/ 	.short	0x0010
        /*0054*/ 	.byte	0x00, 0xf5, 0x21, 0x00


	//----- nvinfo : EIATTR_KPARAM_INFO
	.align		4
.L_337:
        /*0058*/ 	.byte	0x04, 0x17
        /*005a*/ 	.short	(.L_339 - .L_338)
.L_338:
        /*005c*/ 	.word	0x00000000
        /*0060*/ 	.short	0x0000
        /*0062*/ 	.short	0x0000
        /*0064*/ 	.byte	0x00, 0xf0, 0x41, 0x00


	//----- nvinfo : EIATTR_SPARSE_MMA_MASK
	.align		4
.L_339:
        /*0068*/ 	.byte	0x03, 0x50
        /*006a*/ 	.short	0x0000


	//----- nvinfo : EIATTR_MAXREG_COUNT
	.align		4
        /*006c*/ 	.byte	0x03, 0x1b
        /*006e*/ 	.short	0x0080


	//----- nvinfo : EIATTR_NUM_BARRIERS
	.align		4
        /*0070*/ 	.byte	0x02, 0x4c
        /*0072*/ 	.byte	0x01
	.zero		1


	//----- nvinfo : EIATTR_MERCURY_ISA_VERSION
	.align		4
        /*0074*/ 	.byte	0x03, 0x5f
        /*0076*/ 	.short	0x0101


	//----- nvinfo : EIATTR_COOP_GROUP_MASK_REGIDS
	.align		4
        /*0078*/ 	.byte	0x04, 0x29
        /*007a*/ 	.short	(.L_341 - .L_340)


	//   ....[0]....
.L_340:
        /*007c*/ 	.word	0xffffffff


	//   ....[1]....
        /*0080*/ 	.word	0xffffffff


	//   ....[2]....
        /*0084*/ 	.word	0xffffffff


	//   ....[3]....
        /*0088*/ 	.word	0xffffffff


	//   ....[4]....
        /*008c*/ 	.word	0xffffffff


	//   ....[5]....
        /*0090*/ 	.word	0xffffffff


	//   ....[6]....
        /*0094*/ 	.word	0xffffffff


	//   ....[7]....
        /*0098*/ 	.word	0xffffffff


	//   ....[8]....
        /*009c*/ 	.word	0xffffffff


	//   ....[9]....
        /*00a0*/ 	.word	0xffffffff


	//   ....[10]....
        /*00a4*/ 	.word	0xffffffff


	//   ....[11]....
        /*00a8*/ 	.word	0xffffffff


	//   ....[12]....
        /*00ac*/ 	.word	0xffffffff


	//   ....[13]....
        /*00b0*/ 	.word	0xffffffff


	//   ....[14]....
        /*00b4*/ 	.word	0xffffffff


	//   ....[15]....
        /*00b8*/ 	.word	0xffffffff


	//   ....[16]....
        /*00bc*/ 	.word	0xffffffff


	//   ....[17]....
        /*00c0*/ 	.word	0xffffffff


	//   ....[18]....
        /*00c4*/ 	.word	0xffffffff


	//   ....[19]....
        /*00c8*/ 	.word	0xffffffff


	//   ....[20]....
        /*00cc*/ 	.word	0xffffffff


	//   ....[21]....
        /*00d0*/ 	.word	0xffffffff


	//   ....[22]....
        /*00d4*/ 	.word	0xffffffff


	//   ....[23]....
        /*00d8*/ 	.word	0xffffffff


	//   ....[24]....
        /*00dc*/ 	.word	0xffffffff


	//   ....[25]....
        /*00e0*/ 	.word	0xffffffff


	//   ....[26]....
        /*00e4*/ 	.word	0xffffffff


	//   ....[27]....
        /*00e8*/ 	.word	0xffffffff


	//   ....[28]....
        /*00ec*/ 	.word	0xffffffff


	//   ....[29]....
        /*00f0*/ 	.word	0xffffffff


	//----- nvinfo : EIATTR_COOP_GROUP_INSTR_OFFSETS
	.align		4
.L_341:
        /*00f4*/ 	.byte	0x04, 0x28
        /*00f6*/ 	.short	(.L_343 - .L_342)


	//   ....[0]....
.L_342:
        /*00f8*/ 	.word	0x00000d80


	//   ....[1]....
        /*00fc*/ 	.word	0x00000d90


	//   ....[2]....
        /*0100*/ 	.word	0x00000df0


	//   ....[3]....
        /*0104*/ 	.word	0x00000e10


	//   ....[4]....
        /*0108*/ 	.word	0x00000e60


	//   ....[5]....
        /*010c*/ 	.word	0x00000e80


	//   ....[6]....
        /*0110*/ 	.word	0x00000ec0


	//   ....[7]....
        /*0114*/ 	.word	0x00000f00


	//   ....[8]....
        /*0118*/ 	.word	0x00000f60


	//   ....[9]....
        /*011c*/ 	.word	0x00000fb0


	//   ....[10]....
        /*0120*/ 	.word	0x00001290


	//   ....[11]....
        /*0124*/ 	.word	0x000012a0


	//   ....[12]....
        /*0128*/ 	.word	0x00001330


	//   ....[13]....
        /*012c*/ 	.word	0x00001350


	//   ....[14]....
        /*0130*/ 	.word	0x000013b0


	//   ....[15]....
        /*0134*/ 	.word	0x00001400


	//   ....[16]....
        /*0138*/ 	.word	0x00001450


	//   ....[17]....
        /*013c*/ 	.word	0x00001480


	//   ....[18]....
        /*0140*/ 	.word	0x000014c0


	//   ....[19]....
        /*0144*/ 	.word	0x00001510


	//   ....[20]....
        /*0148*/ 	.word	0x00002d40


	//   ....[21]....
        /*014c*/ 	.word	0x00002d50


	//   ....[22]....
        /*0150*/ 	.word	0x00002dd0


	//   ....[23]....
        /*0154*/ 	.word	0x00002de0


	//   ....[24]....
        /*0158*/ 	.word	0x00002e40


	//   ....[25]....
        /*015c*/ 	.word	0x00002e70


	//   ....[26]....
        /*0160*/ 	.word	0x00002eb0


	//   ....[27]....
        /*0164*/ 	.word	0x00002ee0


	//   ....[28]....
        /*0168*/ 	.word	0x00002f30


	//   ....[29]....
        /*016c*/ 	.word	0x00002f80


	//----- nvinfo : EIATTR_VRC_CTA_INIT_COUNT
	.align		4
.L_343:
        /*0170*/ 	.byte	0x02, 0x4a
	.zero		1
	.zero		1


	//----- nvinfo : EIATTR_EXIT_INSTR_OFFSETS
	.align		4
        /*0174*/ 	.byte	0x04, 0x1c
        /*0176*/ 	.short	(.L_345 - .L_344)


	//   ....[0]....
.L_344:
        /*0178*/ 	.word	0x000031f0


	//   ....[1]....
        /*017c*/ 	.word	0x00003230


	//----- nvinfo : EIATTR_MAX_THREADS
	.align		4
.L_345:
        /*0180*/ 	.byte	0x04, 0x05
        /*0182*/ 	.short	(.L_347 - .L_346)
.L_346:
        /*0184*/ 	.word	0x00000200
        /*0188*/ 	.word	0x00000001
        /*018c*/ 	.word	0x00000001


	//----- nvinfo : EIATTR_CRS_STACK_SIZE
	.align		4
.L_347:
        /*0190*/ 	.byte	0x04, 0x1e
        /*0192*/ 	.short	(.L_349 - .L_348)
.L_348:
        /*0194*/ 	.word	0x00000000


	//----- nvinfo : EIATTR_CBANK_PARAM_SIZE
	.align		4
.L_349:
        /*0198*/ 	.byte	0x03, 0x19
        /*019a*/ 	.short	0x006a


	//----- nvinfo : EIATTR_PARAM_CBANK
	.align		4
        /*019c*/ 	.byte	0x04, 0x0a
        /*019e*/ 	.short	(.L_351 - .L_350)
	.align		4
.L_350:
        /*01a0*/ 	.word	index@(.nv.constant0._ZN3cub18CUB_300001_SM_10006detail6reduce18DeviceReduceKernelINS2_10policy_hubIlyN4cuda3std3__44plusIvEEE10Policy1000EN6thrust24THRUST_300001_SM_1000_NS18transform_iteratorI7NonZeroIsEPsNSD_11use_defaultESI_EEyS9_lNS7_10__identityEEEvT0_PT3_T1_NS0_13GridEvenShareISO_EET2_T4_)
        /*01a4*/ 	.short	0x0380
        /*01a6*/ 	.short	0x006a


	//----- nvinfo : EIATTR_SW_WAR
	.align		4
.L_351:
        /*01a8*/ 	.byte	0x04, 0x36
        /*01aa*/ 	.short	(.L_353 - .L_352)
.L_352:
        /*01ac*/ 	.word	0x00000008
.L_353:


//--------------------- .nv.info._ZN3cub18CUB_300001_SM_10006detail6reduce28DeviceReduceSingleTileKernelINS2_10policy_hubIlyN4cuda3std3__44plusIvEEE10Policy1000EN6thrust24THRUST_300001_SM_1000_NS18transform_iteratorI7NonZeroIsEPsNSD_11use_defaultESI_EEPlyS9_llNS7_10__identityEEEvT0_T1_T2_T3_T4_T6_ --------------------------
	.section	.nv.info._ZN3cub18CUB_300001_SM_10006detail6reduce28DeviceReduceSingleTileKernelINS2_10policy_hubIlyN4cuda3std3__44plusIvEEE10Policy1000EN6thrust24THRUST_300001_SM_1000_NS18transform_iteratorI7NonZeroIsEPsNSD_11use_defaultESI_EEPlyS9_llNS7_10__identityEEEvT0_T1_T2_T3_T4_T6_,"",@"SHT_CUDA_INFO"
	.sectionflags	@""
	.align	4


	//----- nvinfo : EIATTR_CUDA_API_VERSION
	.align		4
        /*0000*/ 	.byte	0x04, 0x37
        /*0002*/ 	.short	(.L_355 - .L_354)
.L_354:
        /*0004*/ 	.word	0x00000082


	//----- nvinfo : EIATTR_KPARAM_INFO
	.align		4
.L_355:
        /*0008*/ 	.byte	0x04, 0x17
        /*000a*/ 	.short	(.L_357 - .L_356)
.L_356:
        /*000c*/ 	.word	0x00000000
        /*0010*/ 	.short	0x0005
        /*0012*/ 	.short	0x0030
        /*0014*/ 	.byte	0x00, 0xf0, 0x05, 0x00


	//----- nvinfo : EIATTR_KPARAM_INFO
	.align		4
.L_357:
        /*0018*/ 	.byte	0x04, 0x17
        /*001a*/ 	.short	(.L_359 - .L_358)
.L_358:
        /*001c*/ 	.word	0x00000000
        /*0020*/ 	.short	0x0004
        /*0022*/ 	.short	0x0028
        /*0024*/ 	.byte	0x00, 0xf0, 0x21, 0x00


	//----- nvinfo : EIATTR_KPARAM_INFO
	.align		4
.L_359:
        /*0028*/ 	.byte	0x04, 0x17
        /*002a*/ 	.short	(.L_361 - .L_360)
.L_360:
        /*002c*/ 	.word	0x00000000
        /*0030*/ 	.short	0x0003
        /*0032*/ 	.short	0x0020
        /*0034*/ 	.byte	0x00, 0xf0, 0x05, 0x00


	//----- nvinfo : EIATTR_KPARAM_INFO
	.align		4
.L_361:
        /*0038*/ 	.byte	0x04, 0x17
        /*003a*/ 	.short	(.L_363 - .L_362)
.L_362:
        /*003c*/ 	.word	0x00000000
        /*0040*/ 	.short	0x0002
        /*0042*/ 	.short	0x0018
        /*0044*/ 	.byte	0x00, 0xf0, 0x21, 0x00


	//----- nvinfo : EIATTR_KPARAM_INFO
	.align		4
.L_363:
        /*0048*/ 	.byte	0x04, 0x17
        /*004a*/ 	.short	(.L_365 - .L_364)
.L_364:
        /*004c*/ 	.word	0x00000000
        /*0050*/ 	.short	0x0001
        /*0052*/ 	.short	0x0010
        /*0054*/ 	.byte	0x00, 0xf5, 0x21, 0x00


	//----- nvinfo : EIATTR_KPARAM_INFO
	.align		4
.L_365:
        /*0058*/ 	.byte	0x04, 0x17
        /*005a*/ 	.short	(.L_367 - .L_366)
.L_366:
        /*005c*/ 	.word	0x00000000
        /*0060*/ 	.short	0x0000
        /*0062*/ 	.short	0x0000
        /*0064*/ 	.byte	0x00, 0xf0, 0x41, 0x00


	//----- nvinfo : EIATTR_SPARSE_MMA_MASK
	.align		4
.L_367:
        /*0068*/ 	.byte	0x03, 0x50
        /*006a*/ 	.short	0x0000


	//----- nvinfo : EIATTR_MAXREG_COUNT
	.align		4
        /*006c*/ 	.byte	0x03, 0x1b
        /*006e*/ 	.short	0x0080


	//----- nvinfo : EIATTR_NUM_BARRIERS
	.align		4
        /*0070*/ 	.byte	0x02, 0x4c
        /*0072*/ 	.byte	0x01
	.zero		1


	//----- nvinfo : EIATTR_MERCURY_ISA_VERSION
	.align		4
        /*0074*/ 	.byte	0x03, 0x5f
        /*0076*/ 	.short	0x0101


	//----- nvinfo : EIATTR_COOP_GROUP_MASK_REGIDS
	.align		4
        /*0078*/ 	.byte	0x04, 0x29
        /*007a*/ 	.short	(.L_369 - .L_368)


	//   ....[0]....
.L_368:
        /*007c*/ 	.word	0xffffffff


	//   ....[1]....
        /*0080*/ 	.word	0xffffffff


	//   ....[2]....
        /*0084*/ 	.word	0xffffffff


	//   ....[3]....
        /*0088*/ 	.word	0xffffffff


	//   ....[4]....
        /*008c*/ 	.word	0xffffffff


	//   ....[5]....
        /*0090*/ 	.word	0xffffffff


	//   ....[6]....
        /*0094*/ 	.word	0xffffffff


	//   ....[7]....
        /*0098*/ 	.word	0xffffffff


	//   ....[8]....
        /*009c*/ 	.word	0xffffffff


	//   ....[9]....
        /*00a0*/ 	.word	0xffffffff


	//   ....[10]....
        /*00a4*/ 	.word	0xffffffff


	//   ....[11]....
        /*00a8*/ 	.word	0xffffffff


	//   ....[12]....
        /*00ac*/ 	.word	0xffffffff


	//   ....[13]....
        /*00b0*/ 	.word	0xffffffff


	//   ....[14]....
        /*00b4*/ 	.word	0xffffffff


	//   ....[15]....
        /*00b8*/ 	.word	0xffffffff


	//   ....[16]....
        /*00bc*/ 	.word	0xffffffff


	//   ....[17]....
        /*00c0*/ 	.word	0xffffffff


	//   ....[18]....
        /*00c4*/ 	.word	0xffffffff


	//   ....[19]....
        /*00c8*/ 	.word	0xffffffff


	//   ....[20]....
        /*00cc*/ 	.word	0xffffffff


	//   ....[21]....
        /*00d0*/ 	.word	0xffffffff


	//   ....[22]....
        /*00d4*/ 	.word	0xffffffff


	//   ....[23]....
        /*00d8*/ 	.word	0xffffffff


	//   ....[24]....
        /*00dc*/ 	.word	0xffffffff


	//   ....[25]....
        /*00e0*/ 	.word	0xffffffff


	//   ....[26]....
        /*00e4*/ 	.word	0xffffffff


	//   ....[27]....
        /*00e8*/ 	.word	0xffffffff


	//   ....[28]....
        /*00ec*/ 	.word	0xffffffff


	//   ....[29]....
        /*00f0*/ 	.word	0xffffffff


	//----- nvinfo : EIATTR_COOP_GROUP_INSTR_OFFSETS
	.align		4
.L_369:
        /*00f4*/ 	.byte	0x04, 0x28
        /*00f6*/ 	.short	(.L_371 - .L_370)


	//   ....[0]....
.L_370:
        /*00f8*/ 	.word	0x00000d00


	//   ....[1]....
        /*00fc*/ 	.word	0x00000d10


	//   ....[2]....
        /*0100*/ 	.word	0x00000d70


	//   ....[3]....
        /*0104*/ 	.word	0x00000d90


	//   ....[4]....
        /*0108*/ 	.word	0x00000de0


	//   ....[5]....
        /*010c*/ 	.word	0x00000e00


	//   ....[6]....
        /*0110*/ 	.word	0x00000e40


	//   ....[7]....
        /*0114*/ 	.word	0x00000e80


	//   ....[8]....
        /*0118*/ 	.word	0x00000ed0


	//   ....[9]....
        /*011c*/ 	.word	0x00000f10


	//   ....[10]....
        /*0120*/ 	.word	0x00001210


	//   ....[11]....
        /*0124*/ 	.word	0x00001220


	//   ....[12]....
        /*0128*/ 	.word	0x000012a0


	//   ....[13]....
        /*012c*/ 	.word	0x000012c0


	//   ....[14]....
        /*0130*/ 	.word	0x00001310


	//   ....[15]....
        /*0134*/ 	.word	0x00001370


	//   ....[16]....
        /*0138*/ 	.word	0x000013b0


	//   ....[17]....
        /*013c*/ 	.word	0x000013e0


	//   ....[18]....
        /*0140*/ 	.word	0x00001430


	//   ....[19]....
        /*0144*/ 	.word	0x00001490


	//   ....[20]....
        /*0148*/ 	.word	0x00002ba0


	//   ....[21]....
        /*014c*/ 	.word	0x00002bb0


	//   ....[22]....
        /*0150*/ 	.word	0x00002c30


	//   ....[23]....
        /*0154*/ 	.word	0x00002c40


	//   ....[24]....
        /*0158*/ 	.word	0x00002ca0


	//   ....[25]....
        /*015c*/ 	.word	0x00002cc0


	//   ....[26]....
        /*0160*/ 	.word	0x00002d00


	//   ....[27]....
        /*0164*/ 	.word	0x00002d30


	//   ....[28]....
        /*0168*/ 	.word	0x00002d80


	//   ....[29]....
        /*016c*/ 	.word	0x00002dd0


	//----- nvinfo : EIATTR_VRC_CTA_INIT_COUNT
	.align		4
.L_371:
        /*0170*/ 	.byte	0x02, 0x4a
	.zero		1
	.zero		1


	//----- nvinfo : EIATTR_EXIT_INSTR_OFFSETS
	.align		4
        /*0174*/ 	.byte	0x04, 0x1c
        /*0176*/ 	.short	(.L_373 - .L_372)


	//   ....[0]....
.L_372:
        /*0178*/ 	.word	0x000000a0


	//   ....[1]....
        /*017c*/ 	.word	0x000000e0


	//   ....[2]....
        /*0180*/ 	.word	0x00003030


	//   ....[3]....
        /*0184*/ 	.word	0x00003090


	//----- nvinfo : EIATTR_MAX_THREADS
	.align		4
.L_373:
        /*0188*/ 	.byte	0x04, 0x05
        /*018a*/ 	.short	(.L_375 - .L_374)
.L_374:
        /*018c*/ 	.word	0x00000200
        /*0190*/ 	.word	0x00000001
        /*0194*/ 	.word	0x00000001


	//----- nvinfo : EIATTR_CRS_STACK_SIZE
	.align		4
.L_375:
        /*0198*/ 	.byte	0x04, 0x1e
        /*019a*/ 	.short	(.L_377 - .L_376)
.L_376:
        /*019c*/ 	.word	0x00000000


	//----- nvinfo : EIATTR_CBANK_PARAM_SIZE
	.align		4
.L_377:
        /*01a0*/ 	.byte	0x03, 0x19
        /*01a2*/ 	.short	0x0031


	//----- nvinfo : EIATTR_PARAM_CBANK
	.align		4
        /*01a4*/ 	.byte	0x04, 0x0a
        /*01a6*/ 	.short	(.L_379 - .L_378)
	.align		4
.L_378:
        /*01a8*/ 	.word	index@(.nv.constant0._ZN3cub18CUB_300001_SM_10006detail6reduce28DeviceReduceSingleTileKernelINS2_10policy_hubIlyN4cuda3std3__44plusIvEEE10Policy1000EN6thrust24THRUST_300001_SM_1000_NS18transform_iteratorI7NonZeroIsEPsNSD_11use_defaultESI_EEPlyS9_llNS7_10__identityEEEvT0_T1_T2_T3_T4_T6_)
        /*01ac*/ 	.short	0x0380
        /*01ae*/ 	.short	0x0031


	//----- nvinfo : EIATTR_SW_WAR
	.align		4
.L_379:
        /*01b0*/ 	.byte	0x04, 0x36
        /*01b2*/ 	.short	(.L_381 - .L_380)
.L_380:
        /*01b4*/ 	.word	0x00000008
.L_381:


//--------------------- .nv.info._ZN3cub18CUB_300001_SM_10006detail6reduce28DeviceReduceSingleTileKernelINS2_10policy_hubIlyN4cuda3std3__44plusIvEEE10Policy1000EPlSC_iS9_llNS7_10__identityEEEvT0_T1_T2_T3_T4_T6_ --------------------------
	.section	.nv.info._ZN3cub18CUB_300001_SM_10006detail6reduce28DeviceReduceSingleTileKernelINS2_10policy_hubIlyN4cuda3std3__44plusIvEEE10Policy1000EPlSC_iS9_llNS7_10__identityEEEvT0_T1_T2_T3_T4_T6_,"",@"SHT_CUDA_INFO"
	.sectionflags	@""
	.align	4


	//----- nvinfo : EIATTR_CUDA_API_VERSION
	.align		4
        /*0000*/ 	.byte	0x04, 0x37
        /*0002*/ 	.short	(.L_383 - .L_382)
.L_382:
        /*0004*/ 	.word	0x00000082


	//----- nvinfo : EIATTR_KPARAM_INFO
	.align		4
.L_383:
        /*0008*/ 	.byte	0x04, 0x17
        /*000a*/ 	.short	(.L_385 - .L_384)
.L_384:
        /*000c*/ 	.word	0x00000000
        /*0010*/ 	.short	0x0005
        /*0012*/ 	.short	0x0020
        /*0014*/ 	.byte	0x00, 0xf0, 0x05, 0x00


	//----- nvinfo : EIATTR_KPARAM_INFO
	.align		4
.L_385:
        /*0018*/ 	.byte	0x04, 0x17
        /*001a*/ 	.short	(.L_387 - .L_386)
.L_386:
        /*001c*/ 	.word	0x00000000
        /*0020*/ 	.short	0x0004
        /*0022*/ 	.short	0x0018
        /*0024*/ 	.byte	0x00, 0xf0, 0x21, 0x00


	//----- nvinfo : EIATTR_KPARAM_INFO
	.align		4
.L_387:
        /*0028*/ 	.byte	0x04, 0x17
        /*002a*/ 	.short	(.L_389 - .L_388)
.L_388:
        /*002c*/ 	.word	0x00000000
        /*0030*/ 	.short	0x0003
        /*0032*/ 	.short	0x0014
        /*0034*/ 	.byte	0x00, 0xf0, 0x05, 0x00


	//----- nvinfo : EIATTR_KPARAM_INFO
	.align		4
.L_389:
        /*0038*/ 	.byte	0x04, 0x17
        /*003a*/ 	.short	(.L_391 - .L_390)
.L_390:
        /*003c*/ 	.word	0x00000000
        /*0040*/ 	.short	0x0002
        /*0042*/ 	.short	0x0010
        /*0044*/ 	.byte	0x00, 0xf0, 0x11, 0x00


	//----- nvinfo : EIATTR_KPARAM_INFO
	.align		4
.L_391:
        /*0048*/ 	.byte	0x04, 0x17
        /*004a*/ 	.short	(.L_393 - .L_392)
.L_392:
        /*004c*/ 	.word	0x00000000
        /*0050*/ 	.short	0x0001
        /*0052*/ 	.short	0x0008
        /*0054*/ 	.byte	0x00, 0xf5, 0x21, 0x00


	//----- nvinfo : EIATTR_KPARAM_INFO
	.align		4
.L_393:
        /*0058*/ 	.byte	0x04, 0x17
        /*005a*/ 	.short	(.L_395 - .L_394)
.L_394:
        /*005c*/ 	.word	0x00000000
        /*0060*/ 	.short	0x0000
        /*0062*/ 	.short	0x0000
        /*0064*/ 	.byte	0x00, 0xf5, 0x21, 0x00


	//----- nvinfo : EIATTR_SPARSE_MMA_MASK
	.align		4
.L_395:
        /*0068*/ 	.byte	0x03, 0x50
        /*006a*/ 	.short	0x0000


	//----- nvinfo : EIATTR_MAXREG_COUNT
	.align		4
        /*006c*/ 	.byte	0x03, 0x1b
        /*006e*/ 	.short	0x0080


	//----- nvinfo : EIATTR_NUM_BARRIERS
	.align		4
        /*0070*/ 	.byte	0x02, 0x4c
        /*0072*/ 	.byte	0x01
	.zero		1


	//----- nvinfo : EIATTR_MERCURY_ISA_VERSION
	.align		4
        /*0074*/ 	.byte	0x03, 0x5f
        /*0076*/ 	.short	0x0101


	//----- nvinfo : EIATTR_COOP_GROUP_MASK_REGIDS
	.align		4
        /*0078*/ 	.byte	0x04, 0x29
        /*007a*/ 	.short	(.L_397 - .L_396)


	//   ....[0]....
.L_396:
        /*007c*/ 	.word	0xffffffff


	//   ....[1]....
        /*0080*/ 	.word	0xffffffff


	//   ....[2]....
        /*0084*/ 	.word	0xffffffff


	//   ....[3]....
        /*0088*/ 	.word	0xffffffff


	//   ....[4]....
        /*008c*/ 	.word	0xffffffff


	//   ....[5]....
        /*0090*/ 	.word	0xffffffff


	//   ....[6]....
        /*0094*/ 	.word	0xffffffff


	//   ....[7]....
        /*0098*/ 	.word	0xffffffff


	//   ....[8]....
        /*009c*/ 	.word	0xffffffff


	//   ....[9]....
        /*00a0*/ 	.word	0xffffffff


	//   ....[10]....
        /*00a4*/ 	.word	0xffffffff


	//   ....[11]....
        /*00a8*/ 	.word	0xffffffff


	//   ....[12]....
        /*00ac*/ 	.word	0xffffffff


	//   ....[13]....
        /*00b0*/ 	.word	0xffffffff


	//   ....[14]....
        /*00b4*/ 	.word	0xffffffff


	//   ....[15]....
        /*00b8*/ 	.word	0xffffffff


	//   ....[16]....
        /*00bc*/ 	.word	0xffffffff


	//   ....[17]....
        /*00c0*/ 	.word	0xffffffff


	//   ....[18]....
        /*00c4*/ 	.word	0xffffffff


	//   ....[19]....
        /*00c8*/ 	.word	0xffffffff


	//   ....[20]....
        /*00cc*/ 	.word	0xffffffff


	//   ....[21]....
        /*00d0*/ 	.word	0xffffffff


	//   ....[22]....
        /*00d4*/ 	.word	0xffffffff


	//   ....[23]....
        /*00d8*/ 	.word	0xffffffff


	//   ....[24]....
        /*00dc*/ 	.word	0xffffffff


	//   ....[25]....
        /*00e0*/ 	.word	0xffffffff


	//   ....[26]....
        /*00e4*/ 	.word	0xffffffff


	//   ....[27]....
        /*00e8*/ 	.word	0xffffffff


	//   ....[28]....
        /*00ec*/ 	.word	0xffffffff


	//   ....[29]....
        /*00f0*/ 	.word	0xffffffff


	//----- nvinfo : EIATTR_COOP_GROUP_INSTR_OFFSETS
	.align		4
.L_397:
        /*00f4*/ 	.byte	0x04, 0x28
        /*00f6*/ 	.short	(.L_399 - .L_398)


	//   ....[0]....
.L_398:
        /*00f8*/ 	.word	0x00000970


	//   ....[1]....
        /*00fc*/ 	.word	0x00000980


	//   ....[2]....
        /*0100*/ 	.word	0x000009e0


	//   ....[3]....
        /*0104*/ 	.word	0x00000a00


	//   ....[4]....
        /*0108*/ 	.word	0x00000a50


	//   ....[5]....
        /*010c*/ 	.word	0x00000a70


	//   ....[6]....
        /*0110*/ 	.word	0x00000ab0


	//   ....[7]....
        /*0114*/ 	.word	0x00000af0


	//   ....[8]....
        /*0118*/ 	.word	0x00000b40


	//   ....[9]....
        /*011c*/ 	.word	0x00000b80


	//   ....[10]....
        /*0120*/ 	.word	0x00000e80


	//   ....[11]....
        /*0124*/ 	.word	0x00000e90


	//   ....[12]....
        /*0128*/ 	.word	0x00000f10


	//   ....[13]....
        /*012c*/ 	.word	0x00000f30


	//   ....[14]....
        /*0130*/ 	.word	0x00000f70


	//   ....[15]....
        /*0134*/ 	.word	0x00000fb0


	//   ....[16]....
        /*0138*/ 	.word	0x00001010


	//   ....[17]....
        /*013c*/ 	.word	0x00001040


	//   ....[18]....
        /*0140*/ 	.word	0x00001080


	//   ....[19]....
        /*0144*/ 	.word	0x000010c0


	//   ....[20]....
        /*0148*/ 	.word	0x000021b0


	//   ....[21]....
        /*014c*/ 	.word	0x000021c0


	//   ....[22]....
        /*0150*/ 	.word	0x00002240


	//   ....[23]....
        /*0154*/ 	.word	0x00002250


	//   ....[24]....
        /*0158*/ 	.word	0x000022b0


	//   ....[25]....
        /*015c*/ 	.word	0x000022d0


	//   ....[26]....
        /*0160*/ 	.word	0x00002310


	//   ....[27]....
        /*0164*/ 	.word	0x00002340


	//   ....[28]....
        /*0168*/ 	.word	0x00002380


	//   ....[29]....
        /*016c*/ 	.word	0x000023e0


	//----- nvinfo : EIATTR_VRC_CTA_INIT_COUNT
	.align		4
.L_399:
        /*0170*/ 	.byte	0x02, 0x4a
	.zero		1
	.zero		1


	//----- nvinfo : EIATTR_EXIT_INSTR_OFFSETS
	.align		4
        /*0174*/ 	.byte	0x04, 0x1c
        /*0176*/ 	.short	(.L_401 - .L_400)


	//   ....[0]....
.L_400:
        /*0178*/ 	.word	0x00000080


	//   ....[1]....
        /*017c*/ 	.word	0x000000c0


	//   ....[2]....
        /*0180*/ 	.word	0x00002650


	//   ....[3]....
        /*0184*/ 	.word	0x000026b0


	//----- nvinfo : EIATTR_MAX_THREADS
	.align		4
.L_401:
        /*0188*/ 	.byte	0x04, 0x05
        /*018a*/ 	.short	(.L_403 - .L_402)
.L_402:
        /*018c*/ 	.word	0x00000200
        /*0190*/ 	.word	0x00000001
        /*0194*/ 	.word	0x00000001


	//----- nvinfo : EIATTR_CRS_STACK_SIZE
	.align		4
.L_403:
        /*0198*/ 	.byte	0x04, 0x1e
        /*019a*/ 	.short	(.L_405 - .L_404)
.L_404:
        /*019c*/ 	.word	0x00000000


	//----- nvinfo : EIATTR_CBANK_PARAM_SIZE
	.align		4
.L_405:
        /*01a0*/ 	.byte	0x03, 0x19
        /*01a2*/ 	.short	0x0021


	//----- nvinfo : EIATTR_PARAM_CBANK
	.align		4
        /*01a4*/ 	.byte	0x04, 0x0a
        /*01a6*/ 	.short	(.L_407 - .L_406)
	.align		4
.L_406:
        /*01a8*/ 	.word	index@(.nv.constant0._ZN3cub18CUB_300001_SM_10006detail6reduce28DeviceReduceSingleTileKernelINS2_10policy_hubIlyN4cuda3std3__44plusIvEEE10Policy1000EPlSC_iS9_llNS7_10__identityEEEvT0_T1_T2_T3_T4_T6_)
        /*01ac*/ 	.short	0x0380
        /*01ae*/ 	.short	0x0021


	//----- nvinfo : EIATTR_SW_WAR
	.align		4
.L_407:
        /*01b0*/ 	.byte	0x04, 0x36
        /*01b2*/ 	.short	(.L_409 - .L_408)
.L_408:
        /*01b4*/ 	.word	0x00000008
.L_409:


//--------------------- .nv.info._ZN3cub18CUB_300001_SM_10006detail6reduce18DeviceReduceKernelINS2_10policy_hubIlyN4cuda3std3__44plusIvEEE10Policy1000EN6thrust24THRUST_300001_SM_1000_NS18transform_iteratorI7NonZeroIaEPaNSD_11use_defaultESI_EEyS9_lNS7_10__identityEEEvT0_PT3_T1_NS0_13GridEvenShareISO_EET2_T4_ --------------------------
	.section	.nv.info._ZN3cub18CUB_300001_SM_10006detail6reduce18DeviceReduceKernelINS2_10policy_hubIlyN4cuda3std3__44plusIvEEE10Policy1000EN6thrust24THRUST_300001_SM_1000_NS18transform_iteratorI7NonZeroIaEPaNSD_11use_defaultESI_EEyS9_lNS7_10__identityEEEvT0_PT3_T1_NS0_13GridEvenShareISO_EET2_T4_,"",@"SHT_CUDA_INFO"
	.sectionflags	@""
	.align	4


	//----- nvinfo : EIATTR_CUDA_API_VERSION
	.align		4
        /*0000*/ 	.byte	0x04, 0x37
        /*0002*/ 	.short	(.L_411 - .L_410)
.L_410:
        /*0004*/ 	.word	0x00000082


	//----- nvinfo : EIATTR_KPARAM_INFO
	.align		4
.L_411:
        /*0008*/ 	.byte	0x04, 0x17
        /*000a*/ 	.short	(.L_413 - .L_412)
.L_412:
        /*000c*/ 	.word	0x00000000
        /*0010*/ 	.short	0x0005
        /*0012*/ 	.short	0x0069
        /*0014*/ 	.byte	0x00, 0xf0, 0x05, 0x00


	//----- nvinfo : EIATTR_KPARAM_INFO
	.align		4
.L_413:
        /*0018*/ 	.byte	0x04, 0x17
        /*001a*/ 	.short	(.L_415 - .L_414)
.L_414:
        /*001c*/ 	.word	0x00000000
        /*0020*/ 	.short	0x0004
        /*0022*/ 	.short	0x0068
        /*0024*/ 	.byte	0x00, 0xf0, 0x05, 0x00


	//----- nvinfo : EIATTR_KPARAM_INFO
	.align		4
.L_415:
        /*0028*/ 	.byte	0x04, 0x17
        /*002a*/ 	.short	(.L_417 - .L_416)
.L_416:
        /*002c*/ 	.word	0x00000000
        /*0030*/ 	.short	0x0003
        /*0032*/ 	.short	0x0020
        /*0034*/ 	.byte	0x00, 0xf0, 0x21, 0x01


	//----- nvinfo : EIATTR_KPARAM_INFO
	.align		4
.L_417:
        /*0038*/ 	.byte	0x04, 0x17
        /*003a*/ 	.short	(.L_419 - .L_418)
.L_418:
        /*003c*/ 	.word	0x00000000
        /*0040*/ 	.short	0x0002
        /*0042*/ 	.short	0x0018
        /*0044*/ 	.byte	0x00, 0xf0, 0x21, 0x00


	//----- nvinfo : EIATTR_KPARAM_INFO
	.align		4
.L_419:
        /*0048*/ 	.byte	0x04, 0x17
        /*004a*/ 	.short	(.L_421 - .L_420)
.L_420:
        /*004c*/ 	.word	0x00000000
        /*0050*/ 	.short	0x0001
        /*0052*/ 	.short	0x0010
        /*0054*/ 	.byte	0x00, 0xf5, 0x21, 0x00


	//----- nvinfo : EIATTR_KPARAM_INFO
	.align		4
.L_421:
        /*0058*/ 	.byte	0x04, 0x17
        /*005a*/ 	.short	(.L_423 - .L_422)
.L_422:
        /*005c*/ 	.word	0x00000000
        /*0060*/ 	.short	0x0000
        /*0062*/ 	.short	0x0000
        /*0064*/ 	.byte	0x00, 0xf0, 0x41, 0x00


	//----- nvinfo : EIATTR_SPARSE_MMA_MASK
	.align		4
.L_423:
        /*0068*/ 	.byte	0x03, 0x50
        /*006a*/ 	.short	0x0000


	//----- nvinfo : EIATTR_MAXREG_COUNT
	.align		4
        /*006c*/ 	.byte	0x03, 0x1b
        /*006e*/ 	.short	0x0080


	//----- nvinfo : EIATTR_NUM_BARRIERS
	.align		4
        /*0070*/ 	.byte	0x02, 0x4c
        /*0072*/ 	.byte	0x01
	.zero		1


	//----- nvinfo : EIATTR_MERCURY_ISA_VERSION
	.align		4
        /*0074*/ 	.byte	0x03, 0x5f
        /*0076*/ 	.short	0x0101


	//----- nvinfo : EIATTR_COOP_GROUP_MASK_REGIDS
	.align		4
        /*0078*/ 	.byte	0x04, 0x29
        /*007a*/ 	.short	(.L_425 - .L_424)


	//   ....[0]....
.L_424:
        /*007c*/ 	.word	0xffffffff


	//   ....[1]....
        /*0080*/ 	.word	0xffffffff


	//   ....[2]....
        /*0084*/ 	.word	0xffffffff


	//   ....[3]....
        /*0088*/ 	.word	0xffffffff


	//   ....[4]....
        /*008c*/ 	.word	0xffffffff


	//   ....[5]....
        /*0090*/ 	.word	0xffffffff


	//   ....[6]....
        /*0094*/ 	.word	0xffffffff


	//   ....[7]....
        /*0098*/ 	.word	0xffffffff


	//   ....[8]....
        /*009c*/ 	.word	0xffffffff


	//   ....[9]....
        /*00a0*/ 	.word	0xffffffff


	//   ....[10]....
        /*00a4*/ 	.word	0xffffffff


	//   ....[11]....
        /*00a8*/ 	.word	0xffffffff


	//   ....[12]....
        /*00ac*/ 	.word	0xffffffff


	//   ....[13]....
        /*00b0*/ 	.word	0xffffffff


	//   ....[14]....
        /*00b4*/ 	.word	0xffffffff


	//   ....[15]....
        /*00b8*/ 	.word	0xffffffff


	//   ....[16]....
        /*00bc*/ 	.word	0xffffffff


	//   ....[17]....
        /*00c0*/ 	.word	0xffffffff


	//   ....[18]....
        /*00c4*/ 	.word	0xffffffff


	//   ....[19]....
        /*00c8*/ 	.word	0xffffffff


	//   ....[20]....
        /*00cc*/ 	.word	0xffffffff


	//   ....[21]....
        /*00d0*/ 	.word	0xffffffff


	//   ....[22]....
        /*00d4*/ 	.word	0xffffffff


	//   ....[23]....
        /*00d8*/ 	.word	0xffffffff


	//   ....[24]....
        /*00dc*/ 	.word	0xffffffff


	//   ....[25]....
        /*00e0*/ 	.word	0xffffffff


	//   ....[26]....
        /*00e4*/ 	.word	0xffffffff


	//   ....[27]....
        /*00e8*/ 	.word	0xffffffff


	//   ....[28]....
        /*00ec*/ 	.word	0xffffffff


	//   ....[29]....
        /*00f0*/ 	.word	0xffffffff


	//----- nvinfo : EIATTR_COOP_GROUP_INSTR_OFFSETS
	.align		4
.L_425:
        /*00f4*/ 	.byte	0x04, 0x28
        /*00f6*/ 	.short	(.L_427 - .L_426)


	//   ....[0]....
.L_426:
        /*00f8*/ 	.word	0x00000d70


	//   ....[1]....
        /*00fc*/ 	.word	0x00000d80


	//   ....[2]....
        /*0100*/ 	.word	0x00000de0


	//   ....[3]....
        /*0104*/ 	.word	0x00000e00


	//   ....[4]....
        /*0108*/ 	.word	0x00000e50


	//   ....[5]....
        /*010c*/ 	.word	0x00000e70


	//   ....[6]....
        /*0110*/ 	.word	0x00000eb0


	//   ....[7]....
        /*0114*/ 	.word	0x00000ef0


	//   ....[8]....
        /*0118*/ 	.word	0x00000f50


	//   ....[9]....
        /*011c*/ 	.word	0x00000f90


	//   ....[10]....
        /*0120*/ 	.word	0x00001280


	//   ....[11]....
        /*0124*/ 	.word	0x00001290


	//   ....[12]....
        /*0128*/ 	.word	0x00001320


	//   ....[13]....
        /*012c*/ 	.word	0x00001340


	//   ....[14]....
        /*0130*/ 	.word	0x000013a0


	//   ....[15]....
        /*0134*/ 	.word	0x000013e0


	//   ....[16]....
        /*0138*/ 	.word	0x00001420


	//   ....[17]....
        /*013c*/ 	.word	0x00001450


	//   ....[18]....
        /*0140*/ 	.word	0x00001490


	//   ....[19]....
        /*0144*/ 	.word	0x000014f0


	//   ....[20]....
        /*0148*/ 	.word	0x00002c70


	//   ....[21]....
        /*014c*/ 	.word	0x00002c80


	//   ....[22]....
        /*0150*/ 	.word	0x00002d00


	//   ....[23]....
        /*0154*/ 	.word	0x00002d10


	//   ....[24]....
        /*0158*/ 	.word	0x00002d90


	//   ....[25]....
        /*015c*/ 	.word	0x00002da0


	//   ....[26]....
        /*0160*/ 	.word	0x00002df0


	//   ....[27]....
        /*0164*/ 	.word	0x00002e10


	//   ....[28]....
        /*0168*/ 	.word	0x00002e60


	//   ....[29]....
        /*016c*/ 	.word	0x00002eb0


	//----- nvinfo : EIATTR_VRC_CTA_INIT_COUNT
	.align		4
.L_427:
        /*0170*/ 	.byte	0x02, 0x4a
	.zero		1
	.zero		1


	//----- nvinfo : EIATTR_EXIT_INSTR_OFFSETS
	.align		4
        /*0174*/ 	.byte	0x04, 0x1c
        /*0176*/ 	.short	(.L_429 - .L_428)


	//   ....[0]....
.L_428:
        /*0178*/ 	.word	0x00003120


	//   ....[1]....
        /*017c*/ 	.word	0x00003160


	//----- nvinfo : EIATTR_MAX_THREADS
	.align		4
.L_429:
        /*0180*/ 	.byte	0x04, 0x05
        /*0182*/ 	.short	(.L_431 - .L_430)
.L_430:
        /*0184*/ 	.word	0x00000200
        /*0188*/ 	.word	0x00000001
        /*018c*/ 	.word	0x00000001


	//----- nvinfo : EIATTR_CRS_STACK_SIZE
	.align		4
.L_431:
        /*0190*/ 	.byte	0x04, 0x1e
        /*0192*/ 	.short	(.L_433 - .L_432)
.L_432:
        /*0194*/ 	.word	0x00000000


	//----- nvinfo : EIATTR_CBANK_PARAM_SIZE
	.align		4
.L_433:
        /*0198*/ 	.byte	0x03, 0x19
        /*019a*/ 	.short	0x006a


	//----- nvinfo : EIATTR_PARAM_CBANK
	.align		4
        /*019c*/ 	.byte	0x04, 0x0a
        /*019e*/ 	.short	(.L_435 - .L_434)
	.align		4
.L_434:
        /*01a0*/ 	.word	index@(.nv.constant0._ZN3cub18CUB_300001_SM_10006detail6reduce18DeviceReduceKernelINS2_10policy_hubIlyN4cuda3std3__44plusIvEEE10Policy1000EN6thrust24THRUST_300001_SM_1000_NS18transform_iteratorI7NonZeroIaEPaNSD_11use_defaultESI_EEyS9_lNS7_10__identityEEEvT0_PT3_T1_NS0_13GridEvenShareISO_EET2_T4_)
        /*01a4*/ 	.short	0x0380
        /*01a6*/ 	.short	0x006a


	//----- nvinfo : EIATTR_SW_WAR
	.align		4
.L_435:
        /*01a8*/ 	.byte	0x04, 0x36
        /*01aa*/ 	.short	(.L_437 - .L_436)
.L_436:
        /*01ac*/ 	.word	0x00000008
.L_437:


//--------------------- .nv.info._ZN3cub18CUB_300001_SM_10006detail6reduce28DeviceReduceSingleTileKernelINS2_10policy_hubIlyN4cuda3std3__44plusIvEEE10Policy1000EN6thrust24THRUST_300001_SM_1000_NS18transform_iteratorI7NonZeroIaEPaNSD_11use_defaultESI_EEPlyS9_llNS7_10__identityEEEvT0_T1_T2_T3_T4_T6_ --------------------------
	.section	.nv.info._ZN3cub18CUB_300001_SM_10006detail6reduce28DeviceReduceSingleTileKernelINS2_10policy_hubIlyN4cuda3std3__44plusIvEEE10Policy1000EN6thrust24THRUST_300001_SM_1000_NS18transform_iteratorI7NonZeroIaEPaNSD_11use_defaultESI_EEPlyS9_llNS7_10__identityEEEvT0_T1_T2_T3_T4_T6_,"",@"SHT_CUDA_INFO"
	.sectionflags	@""
	.align	4


	//----- nvinfo : EIATTR_CUDA_API_VERSION
	.align		4
        /*0000*/ 	.byte	0x04, 0x37
        /*0002*/ 	.short	(.L_439 - .L_438)
.L_438:
        /*0004*/ 	.word	0x00000082


	//----- nvinfo : EIATTR_KPARAM_INFO
	.align		4
.L_439:
        /*0008*/ 	.byte	0x04, 0x17
        /*000a*/ 	.short	(.L_441 - .L_440)
.L_440:
        /*000c*/ 	.word	0x00000000
        /*0010*/ 	.short	0x0005
        /*0012*/ 	.short	0x0030
        /*0014*/ 	.byte	0x00, 0xf0, 0x05, 0x00


	//----- nvinfo : EIATTR_KPARAM_INFO
	.align		4
.L_441:
        /*0018*/ 	.byte	0x04, 0x17
        /*001a*/ 	.short	(.L_443 - .L_442)
.L_442:
        /*001c*/ 	.word	0x00000000
        /*0020*/ 	.short	0x0004
        /*0022*/ 	.short	0x0028
        /*0024*/ 	.byte	0x00, 0xf0, 0x21, 0x00


	//----- nvinfo : EIATTR_KPARAM_INFO
	.align		4
.L_443:
        /*0028*/ 	.byte	0x04, 0x17
        /*002a*/ 	.short	(.L_445 - .L_444)
.L_444:
        /*002c*/ 	.word	0x00000000
        /*0030*/ 	.short	0x0003
        /*0032*/ 	.short	0x0020
        /*0034*/ 	.byte	0x00, 0xf0, 0x05, 0x00


	//----- nvinfo : EIATTR_KPARAM_INFO
	.align		4
.L_445:
        /*0038*/ 	.byte	0x04, 0x17
        /*003a*/ 	.short	(.L_447 - .L_446)
.L_446:
        /*003c*/ 	.word	0x00000000
        /*0040*/ 	.short	0x0002
        /*0042*/ 	.short	0x0018
        /*0044*/ 	.byte	0x00, 0xf0, 0x21, 0x00


	//----- nvinfo : EIATTR_KPARAM_INFO
	.align		4
.L_447:
        /*0048*/ 	.byte	0x04, 0x17
        /*004a*/ 	.short	(.L_449 - .L_448)
.L_448:
        /*004c*/ 	.word	0x00000000
        /*0050*/ 	.short	0x0001
        /*0052*/ 	.short	0x0010
        /*0054*/ 	.byte	0x00, 0xf5, 0x21, 0x00


	//----- nvinfo : EIATTR_KPARAM_INFO
	.align		4
.L_449:
        /*0058*/ 	.byte	0x04, 0x17
        /*005a*/ 	.short	(.L_451 - .L_450)
.L_450:
        /*005c*/ 	.word	0x00000000
        /*0060*/ 	.short	0x0000
        /*0062*/ 	.short	0x0000
        /*0064*/ 	.byte	0x00, 0xf0, 0x41, 0x00


	//----- nvinfo : EIATTR_SPARSE_MMA_MASK
	.align		4
.L_451:
        /*0068*/ 	.byte	0x03, 0x50
        /*006a*/ 	.short	0x0000


	//----- nvinfo : EIATTR_MAXREG_COUNT
	.align		4
        /*006c*/ 	.byte	0x03, 0x1b
        /*006e*/ 	.short	0x0080


	//----- nvinfo : EIATTR_NUM_BARRIERS
	.align		4
        /*0070*/ 	.byte	0x02, 0x4c
        /*0072*/ 	.byte	0x01
	.zero		1


	//----- nvinfo : EIATTR_MERCURY_ISA_VERSION
	.align		4
        /*0074*/ 	.byte	0x03, 0x5f
        /*0076*/ 	.short	0x0101


	//----- nvinfo : EIATTR_COOP_GROUP_MASK_REGIDS
	.align		4
        /*0078*/ 	.byte	0x04, 0x29
        /*007a*/ 	.short	(.L_453 - .L_452)


	//   ....[0]....
.L_452:
        /*007c*/ 	.word	0xffffffff


	//   ....[1]....
        /*0080*/ 	.word	0xffffffff


	//   ....[2]....
        /*0084*/ 	.word	0xffffffff


	//   ....[3]....
        /*0088*/ 	.word	0xffffffff


	//   ....[4]....
        /*008c*/ 	.word	0xffffffff


	//   ....[5]....
        /*0090*/ 	.word	0xffffffff


	//   ....[6]....
        /*0094*/ 	.word	0xffffffff


	//   ....[7]....
        /*0098*/ 	.word	0xffffffff


	//   ....[8]....
        /*009c*/ 	.word	0xffffffff


	//   ....[9]....
        /*00a0*/ 	.word	0xffffffff


	//   ....[10]....
        /*00a4*/ 	.word	0xffffffff


	//   ....[11]....
        /*00a8*/ 	.word	0xffffffff


	//   ....[12]....
        /*00ac*/ 	.word	0xffffffff


	//   ....[13]....
        /*00b0*/ 	.word	0xffffffff


	//   ....[14]....
        /*00b4*/ 	.word	0xffffffff


	//   ....[15]....
        /*00b8*/ 	.word	0xffffffff


	//   ....[16]....
        /*00bc*/ 	.word	0xffffffff


	//   ....[17]....
        /*00c0*/ 	.word	0xffffffff


	//   ....[18]....
        /*00c4*/ 	.word	0xffffffff


	//   ....[19]....
        /*00c8*/ 	.word	0xffffffff


	//   ....[20]....
        /*00cc*/ 	.word	0xffffffff


	//   ....[21]....
        /*00d0*/ 	.word	0xffffffff


	//   ....[22]....
        /*00d4*/ 	.word	0xffffffff


	//   ....[23]....
        /*00d8*/ 	.word	0xffffffff


	//   ....[24]....
        /*00dc*/ 	.word	0xffffffff


	//   ....[25]....
        /*00e0*/ 	.word	0xffffffff


	//   ....[26]....
        /*00e4*/ 	.word	0xffffffff


	//   ....[27]....
        /*00e8*/ 	.word	0xffffffff


	//   ....[28]....
        /*00ec*/ 	.word	0xffffffff


	//   ....[29]....
        /*00f0*/ 	.word	0xffffffff


	//----- nvinfo : EIATTR_COOP_GROUP_INSTR_OFFSETS
	.align		4
.L_453:
        /*00f4*/ 	.byte	0x04, 0x28
        /*00f6*/ 	.short	(.L_455 - .L_454)


	//   ....[0]....
.L_454:
        /*00f8*/ 	.word	0x00000d50


	//   ....[1]....
        /*00fc*/ 	.word	0x00000d60


	//   ....[2]....
        /*0100*/ 	.word	0x00000dc0


	//   ....[3]....
        /*0104*/ 	.word	0x00000de0


	//   ....[4]....
        /*0108*/ 	.word	0x00000e30


	//   ....[5]....
        /*010c*/ 	.word	0x00000e50


	//   ....[6]....
        /*0110*/ 	.word	0x00000e90


	//   ....[7]....
        /*0114*/ 	.word	0x00000ed0


	//   ....[8]....
        /*0118*/ 	.word	0x00000f20


	//   ....[9]....
        /*011c*/ 	.word	0x00000f60


	//   ....[10]....
        /*0120*/ 	.word	0x00001260


	//   ....[11]....
        /*0124*/ 	.word	0x00001270


	//   ....[12]....
        /*0128*/ 	.word	0x00001300


	//   ....[13]....
        /*012c*/ 	.word	0x00001320


	//   ....[14]....
        /*0130*/ 	.word	0x00001380


	//   ....[15]....
        /*0134*/ 	.word	0x000013c0


	//   ....[16]....
        /*0138*/ 	.word	0x00001400


	//   ....[17]....
        /*013c*/ 	.word	0x00001430


	//   ....[18]....
        /*0140*/ 	.word	0x00001470


	//   ....[19]....
        /*0144*/ 	.word	0x000014d0


	//   ....[20]....
        /*0148*/ 	.word	0x00002ba0


	//   ....[21]....
        /*014c*/ 	.word	0x00002bb0


	//   ....[22]....
        /*0150*/ 	.word	0x00002c30


	//   ....[23]....
        /*0154*/ 	.word	0x00002c40


	//   ....[24]....
        /*0158*/ 	.word	0x00002cc0


	//   ....[25]....
        /*015c*/ 	.word	0x00002ce0


	//   ....[26]....
        /*0160*/ 	.word	0x00002d20


	//   ....[27]....
        /*0164*/ 	.word	0x00002d50


	//   ....[28]....
        /*0168*/ 	.word	0x00002d90


	//   ....[29]....
        /*016c*/ 	.word	0x00002dd0


	//----- nvinfo : EIATTR_VRC_CTA_INIT_COUNT
	.align		4
.L_455:
        /*0170*/ 	.byte	0x02, 0x4a
	.zero		1
	.zero		1


	//----- nvinfo : EIATTR_EXIT_INSTR_OFFSETS
	.align		4
        /*0174*/ 	.byte	0x04, 0x1c
        /*0176*/ 	.short	(.L_457 - .L_456)


	//   ....[0]....
.L_456:
        /*0178*/ 	.word	0x000000a0


	//   ....[1]....
        /*017c*/ 	.word	0x000000e0


	//   ....[2]....
        /*0180*/ 	.word	0x00003030


	//   ....[3]....
        /*0184*/ 	.word	0x00003090


	//----- nvinfo : EIATTR_MAX_THREADS
	.align		4
.L_457:
        /*0188*/ 	.byte	0x04, 0x05
        /*018a*/ 	.short	(.L_459 - .L_458)
.L_458:
        /*018c*/ 	.word	0x00000200
        /*0190*/ 	.word	0x00000001
        /*0194*/ 	.word	0x00000001


	//----- nvinfo : EIATTR_CRS_STACK_SIZE
	.align		4
.L_459:
        /*0198*/ 	.byte	0x04, 0x1e
        /*019a*/ 	.short	(.L_461 - .L_460)
.L_460:
        /*019c*/ 	.word	0x00000000


	//----- nvinfo : EIATTR_CBANK_PARAM_SIZE
	.align		4
.L_461:
        /*01a0*/ 	.byte	0x03, 0x19
        /*01a2*/ 	.short	0x0031


	//----- nvinfo : EIATTR_PARAM_CBANK
	.align		4
        /*01a4*/ 	.byte	0x04, 0x0a
        /*01a6*/ 	.short	(.L_463 - .L_462)
	.align		4
.L_462:
        /*01a8*/ 	.word	index@(.nv.constant0._ZN3cub18CUB_300001_SM_10006detail6reduce28DeviceReduceSingleTileKernelINS2_10policy_hubIlyN4cuda3std3__44plusIvEEE10Policy1000EN6thrust24THRUST_300001_SM_1000_NS18transform_iteratorI7NonZeroIaEPaNSD_11use_defaultESI_EEPlyS9_llNS7_10__identityEEEvT0_T1_T2_T3_T4_T6_)
        /*01ac*/ 	.short	0x0380
        /*01ae*/ 	.short	0x0031


	//----- nvinfo : EIATTR_SW_WAR
	.align		4
.L_463:
        /*01b0*/ 	.byte	0x04, 0x36
        /*01b2*/ 	.short	(.L_465 - .L_464)
.L_464:
        /*01b4*/ 	.word	0x00000008
.L_465:


//--------------------- .nv.info._ZN3cub18CUB_300001_SM_10006detail4scan23DeviceCompactInitKernelINS0_13ScanTileStateIiLb1EEEPlEEvT_iT0_ --------------------------
	.section	.nv.info._ZN3cub18CUB_300001_SM_10006detail4scan23DeviceCompactInitKernelINS0_13ScanTileStateIiLb1EEEPlEEvT_iT0_,"",@"SHT_CUDA_INFO"
	.sectionflags	@""
	.align	4


	//----- nvinfo : EIATTR_CUDA_API_VERSION
	.align		4
        /*0000*/ 	.byte	0x04, 0x37
        /*0002*/ 	.short	(.L_467 - .L_466)
.L_466:
        /*0004*/ 	.word	0x00000082


	//----- nvinfo : EIATTR_KPARAM_INFO
	.align		4
.L_467:
        /*0008*/ 	.byte	0x04, 0x17
        /*000a*/ 	.short	(.L_469 - .L_468)
.L_468:
        /*000c*/ 	.word	0x00000000
        /*0010*/ 	.short	0x0002
        /*0012*/ 	.short	0x0010
        /*0014*/ 	.byte	0x00, 0xf5, 0x21, 0x00


	//----- nvinfo : EIATTR_KPARAM_INFO
	.align		4
.L_469:
        /*0018*/ 	.byte	0x04, 0x17
        /*001a*/ 	.short	(.L_471 - .L_470)
.L_470:
        /*001c*/ 	.word	0x00000000
        /*0020*/ 	.short	0x0001
        /*0022*/ 	.short	0x0008
        /*0024*/ 	.byte	0x00, 0xf0, 0x11, 0x00


	//----- nvinfo : EIATTR_KPARAM_INFO
	.align		4
.L_471:
        /*0028*/ 	.byte	0x04, 0x17
        /*002a*/ 	.short	(.L_473 - .L_472)
.L_472:
        /*002c*/ 	.word	0x00000000
        /*0030*/ 	.short	0x0000
        /*0032*/ 	.short	0x0000
        /*0034*/ 	.byte	0x00, 0xf0, 0x21, 0x00


	//----- nvinfo : EIATTR_SPARSE_MMA_MASK
	.align		4
.L_473:
        /*0038*/ 	.byte	0x03, 0x50
        /*003a*/ 	.short	0x0000


	//----- nvinfo : EIATTR_MAXREG_COUNT
	.align		4
        /*003c*/ 	.byte	0x03, 0x1b
        /*003e*/ 	.short	0x00ff


	//----- nvinfo : EIATTR_MERCURY_ISA_VERSION
	.align		4
        /*0040*/ 	.byte	0x03, 0x5f
        /*0042*/ 	.short	0x0101


	//----- nvinfo : EIATTR_VRC_CTA_INIT_COUNT
	.align		4
        /*0044*/ 	.byte	0x02, 0x4a
	.zero		1
	.zero		1


	//----- nvinfo : EIATTR_EXIT_INSTR_OFFSETS
	.align		4
        /*0048*/ 	.byte	0x04, 0x1c
        /*004a*/ 	.short	(.L_475 - .L_474)


	//   ....[0]....
.L_474:
        /*004c*/ 	.word	0x00000130


	//   ....[1]....
        /*0050*/ 	.word	0x00000160


	//----- nvinfo : EIATTR_CBANK_PARAM_SIZE
	.align		4
.L_475:
        /*0054*/ 	.byte	0x03, 0x19
        /*0056*/ 	.short	0x0018


	//----- nvinfo : EIATTR_PARAM_CBANK
	.align		4
        /*0058*/ 	.byte	0x04, 0x0a
        /*005a*/ 	.short	(.L_477 - .L_476)
	.align		4
.L_476:
        /*005c*/ 	.word	index@(.nv.constant0._ZN3cub18CUB_300001_SM_10006detail4scan23DeviceCompactInitKernelINS0_13ScanTileStateIiLb1EEEPlEEvT_iT0_)
        /*0060*/ 	.short	0x0380
        /*0062*/ 	.short	0x0018


	//----- nvinfo : EIATTR_SW_WAR
	.align		4
.L_477:
        /*0064*/ 	.byte	0x04, 0x36
        /*0066*/ 	.short	(.L_479 - .L_478)
.L_478:
        /*0068*/ 	.word	0x00000008
.L_479:


//--------------------- .nv.info._ZN3cub18CUB_300001_SM_10006detail6select23DeviceSelectSweepKernelINS2_10policy_hubIlbiLb0ELNS0_10SelectImplE0EE10Policy1000EN6thrust24THRUST_300001_SM_1000_NS17counting_iteratorIlNS9_11use_defaultESB_SB_EENS9_18transform_iteratorI7NonZeroIdEPdSB_SB_EEPlSI_NS0_13ScanTileStateIiLb1EEENS0_8NullTypeESL_iNS2_19streaming_context_tIlLb1EEELS5_0EEEvT0_T1_T2_T3_T4_T5_T6_T7_iT8_NS1_7vsmem_tE --------------------------
	.section	.nv.info._ZN3cub18CUB_300001_SM_10006detail6select23DeviceSelectSweepKernelINS2_10policy_hubIlbiLb0ELNS0_10SelectImplE0EE10Policy1000EN6thrust24THRUST_300001_SM_1000_NS17counting_iteratorIlNS9_11use_defaultESB_SB_EENS9_18transform_iteratorI7NonZeroIdEPdSB_SB_EEPlSI_NS0_13ScanTileStateIiLb1EEENS0_8NullTypeESL_iNS2_19streaming_context_tIlLb1EEELS5_0EEEvT0_T1_T2_T3_T4_T5_T6_T7_iT8_NS1_7vsmem_tE,"",@"SHT_CUDA_INFO"
	.sectionflags	@""
	.align	4


	//----- nvinfo : EIATTR_CUDA_API_VERSION
	.align		4
        /*0000*/ 	.byte	0x04, 0x37
        /*0002*/ 	.short	(.L_481 - .L_480)
.L_480:
        /*0004*/ 	.word	0x00000082


	//----- nvinfo : EIATTR_KPARAM_INFO
	.align		4
.L_481:
        /*0008*/ 	.byte	0x04, 0x17
        /*000a*/ 	.short	(.L_483 - .L_482)
.L_482:
        /*000c*/ 	.word	0x00000000
        /*0010*/ 	.short	0x000a
        /*0012*/ 	.short	0x0068
        /*0014*/ 	.byte	0x00, 0xf0, 0x21, 0x00


	//----- nvinfo : EIATTR_KPARAM_INFO
	.align		4
.L_483:
        /*0018*/ 	.byte	0x04, 0x17
        /*001a*/ 	.short	(.L_485 - .L_484)
.L_484:
        /*001c*/ 	.word	0x00000000
        /*0020*/ 	.short	0x0009
        /*0022*/ 	.short	0x0040
        /*0024*/ 	.byte	0x00, 0xf0, 0xa1, 0x00


	//----- nvinfo : EIATTR_KPARAM_INFO
	.align		4
.L_485:
        /*0028*/ 	.byte	0x04, 0x17
        /*002a*/ 	.short	(.L_487 - .L_486)
.L_486:
        /*002c*/ 	.word	0x00000000
        /*0030*/ 	.short	0x0008
        /*0032*/ 	.short	0x0038
        /*0034*/ 	.byte	0x00, 0xf0, 0x11, 0x00


	//----- nvinfo : EIATTR_KPARAM_INFO
	.align		4
.L_487:
        /*0038*/ 	.byte	0x04, 0x17
        /*003a*/ 	.short	(.L_489 - .L_488)
.L_488:
        /*003c*/ 	.word	0x00000000
        /*0040*/ 	.short	0x0007
        /*0042*/ 	.short	0x0034
        /*0044*/ 	.byte	0x00, 0xf0, 0x11, 0x00


	//----- nvinfo : EIATTR_KPARAM_INFO
	.align		4
.L_489:
        /*0048*/ 	.byte	0x04, 0x17
        /*004a*/ 	.short	(.L_491 - .L_490)
.L_490:
        /*004c*/ 	.word	0x00000000
        /*0050*/ 	.short	0x0006
        /*0052*/ 	.short	0x0031
        /*0054*/ 	.byte	0x00, 0xf0, 0x05, 0x00


	//----- nvinfo : EIATTR_KPARAM_INFO
	.align		4
.L_491:
        /*0058*/ 	.byte	0x04, 0x17
        /*005a*/ 	.short	(.L_493 - .L_492)
.L_492:
        /*005c*/ 	.word	0x00000000
        /*0060*/ 	.short	0x0005
        /*0062*/ 	.short	0x0030
        /*0064*/ 	.byte	0x00, 0xf0, 0x05, 0x00


	//----- nvinfo : EIATTR_KPARAM_INFO
	.align		4
.L_493:
        /*0068*/ 	.byte	0x04, 0x17
        /*006a*/ 	.short	(.L_495 - .L_494)
.L_494:
        /*006c*/ 	.word	0x00000000
        /*0070*/ 	.short	0x0004
        /*0072*/ 	.short	0x0028
        /*0074*/ 	.byte	0x00, 0xf0, 0x21, 0x00


	//----- nvinfo : EIATTR_KPARAM_INFO
	.align		4
.L_495:
        /*0078*/ 	.byte	0x04, 0x17
        /*007a*/ 	.short	(.L_497 - .L_496)
.L_496:
        /*007c*/ 	.word	0x00000000
        /*0080*/ 	.short	0x0003
        /*0082*/ 	.short	0x0020
        /*0084*/ 	.byte	0x00, 0xf5, 0x21, 0x00


	//----- nvinfo : EIATTR_KPARAM_INFO
	.align		4
.L_497:
        /*0088*/ 	.byte	0x04, 0x17
        /*008a*/ 	.short	(.L_499 - .L_498)
.L_498:
        /*008c*/ 	.word	0x00000000
        /*0090*/ 	.short	0x0002
        /*0092*/ 	.short	0x0018
        /*0094*/ 	.byte	0x00, 0xf5, 0x21, 0x00


	//----- nvinfo : EIATTR_KPARAM_INFO
	.align		4
.L_499:
        /*0098*/ 	.byte	0x04, 0x17
        /*009a*/ 	.short	(.L_501 - .L_500)
.L_500:
        /*009c*/ 	.word	0x00000000
        /*00a0*/ 	.short	0x0001
        /*00a2*/ 	.short	0x0008
        /*00a4*/ 	.byte	0x00, 0xf0, 0x41, 0x00


	//----- nvinfo : EIATTR_KPARAM_INFO
	.align		4
.L_501:
        /*00a8*/ 	.byte	0x04, 0x17
        /*00aa*/ 	.short	(.L_503 - .L_502)
.L_502:
        /*00ac*/ 	.word	0x00000000
        /*00b0*/ 	.short	0x0000
        /*00b2*/ 	.short	0x0000
        /*00b4*/ 	.byte	0x00, 0xf0, 0x21, 0x00


	//----- nvinfo : EIATTR_SPARSE_MMA_MASK
	.align		4
.L_503:
        /*00b8*/ 	.byte	0x03, 0x50
        /*00ba*/ 	.short	0x0000


	//----- nvinfo : EIATTR_MAXREG_COUNT
	.align		4
        /*00bc*/ 	.byte	0x03, 0x1b
        /*00be*/ 	.short	0x00a8


	//----- nvinfo : EIATTR_NUM_BARRIERS
	.align		4
        /*00c0*/ 	.byte	0x02, 0x4c
        /*00c2*/ 	.byte	0x01
	.zero		1


	//----- nvinfo : EIATTR_MERCURY_ISA_VERSION
	.align		4
        /*00c4*/ 	.byte	0x03, 0x5f
        /*00c6*/ 	.short	0x0101


	//----- nvinfo : EIATTR_UNUSED_LOAD_BYTE_OFFSET
	.align		4
        /*00c8*/ 	.byte	0x04, 0x44
        /*00ca*/ 	.short	(.L_505 - .L_504)


	//   ....[0]....
.L_504:
        /*00cc*/ 	.word	0x000079b0
        /*00d0*/ 	.word	0x0000fff0


	//----- nvinfo : EIATTR_COOP_GROUP_MASK_REGIDS
	.align		4
.L_505:
        /*00d4*/ 	.byte	0x04, 0x29
        /*00d6*/ 	.short	(.L_507 - .L_506)


	//   ....[0]....
.L_506:
        /*00d8*/ 	.word	0xffffffff


	//   ....[1]....
        /*00dc*/ 	.word	0xffffffff


	//   ....[2]....
        /*00e0*/ 	.word	0xffffffff


	//   ....[3]....
        /*00e4*/ 	.word	0xffffffff


	//   ....[4]....
        /*00e8*/ 	.word	0xffffffff


	//   ....[5]....
        /*00ec*/ 	.word	0xffffffff


	//   ....[6]....
        /*00f0*/ 	.word	0xffffffff


	//   ....[7]....
        /*00f4*/ 	.word	0xffffffff


	//   ....[8]....
        /*00f8*/ 	.word	0xffffffff


	//   ....[9]....
        /*00fc*/ 	.word	0xffffffff


	//   ....[10]....
        /*0100*/ 	.word	0xffffffff


	//   ....[11]....
        /*0104*/ 	.word	0xffffffff


	//   ....[12]....
        /*0108*/ 	.word	0xffffffff


	//   ....[13]....
        /*010c*/ 	.word	0xffffffff


	//   ....[14]....
        /*0110*/ 	.word	0xffffffff


	//   ....[15]....
        /*0114*/ 	.word	0xffffffff


	//   ....[16]....
        /*0118*/ 	.word	0xffffffff


	//   ....[17]....
        /*011c*/ 	.word	0xffffffff


	//   ....[18]....
        /*0120*/ 	.word	0xffffffff


	//   ....[19]....
        /*0124*/ 	.word	0xffffffff


	//   ....[20]....
        /*0128*/ 	.word	0xffffffff


	//   ....[21]....
        /*012c*/ 	.word	0xffffffff


	//   ....[22]....
        /*0130*/ 	.word	0xffffffff


	//   ....[23]....
        /*0134*/ 	.word	0xffffffff


	//   ....[24]....
        /*0138*/ 	.word	0xffffffff


	//   ....[25]....
        /*013c*/ 	.word	0xffffffff


	//   ....[26]....
        /*0140*/ 	.word	0xffffffff


	//   ....[27]....
        /*0144*/ 	.word	0xffffffff


	//   ....[28]....
        /*0148*/ 	.word	0xffffffff


	//   ....[29]....
        /*014c*/ 	.word	0xffffffff


	//   ....[30]....
        /*0150*/ 	.word	0xffffffff


	//   ....[31]....
        /*0154*/ 	.word	0xffffffff


	//   ....[32]....
        /*0158*/ 	.word	0xffffffff


	//   ....[33]....
        /*015c*/ 	.word	0xffffffff


	//   ....[34]....
        /*0160*/ 	.word	0xffffffff


	//   ....[35]....
        /*0164*/ 	.word	0xffffffff


	//   ....[36]....
        /*0168*/ 	.word	0xffffffff


	//   ....[37]....
        /*016c*/ 	.word	0xffffffff


	//   ....[38]....
        /*0170*/ 	.word	0xffffffff


	//   ....[39]....
        /*0174*/ 	.word	0xffffffff


	//   ....[40]....
        /*0178*/ 	.word	0xffffffff


	//   ....[41]....
        /*017c*/ 	.word	0xffffffff


	//   ....[42]....
        /*0180*/ 	.word	0xffffffff


	//   ....[43]....
        /*0184*/ 	.word	0xffffffff


	//   ....[44]....
        /*0188*/ 	.word	0xffffffff


	//   ....[45]....
        /*018c*/ 	.word	0xffffffff


	//   ....[46]....
        /*0190*/ 	.word	0xffffffff


	//   ....[47]....
        /*0194*/ 	.word	0xffffffff


	//   ....[48]....
        /*0198*/ 	.word	0xffffffff


	//   ....[49]....
        /*019c*/ 	.word	0xffffffff


	//   ....[50]....
        /*01a0*/ 	.word	0xffffffff


	//   ....[51]....
        /*01a4*/ 	.word	0xffffffff


	//   ....[52]....
        /*01a8*/ 	.word	0xffffffff


	//   ....[53]....
        /*01ac*/ 	.word	0xffffffff


	//   ....[54]....
        /*01b0*/ 	.word	0xffffffff


	//   ....[55]....
        /*01b4*/ 	.word	0xffffffff


	//   ....[56]....
        /*01b8*/ 	.word	0x0500003a


	//   ....[57]....
        /*01bc*/ 	.word	0x0500003a


	//   ....[58]....
        /*01c0*/ 	.word	0x0500003a


	//   ....[59]....
        /*01c4*/ 	.word	0x0500003a


	//   ....[60]....
        /*01c8*/ 	.word	0x0500003a


	//   ....[61]....
        /*01cc*/ 	.word	0x0500003a


	//   ....[62]....
        /*01d0*/ 	.word	0x0500003a


	//   ....[63]....
        /*01d4*/ 	.word	0x0500003a


	//   ....[64]....
        /*01d8*/ 	.word	0x0500003a


	//   ....[65]....
        /*01dc*/ 	.word	0x0500003a


	//   ....[66]....
        /*01e0*/ 	.word	0x0500003a


	//   ....[67]....
        /*01e4*/ 	.word	0x0500003a


	//   ....[68]....
        /*01e8*/ 	.word	0x0500003a


	//   ....[69]....
        /*01ec*/ 	.word	0x0500003a


	//   ....[70]....
        /*01f0*/ 	.word	0x0500003a


	//   ....[71]....
        /*01f4*/ 	.word	0x0500003a


	//   ....[72]....
        /*01f8*/ 	.word	0x0500003a


	//   ....[73]....
        /*01fc*/ 	.word	0x0500003a


	//   ....[74]....
        /*0200*/ 	.word	0x0500003a


	//   ....[75]....
        /*0204*/ 	.word	0x0500003a


	//   ....[76]....
        /*0208*/ 	.word	0x0500003a


	//   ....[77]....
        /*020c*/ 	.word	0x0500003a


	//   ....[78]....
        /*0210*/ 	.word	0x0500003a


	//   ....[79]....
        /*0214*/ 	.word	0x0500003a


	//   ....[80]....
        /*0218*/ 	.word	0x0500003a


	//   ....[81]....
        /*021c*/ 	.word	0x0500003a


	//   ....[82]....
        /*0220*/ 	.word	0x0500003a


	//   ....[83]....
        /*0224*/ 	.word	0x0500003a


	//   ....[84]....
        /*0228*/ 	.word	0x0500003a


	//   ....[85]....
        /*022c*/ 	.word	0x0500003a


	//   ....[86]....
        /*0230*/ 	.word	0x0500003a


	//   ....[87]....
        /*0234*/ 	.word	0x0500003a


	//   ....[88]....
        /*0238*/ 	.word	0x0500003a


	//   ....[89]....
        /*023c*/ 	.word	0x0500003a


	//   ....[90]....
        /*0240*/ 	.word	0x0500003a


	//   ....[91]....
        /*0244*/ 	.word	0x0500003a


	//----- nvinfo : EIATTR_COOP_GROUP_INSTR_OFFSETS
	.align		4
.L_507:
        /*0248*/ 	.byte	0x04, 0x28
        /*024a*/ 	.short	(.L_509 - .L_508)


	//   ....[0]....
.L_508:
        /*024c*/ 	.word	0x00000590


	//   ....[1]....
        /*0250*/ 	.word	0x000005b0


	//   ....[2]....
        /*0254*/ 	.word	0x000005d0


	//   ....[3]....
        /*0258*/ 	.word	0x00000610


	//   ....[4]....
        /*025c*/ 	.word	0x00000650


	//   ....[5]....
        /*0260*/ 	.word	0x000024a0


	//   ....[6]....
        /*0264*/ 	.word	0x000024d0


	//   ....[7]....
        /*0268*/ 	.word	0x00002510


	//   ....[8]....
        /*026c*/ 	.word	0x00002540


	//   ....[9]....
        /*0270*/ 	.word	0x00002560


	//   ....[10]....
        /*0274*/ 	.word	0x00002a20


	//   ....[11]....
        /*0278*/ 	.word	0x00002ab0


	//   ....[12]....
        /*027c*/ 	.word	0x00002b10


	//   ....[13]....
        /*0280*/ 	.word	0x00002b70


	//   ....[14]....
        /*0284*/ 	.word	0x00002bd0


	//   ....[15]....
        /*0288*/ 	.word	0x00002c30


	//   ....[16]....
        /*028c*/ 	.word	0x00002c70


	//   ....[17]....
        /*0290*/ 	.word	0x00002cc0


	//   ....[18]....
        /*0294*/ 	.word	0x00002cf0


	//   ....[19]....
        /*0298*/ 	.word	0x00002de0


	//   ....[20]....
        /*029c*/ 	.word	0x00002e70


	//   ....[21]....
        /*02a0*/ 	.word	0x00002ec0


	//   ....[22]....
        /*02a4*/ 	.word	0x00002f30


	//   ....[23]....
        /*02a8*/ 	.word	0x00002f90


	//   ....[24]....
        /*02ac*/ 	.word	0x00002fe0


	//   ....[25]....
        /*02b0*/ 	.word	0x00003040


	//   ....[26]....
        /*02b4*/ 	.word	0x00003080


	//   ....[27]....
        /*02b8*/ 	.word	0x00003090


	//   ....[28]....
        /*02bc*/ 	.word	0x00004d90


	//   ....[29]....
        /*02c0*/ 	.word	0x00004db0


	//   ....[30]....
        /*02c4*/ 	.word	0x00004dd0


	//   ....[31]....
        /*02c8*/ 	.word	0x00004df0


	//   ....[32]....
        /*02cc*/ 	.word	0x00004e20


	//   ....[33]....
        /*02d0*/ 	.word	0x00006c10


	//   ....[34]....
        /*02d4*/ 	.word	0x00006c30


	//   ....[35]....
        /*02d8*/ 	.word	0x00006c50


	//   ....[36]....
        /*02dc*/ 	.word	0x00006c70


	//   ....[37]....
        /*02e0*/ 	.word	0x00006ca0


	//   ....[38]....
        /*02e4*/ 	.word	0x000071c0


	//   ....[39]....
        /*02e8*/ 	.word	0x00007250


	//   ....[40]....
        /*02ec*/ 	.word	0x000072b0


	//   ....[41]....
        /*02f0*/ 	.word	0x00007330


	//   ....[42]....
        /*02f4*/ 	.word	0x00007380


	//   ....[43]....
        /*02f8*/ 	.word	0x000073d0


	//   ....[44]....
        /*02fc*/ 	.word	0x00007420


	//   ....[45]....
        /*0300*/ 	.word	0x00007470


	//   ....[46]....
        /*0304*/ 	.word	0x00007480


	//   ....[47]....
        /*0308*/ 	.word	0x00007580


	//   ....[48]....
        /*030c*/ 	.word	0x00007610


	//   ....[49]....
        /*0310*/ 	.word	0x00007660


	//   ....[50]....
        /*0314*/ 	.word	0x000076c0


	//   ....[51]....
        /*0318*/ 	.word	0x00007720


	//   ....[52]....
        /*031c*/ 	.word	0x00007760


	//   ....[53]....
        /*0320*/ 	.word	0x000077a0


	//   ....[54]....
        /*0324*/ 	.word	0x000077e0


	//   ....[55]....
        /*0328*/ 	.word	0x000077f0


	//   ....[56]....
        /*032c*/ 	.word	0x00009060


	//   ....[57]....
        /*0330*/ 	.word	0x000090e0


	//   ....[58]....
        /*0334*/ 	.word	0x00009180


	//   ....[59]....
        /*0338*/ 	.word	0x00009250


	//   ....[60]....
        /*033c*/ 	.word	0x000092d0


	//   ....[61]....
        /*0340*/ 	.word	0x00009370


	//   ....[62]....
        /*0344*/ 	.word	0x000093f0


	//   ....[63]....
        /*0348*/ 	.word	0x00009460


	//   ....[64]....
        /*034c*/ 	.word	0x00009490


	//   ....[65]....
        /*0350*/ 	.word	0x00009560


	//   ....[66]....
        /*0354*/ 	.word	0x000095e0


	//   ....[67]....
        /*0358*/ 	.word	0x00009660


	//   ....[68]....
        /*035c*/ 	.word	0x00009720


	//   ....[69]....
        /*0360*/ 	.word	0x000097a0


	//   ....[70]....
        /*0364*/ 	.word	0x00009820


	//   ....[71]....
        /*0368*/ 	.word	0x000098a0


	//   ....[72]....
        /*036c*/ 	.word	0x00009900


	//   ....[73]....
        /*0370*/ 	.word	0x00009980


	//   ....[74]....
        /*0374*/ 	.word	0x000099f0


	//   ....[75]....
        /*0378*/ 	.word	0x00009a70


	//   ....[76]....
        /*037c*/ 	.word	0x00009b00


	//   ....[77]....
        /*0380*/ 	.word	0x00009bf0


	//   ....[78]....
        /*0384*/ 	.word	0x00009c70


	//   ....[79]....
        /*0388*/ 	.word	0x00009d00


	//   ....[80]....
        /*038c*/ 	.word	0x00009d90


	//   ....[81]....
        /*0390*/ 	.word	0x00009e10


	//   ....[82]....
        /*0394*/ 	.word	0x00009e40


	//   ....[83]....
        /*0398*/ 	.word	0x00009f10


	//   ....[84]....
        /*039c*/ 	.word	0x00009f90


	//   ....[85]....
        /*03a0*/ 	.word	0x0000a010


	//   ....[86]....
        /*03a4*/ 	.word	0x0000a0d0


	//   ....[87]....
        /*03a8*/ 	.word	0x0000a160


	//   ....[88]....
        /*03ac*/ 	.word	0x0000a1e0


	//   ....[89]....
        /*03b0*/ 	.word	0x0000a260


	//   ....[90]....
        /*03b4*/ 	.word	0x0000a2e0


	//   ....[91]....
        /*03b8*/ 	.word	0x0000a340


	//----- nvinfo : EIATTR_VRC_CTA_INIT_COUNT
	.align		4
.L_509:
        /*03bc*/ 	.byte	0x02, 0x4a
	.zero		1
	.zero		1


	//----- nvinfo : EIATTR_EXIT_INSTR_OFFSETS
	.align		4
        /*03c0*/ 	.byte	0x04, 0x1c
        /*03c2*/ 	.short	(.L_511 - .L_510)


	//   ....[0]....
.L_510:
        /*03c4*/ 	.word	0x000016b0


	//   ....[1]....
        /*03c8*/ 	.word	0x00001770


	//   ....[2]....
        /*03cc*/ 	.word	0x000019d0


	//   ....[3]....
        /*03d0*/ 	.word	0x00001c90


	//   ....[4]....
        /*03d4*/ 	.word	0x00002010


	//   ....[5]....
        /*03d8*/ 	.word	0x00003e50


	//   ....[6]....
        /*03dc*/ 	.word	0x00003f10


	//   ....[7]....
        /*03e0*/ 	.word	0x000041f0


	//   ....[8]....
        /*03e4*/ 	.word	0x00004410


	//   ....[9]....
        /*03e8*/ 	.word	0x00004770


	//   ....[10]....
        /*03ec*/ 	.word	0x00008e80


	//   ....[11]....
        /*03f0*/ 	.word	0x00008f60


	//   ....[12]....
        /*03f4*/ 	.word	0x00009010


	//----- nvinfo : EIATTR_MAX_THREADS
	.align		4
.L_511:
        /*03f8*/ 	.byte	0x04, 0x05
        /*03fa*/ 	.short	(.L_513 - .L_512)
.L_512:
        /*03fc*/ 	.word	0x00000140
        /*0400*/ 	.word	0x00000001
        /*0404*/ 	.word	0x00000001


	//----- nvinfo : EIATTR_CRS_STACK_SIZE
	.align		4
.L_513:
        /*0408*/ 	.byte	0x04, 0x1e
        /*040a*/ 	.short	(.L_515 - .L_514)
.L_514:
        /*040c*/ 	.word	0x00000000


	//----- nvinfo : EIATTR_CBANK_PARAM_SIZE
	.align		4
.L_515:
        /*0410*/ 	.byte	0x03, 0x19
        /*0412*/ 	.short	0x0070


	//----- nvinfo : EIATTR_PARAM_CBANK
	.align		4
        /*0414*/ 	.byte	0x04, 0x0a
        /*0416*/ 	.short	(.L_517 - .L_516)
	.align		4
.L_516:
        /*0418*/ 	.word	index@(.nv.constant0._ZN3cub18CUB_300001_SM_10006detail6select23DeviceSelectSweepKernelINS2_10policy_hubIlbiLb0ELNS0_10SelectImplE0EE10Policy1000EN6thrust24THRUST_300001_SM_1000_NS17counting_iteratorIlNS9_11use_defaultESB_SB_EENS9_18transform_iteratorI7NonZeroIdEPdSB_SB_EEPlSI_NS0_13ScanTileStateIiLb1EEENS0_8NullTypeESL_iNS2_19streaming_context_tIlLb1EEELS5_0EEEvT0_T1_T2_T3_T4_T5_T6_T7_iT8_NS1_7vsmem_tE)
        /*041c*/ 	.short	0x0380
        /*041e*/ 	.short	0x0070


	//----- nvinfo : EIATTR_SW_WAR
	.align		4
.L_517:
        /*0420*/ 	.byte	0x04, 0x36
        /*0422*/ 	.short	(.L_519 - .L_518)
.L_518:
        /*0424*/ 	.word	0x00000008
.L_519:


//--------------------- .nv.info._ZN3cub18CUB_300001_SM_10006detail6select23DeviceSelectSweepKernelINS2_10policy_hubIlbiLb0ELNS0_10SelectImplE0EE10Policy1000EN6thrust24THRUST_300001_SM_1000_NS17counting_iteratorIlNS9_11use_defaultESB_SB_EENS9_18transform_iteratorI7NonZeroIfEPfSB_SB_EEPlSI_NS0_13ScanTileStateIiLb1EEENS0_8NullTypeESL_iNS2_19streaming_context_tIlLb1EEELS5_0EEEvT0_T1_T2_T3_T4_T5_T6_T7_iT8_NS1_7vsmem_tE --------------------------
	.section	.nv.info._ZN3cub18CUB_300001_SM_10006detail6select23DeviceSelectSweepKernelINS2_10policy_hubIlbiLb0ELNS0_10SelectImplE0EE10Policy1000EN6thrust24THRUST_300001_SM_1000_NS17counting_iteratorIlNS9_11use_defaultESB_SB_EENS9_18transform_iteratorI7NonZeroIfEPfSB_SB_EEPlSI_NS0_13ScanTileStateIiLb1EEENS0_8NullTypeESL_iNS2_19streaming_context_tIlLb1EEELS5_0EEEvT0_T1_T2_T3_T4_T5_T6_T7_iT8_NS1_7vsmem_tE,"",@"SHT_CUDA_INFO"
	.sectionflags	@""
	.align	4


	//----- nvinfo : EIATTR_CUDA_API_VERSION
	.align		4
        /*0000*/ 	.byte	0x04, 0x37
        /*0002*/ 	.short	(.L_521 - .L_520)
.L_520:
        /*0004*/ 	.word	0x00000082


	//----- nvinfo : EIATTR_KPARAM_INFO
	.align		4
.L_521:
        /*0008*/ 	.byte	0x04, 0x17
        /*000a*/ 	.short	(.L_523 - .L_522)
.L_522:
        /*000c*/ 	.word	0x00000000
        /*0010*/ 	.short	0x000a
        /*0012*/ 	.short	0x0068
        /*0014*/ 	.byte	0x00, 0xf0, 0x21, 0x00


	//----- nvinfo : EIATTR_KPARAM_INFO
	.align		4
.L_523:
        /*0018*/ 	.byte	0x04, 0x17
        /*001a*/ 	.short	(.L_525 - .L_524)
.L_524:
        /*001c*/ 	.word	0x00000000
        /*0020*/ 	.short	0x0009
        /*0022*/ 	.short	0x0040
        /*0024*/ 	.byte	0x00, 0xf0, 0xa1, 0x00


	//----- nvinfo : EIATTR_KPARAM_INFO
	.align		4
.L_525:
        /*0028*/ 	.byte	0x04, 0x17
        /*002a*/ 	.short	(.L_527 - .L_526)
.L_526:
        /*002c*/ 	.word	0x00000000
        /*0030*/ 	.short	0x0008
        /*0032*/ 	.short	0x0038
        /*0034*/ 	.byte	0x00, 0xf0, 0x11, 0x00


	//----- nvinfo : EIATTR_KPARAM_INFO
	.align		4
.L_527:
        /*0038*/ 	.byte	0x04, 0x17
        /*003a*/ 	.short	(.L_529 - .L_528)
.L_528:
        /*003c*/ 	.word	0x00000000
        /*0040*/ 	.short	0x0007
        /*0042*/ 	.short	0x0034
        /*0044*/ 	.byte	0x00, 0xf0, 0x11, 0x00


	//----- nvinfo : EIATTR_KPARAM_INFO
	.align		4
.L_529:
        /*0048*/ 	.byte	0x04, 0x17
        /*004a*/ 	.short	(.L_531 - .L_530)
.L_530:
        /*004c*/ 	.word	0x00000000
        /*0050*/ 	.short	0x0006
        /*0052*/ 	.short	0x0031
        /*0054*/ 	.byte	0x00, 0xf0, 0x05, 0x00


	//----- nvinfo : EIATTR_KPARAM_INFO
	.align		4
.L_531:
        /*0058*/ 	.byte	0x04, 0x17
        /*005a*/ 	.short	(.L_533 - .L_532)
.L_532:
        /*005c*/ 	.word	0x00000000
        /*0060*/ 	.short	0x0005
        /*0062*/ 	.short	0x0030
        /*0064*/ 	.byte	0x00, 0xf0, 0x05, 0x00


	//----- nvinfo : EIATTR_KPARAM_INFO
	.align		4
.L_533:
        /*0068*/ 	.byte	0x04, 0x17
        /*006a*/ 	.short	(.L_535 - .L_534)
.L_534:
        /*006c*/ 	.word	0x00000000
        /*0070*/ 	.short	0x0004
        /*0072*/ 	.short	0x0028
        /*0074*/ 	.byte	0x00, 0xf0, 0x21, 0x00


	//----- nvinfo : EIATTR_KPARAM_INFO
	.align		4
.L_535:
        /*0078*/ 	.byte	0x04, 0x17
        /*007a*/ 	.short	(.L_537 - .L_536)
.L_536:
        /*007c*/ 	.word	0x00000000
        /*0080*/ 	.short	0x0003
        /*0082*/ 	.short	0x0020
        /*0084*/ 	.byte	0x00, 0xf5, 0x21, 0x00


	//----- nvinfo : EIATTR_KPARAM_INFO
	.align		4
.L_537:
        /*0088*/ 	.byte	0x04, 0x17
        /*008a*/ 	.short	(.L_539 - .L_538)
.L_538:
        /*008c*/ 	.word	0x00000000
        /*0090*/ 	.short	0x0002
        /*0092*/ 	.short	0x0018
        /*0094*/ 	.byte	0x00, 0xf5, 0x21, 0x00


	//----- nvinfo : EIATTR_KPARAM_INFO
	.align		4
.L_539:
        /*0098*/ 	.byte	0x04, 0x17
        /*009a*/ 	.short	(.L_541 - .L_540)
.L_540:
        /*009c*/ 	.word	0x00000000
        /*00a0*/ 	.short	0x0001
        /*00a2*/ 	.short	0x0008
        /*00a4*/ 	.byte	0x00, 0xf0, 0x41, 0x00


	//----- nvinfo : EIATTR_KPARAM_INFO
	.align		4
.L_541:
        /*00a8*/ 	.byte	0x04, 0x17
        /*00aa*/ 	.short	(.L_543 - .L_542)
.L_542:
        /*00ac*/ 	.word	0x00000000
        /*00b0*/ 	.short	0x0000
        /*00b2*/ 	.short	0x0000
        /*00b4*/ 	.byte	0x00, 0xf0, 0x21, 0x00


	//----- nvinfo : EIATTR_SPARSE_MMA_MASK
	.align		4
.L_543:
        /*00b8*/ 	.byte	0x03, 0x50
        /*00ba*/ 	.short	0x0000


	//----- nvinfo : EIATTR_MAXREG_COUNT
	.align		4
        /*00bc*/ 	.byte	0x03, 0x1b
        /*00be*/ 	.short	0x00a8


	//----- nvinfo : EIATTR_NUM_BARRIERS
	.align		4
        /*00c0*/ 	.byte	0x02, 0x4c
        /*00c2*/ 	.byte	0x01
	.zero		1


	//----- nvinfo : EIATTR_MERCURY_ISA_VERSION
	.align		4
        /*00c4*/ 	.byte	0x03, 0x5f
        /*00c6*/ 	.short	0x0101


	//----- nvinfo : EIATTR_UNUSED_LOAD_BYTE_OFFSET
	.align		4
        /*00c8*/ 	.byte	0x04, 0x44
        /*00ca*/ 	.short	(.L_545 - .L_544)


	//   ....[0]....
.L_544:
        /*00cc*/ 	.word	0x000075a0
        /*00d0*/ 	.word	0x0000fff0


	//----- nvinfo : EIATTR_COOP_GROUP_MASK_REGIDS
	.align		4
.L_545:
        /*00d4*/ 	.byte	0x04, 0x29
        /*00d6*/ 	.short	(.L_547 - .L_546)


	//   ....[0]....
.L_546:
        /*00d8*/ 	.word	0xffffffff


	//   ....[1]....
        /*00dc*/ 	.word	0xffffffff


	//   ....[2]....
        /*00e0*/ 	.word	0xffffffff


	//   ....[3]....
        /*00e4*/ 	.word	0xffffffff


	//   ....[4]....
        /*00e8*/ 	.word	0xffffffff


	//   ....[5]....
        /*00ec*/ 	.word	0xffffffff


	//   ....[6]....
        /*00f0*/ 	.word	0xffffffff


	//   ....[7]....
        /*00f4*/ 	.word	0xffffffff


	//   ....[8]....
        /*00f8*/ 	.word	0xffffffff


	//   ....[9]....
        /*00fc*/ 	.word	0xffffffff


	//   ....[10]....
        /*0100*/ 	.word	0xffffffff


	//   ....[11]....
        /*0104*/ 	.word	0xffffffff


	//   ....[12]....
        /*0108*/ 	.word	0xffffffff


	//   ....[13]....
        /*010c*/ 	.word	0xffffffff


	//   ....[14]....
        /*0110*/ 	.word	0xffffffff


	//   ....[15]....
        /*0114*/ 	.word	0xffffffff


	//   ....[16]....
        /*0118*/ 	.word	0xffffffff


	//   ....[17]....
        /*011c*/ 	.word	0xffffffff


	//   ....[18]....
        /*0120*/ 	.word	0xffffffff


	//   ....[19]....
        /*0124*/ 	.word	0xffffffff


	//   ....[20]....
        /*0128*/ 	.word	0xffffffff


	//   ....[21]....
        /*012c*/ 	.word	0xffffffff


	//   ....[22]....
        /*0130*/ 	.word	0xffffffff


	//   ....[23]....
        /*0134*/ 	.word	0xffffffff


	//   ....[24]....
        /*0138*/ 	.word	0xffffffff


	//   ....[25]....
        /*013c*/ 	.word	0xffffffff


	//   ....[26]....
        /*0140*/ 	.word	0xffffffff


	//   ....[27]....
        /*0144*/ 	.word	0xffffffff


	//   ....[28]....
        /*0148*/ 	.word	0xffffffff


	//   ....[29]....
        /*014c*/ 	.word	0xffffffff


	//   ....[30]....
        /*0150*/ 	.word	0xffffffff


	//   ....[31]....
        /*0154*/ 	.word	0xffffffff


	//   ....[32]....
        /*0158*/ 	.word	0xffffffff


	//   ....[33]....
        /*015c*/ 	.word	0xffffffff


	//   ....[34]....
        /*0160*/ 	.word	0xffffffff


	//   ....[35]....
        /*0164*/ 	.word	0xffffffff


	//   ....[36]....
        /*0168*/ 	.word	0xffffffff


	//   ....[37]....
        /*016c*/ 	.word	0xffffffff


	//   ....[38]....
        /*0170*/ 	.word	0xffffffff


	//   ....[39]....
        /*0174*/ 	.word	0xffffffff


	//   ....[40]....
        /*0178*/ 	.word	0xffffffff


	//   ....[41]....
        /*017c*/ 	.word	0xffffffff


	//   ....[42]....
        /*0180*/ 	.word	0xffffffff


	//   ....[43]....
        /*0184*/ 	.word	0xffffffff


	//   ....[44]....
        /*0188*/ 	.word	0xffffffff


	//   ....[45]....
        /*018c*/ 	.word	0xffffffff


	//   ....[46]....
        /*0190*/ 	.word	0xffffffff


	//   ....[47]....
        /*0194*/ 	.word	0xffffffff


	//   ....[48]....
        /*0198*/ 	.word	0xffffffff


	//   ....[49]....
        /*019c*/ 	.word	0xffffffff


	//   ....[50]....
        /*01a0*/ 	.word	0xffffffff


	//   ....[51]....
        /*01a4*/ 	.word	0xffffffff


	//   ....[52]....
        /*01a8*/ 	.word	0xffffffff


	//   ....[53]....
        /*01ac*/ 	.word	0xffffffff


	//   ....[54]....
        /*01b0*/ 	.word	0xffffffff


	//   ....[55]....
        /*01b4*/ 	.word	0xffffffff


	//   ....[56]....
        /*01b8*/ 	.word	0x05000010


	//   ....[57]....
        /*01bc*/ 	.word	0x05000010


	//   ....[58]....
        /*01c0*/ 	.word	0x05000010


	//   ....[59]....
        /*01c4*/ 	.word	0x05000010


	//   ....[60]....
        /*01c8*/ 	.word	0x05000010


	//   ....[61]....
        /*01cc*/ 	.word	0x05000010


	//   ....[62]....
        /*01d0*/ 	.word	0x05000010


	//   ....[63]....
        /*01d4*/ 	.word	0x05000010


	//   ....[64]....
        /*01d8*/ 	.word	0x05000010


	//   ....[65]....
        /*01dc*/ 	.word	0x05000010


	//   ....[66]....
        /*01e0*/ 	.word	0x05000010


	//   ....[67]....
        /*01e4*/ 	.word	0x05000010


	//   ....[68]....
        /*01e8*/ 	.word	0x05000010


	//   ....[69]....
        /*01ec*/ 	.word	0x05000010


	//   ....[70]....
        /*01f0*/ 	.word	0x05000010


	//   ....[71]....
        /*01f4*/ 	.word	0x05000010


	//   ....[72]....
        /*01f8*/ 	.word	0x05000010


	//   ....[73]....
        /*01fc*/ 	.word	0x05000010


	//   ....[74]....
        /*0200*/ 	.word	0x05000010


	//   ....[75]....
        /*0204*/ 	.word	0x05000010


	//   ....[76]....
        /*0208*/ 	.word	0x05000010


	//   ....[77]....
        /*020c*/ 	.word	0x05000010


	//   ....[78]....
        /*0210*/ 	.word	0x05000010


	//   ....[79]....
        /*0214*/ 	.word	0x05000010


	//   ....[80]....
        /*0218*/ 	.word	0x05000010


	//   ....[81]....
        /*021c*/ 	.word	0x05000010


	//   ....[82]....
        /*0220*/ 	.word	0x05000010


	//   ....[83]....
        /*0224*/ 	.word	0x05000010


	//   ....[84]....
        /*0228*/ 	.word	0x05000010


	//   ....[85]....
        /*022c*/ 	.word	0x05000010


	//   ....[86]....
        /*0230*/ 	.word	0x05000010


	//   ....[87]....
        /*0234*/ 	.word	0x05000010


	//   ....[88]....
        /*0238*/ 	.word	0x05000010


	//   ....[89]....
        /*023c*/ 	.word	0x05000010


	//   ....[90]....
        /*0240*/ 	.word	0x05000010


	//   ....[91]....
        /*0244*/ 	.word	0x05000010


	//----- nvinfo : EIATTR_COOP_GROUP_INSTR_OFFSETS
	.align		4
.L_547:
        /*0248*/ 	.byte	0x04, 0x28
        /*024a*/ 	.short	(.L_549 - .L_548)


	//   ....[0]....
.L_548:
        /*024c*/ 	.word	0x00000550


	//   ....[1]....
        /*0250*/ 	.word	0x00000570


	//   ....[2]....
        /*0254*/ 	.word	0x00000590


	//   ....[3]....
        /*0258*/ 	.word	0x00000600


	//   ....[4]....
        /*025c*/ 	.word	0x00000650


	//   ....[5]....
        /*0260*/ 	.word	0x00002200


	//   ....[6]....
        /*0264*/ 	.word	0x00002230


	//   ....[7]....
        /*0268*/ 	.word	0x00002250


	//   ....[8]....
        /*026c*/ 	.word	0x00002270


	//   ....[9]....
        /*0270*/ 	.word	0x00002290


	//   ....[10]....
        /*0274*/ 	.word	0x00002750


	//   ....[11]....
        /*0278*/ 	.word	0x000027e0


	//   ....[12]....
        /*027c*/ 	.word	0x00002840


	//   ....[13]....
        /*0280*/ 	.word	0x000028b0


	//   ....[14]....
        /*0284*/ 	.word	0x00002910


	//   ....[15]....
        /*0288*/ 	.word	0x00002970


	//   ....[16]....
        /*028c*/ 	.word	0x000029d0


	//   ....[17]....
        /*0290*/ 	.word	0x00002a20


	//   ....[18]....
        /*0294*/ 	.word	0x00002a30


	//   ....[19]....
        /*0298*/ 	.word	0x00002b10


	//   ....[20]....
        /*029c*/ 	.word	0x00002ba0


	//   ....[21]....
        /*02a0*/ 	.word	0x00002bf0


	//   ....[22]....
        /*02a4*/ 	.word	0x00002c60


	//   ....[23]....
        /*02a8*/ 	.word	0x00002cb0


	//   ....[24]....
        /*02ac*/ 	.word	0x00002d00


	//   ....[25]....
        /*02b0*/ 	.word	0x00002d60


	//   ....[26]....
        /*02b4*/ 	.word	0x00002da0


	//   ....[27]....
        /*02b8*/ 	.word	0x00002db0


	//   ....[28]....
        /*02bc*/ 	.word	0x00004970


	//   ....[29]....
        /*02c0*/ 	.word	0x00004990


	//   ....[30]....
        /*02c4*/ 	.word	0x000049b0


	//   ....[31]....
        /*02c8*/ 	.word	0x000049d0


	//   ....[32]....
        /*02cc*/ 	.word	0x00004a00


	//   ....[33]....
        /*02d0*/ 	.word	0x00006810


	//   ....[34]....
        /*02d4*/ 	.word	0x00006830


	//   ....[35]....
        /*02d8*/ 	.word	0x00006850


	//   ....[36]....
        /*02dc*/ 	.word	0x00006870


	//   ....[37]....
        /*02e0*/ 	.word	0x000068a0


	//   ....[38]....
        /*02e4*/ 	.word	0x00006db0


	//   ....[39]....
        /*02e8*/ 	.word	0x00006e40


	//   ....[40]....
        /*02ec*/ 	.word	0x00006ea0


	//   ....[41]....
        /*02f0*/ 	.word	0x00006f30


	//   ....[42]....
        /*02f4*/ 	.word	0x00006fa0


	//   ....[43]....
        /*02f8*/ 	.word	0x00006ff0


	//   ....[44]....
        /*02fc*/ 	.word	0x00007040


	//   ....[45]....
        /*0300*/ 	.word	0x00007080


	//   ....[46]....
        /*0304*/ 	.word	0x00007090


	//   ....[47]....
        /*0308*/ 	.word	0x00007170


	//   ....[48]....
        /*030c*/ 	.word	0x00007200


	//   ....[49]....
        /*0310*/ 	.word	0x00007250


	//   ....[50]....
        /*0314*/ 	.word	0x000072b0


	//   ....[51]....
        /*0318*/ 	.word	0x00007310


	//   ....[52]....
        /*031c*/ 	.word	0x00007350


	//   ....[53]....
        /*0320*/ 	.word	0x00007390


	//   ....[54]....
        /*0324*/ 	.word	0x000073d0


	//   ....[55]....
        /*0328*/ 	.word	0x000073e0


	//   ....[56]....
        /*032c*/ 	.word	0x00008c50


	//   ....[57]....
        /*0330*/ 	.word	0x00008cd0


	//   ....[58]....
        /*0334*/ 	.word	0x00008d70


	//   ....[59]....
        /*0338*/ 	.word	0x00008e30


	//   ....[60]....
        /*033c*/ 	.word	0x00008ee0


	//   ....[61]....
        /*0340*/ 	.word	0x00008f60


	//   ....[62]....
        /*0344*/ 	.word	0x00008ff0


	//   ....[63]....
        /*0348*/ 	.word	0x00009050


	//   ....[64]....
        /*034c*/ 	.word	0x00009080


	//   ....[65]....
        /*0350*/ 	.word	0x00009150


	//   ....[66]....
        /*0354*/ 	.word	0x000091d0


	//   ....[67]....
        /*0358*/ 	.word	0x00009250


	//   ....[68]....
        /*035c*/ 	.word	0x00009310


	//   ....[69]....
        /*0360*/ 	.word	0x00009380


	//   ....[70]....
        /*0364*/ 	.word	0x00009400


	//   ....[71]....
        /*0368*/ 	.word	0x00009480


	//   ....[72]....
        /*036c*/ 	.word	0x000094e0


	//   ....[73]....
        /*0370*/ 	.word	0x00009560


	//   ....[74]....
        /*0374*/ 	.word	0x000095d0


	//   ....[75]....
        /*0378*/ 	.word	0x00009650


	//   ....[76]....
        /*037c*/ 	.word	0x000096e0


	//   ....[77]....
        /*0380*/ 	.word	0x000097e0


	//   ....[78]....
        /*0384*/ 	.word	0x00009860


	//   ....[79]....
        /*0388*/ 	.word	0x00009900


	//   ....[80]....
        /*038c*/ 	.word	0x00009980


	//   ....[81]....
        /*0390*/ 	.word	0x00009a00


	//   ....[82]....
        /*0394*/ 	.word	0x00009a30


	//   ....[83]....
        /*0398*/ 	.word	0x00009af0


	//   ....[84]....
        /*039c*/ 	.word	0x00009b70


	//   ....[85]....
        /*03a0*/ 	.word	0x00009bf0


	//   ....[86]....
        /*03a4*/ 	.word	0x00009cb0


	//   ....[87]....
        /*03a8*/ 	.word	0x00009d40


	//   ....[88]....
        /*03ac*/ 	.word	0x00009dc0


	//   ....[89]....
        /*03b0*/ 	.word	0x00009e40


	//   ....[90]....
        /*03b4*/ 	.word	0x00009ec0


	//   ....[91]....
        /*03b8*/ 	.word	0x00009f20


	//----- nvinfo : EIATTR_VRC_CTA_INIT_COUNT
	.align		4
.L_549:
        /*03bc*/ 	.byte	0x02, 0x4a
	.zero		1
	.zero		1


	//----- nvinfo : EIATTR_EXIT_INSTR_OFFSETS
	.align		4
        /*03c0*/ 	.byte	0x04, 0x1c
        /*03c2*/ 	.short	(.L_551 - .L_550)


	//   ....[0]....
.L_550:
        /*03c4*/ 	.word	0x00001440


	//   ....[1]....
        /*03c8*/ 	.word	0x00001500


	//   ....[2]....
        /*03cc*/ 	.word	0x00001750


	//   ....[3]....
        /*03d0*/ 	.word	0x00001a00


	//   ....[4]....
        /*03d4*/ 	.word	0x00001d80


	//   ....[5]....
        /*03d8*/ 	.word	0x000039e0


	//   ....[6]....
        /*03dc*/ 	.word	0x00003aa0


	//   ....[7]....
        /*03e0*/ 	.word	0x00003d90


	//   ....[8]....
        /*03e4*/ 	.word	0x00003fb0


	//   ....[9]....
        /*03e8*/ 	.word	0x00004310


	//   ....[10]....
        /*03ec*/ 	.word	0x00008a70


	//   ....[11]....
        /*03f0*/ 	.word	0x00008b50


	//   ....[12]....
        /*03f4*/ 	.word	0x00008c00


	//----- nvinfo : EIATTR_MAX_THREADS
	.align		4
.L_551:
        /*03f8*/ 	.byte	0x04, 0x05
        /*03fa*/ 	.short	(.L_553 - .L_552)
.L_552:
        /*03fc*/ 	.word	0x00000140
        /*0400*/ 	.word	0x00000001
        /*0404*/ 	.word	0x00000001


	//----- nvinfo : EIATTR_CRS_STACK_SIZE
	.align		4
.L_553:
        /*0408*/ 	.byte	0x04, 0x1e
        /*040a*/ 	.short	(.L_555 - .L_554)
.L_554:
        /*040c*/ 	.word	0x00000000


	//----- nvinfo : EIATTR_CBANK_PARAM_SIZE
	.align		4
.L_555:
        /*0410*/ 	.byte	0x03, 0x19
        /*0412*/ 	.short	0x0070


	//----- nvinfo : EIATTR_PARAM_CBANK
	.align		4
        /*0414*/ 	.byte	0x04, 0x0a
        /*0416*/ 	.short	(.L_557 - .L_556)
	.align		4
.L_556:
        /*0418*/ 	.word	index@(.nv.constant0._ZN3cub18CUB_300001_SM_10006detail6select23DeviceSelectSweepKernelINS2_10policy_hubIlbiLb0ELNS0_10SelectImplE0EE10Policy1000EN6thrust24THRUST_300001_SM_1000_NS17counting_iteratorIlNS9_11use_defaultESB_SB_EENS9_18transform_iteratorI7NonZeroIfEPfSB_SB_EEPlSI_NS0_13ScanTileStateIiLb1EEENS0_8NullTypeESL_iNS2_19streaming_context_tIlLb1EEELS5_0EEEvT0_T1_T2_T3_T4_T5_T6_T7_iT8_NS1_7vsmem_tE)
        /*041c*/ 	.short	0x0380
        /*041e*/ 	.short	0x0070


	//----- nvinfo : EIATTR_SW_WAR
	.align		4
.L_557:
        /*0420*/ 	.byte	0x04, 0x36
        /*0422*/ 	.short	(.L_559 - .L_558)
.L_558:
        /*0424*/ 	.word	0x00000008
.L_559:


//--------------------- .nv.info._ZN3cub18CUB_300001_SM_10006detail6select23DeviceSelectSweepKernelINS2_10policy_hubIlbiLb0ELNS0_10SelectImplE0EE10Policy1000EN6thrust24THRUST_300001_SM_1000_NS17counting_iteratorIlNS9_11use_defaultESB_SB_EENS9_18transform_iteratorI7NonZeroIiEPiSB_SB_EEPlSI_NS0_13ScanTileStateIiLb1EEENS0_8NullTypeESL_iNS2_19streaming_context_tIlLb1EEELS5_0EEEvT0_T1_T2_T3_T4_T5_T6_T7_iT8_NS1_7vsmem_tE --------------------------
	.section	.nv.info._ZN3cub18CUB_300001_SM_10006detail6select23DeviceSelectSweepKernelINS2_10policy_hubIlbiLb0ELNS0_10SelectImplE0EE10Policy1000EN6thrust24THRUST_300001_SM_1000_NS17counting_iteratorIlNS9_11use_defaultESB_SB_EENS9_18transform_iteratorI7NonZeroIiEPiSB_SB_EEPlSI_NS0_13ScanTileStateIiLb1EEENS0_8NullTypeESL_iNS2_19streaming_context_tIlLb1EEELS5_0EEEvT0_T1_T2_T3_T4_T5_T6_T7_iT8_NS1_7vsmem_tE,"",@"SHT_CUDA_INFO"
	.sectionflags	@""
	.align	4


	//----- nvinfo : EIATTR_CUDA_API_VERSION
	.align		4
        /*0000*/ 	.byte	0x04, 0x37
        /*0002*/ 	.short	(.L_561 - .L_560)
.L_560:
        /*0004*/ 	.word	0x00000082


	//----- nvinfo : EIATTR_KPARAM_INFO
	.align		4
.L_561:
        /*0008*/ 	.byte	0x04, 0x17
        /*000a*/ 	.short	(.L_563 - .L_562)
.L_562:
        /*000c*/ 	.word	0x00000000
        /*0010*/ 	.short	0x000a
        /*0012*/ 	.short	0x0068
        /*0014*/ 	.byte	0x00, 0xf0, 0x21, 0x00


	//----- nvinfo : EIATTR_KPARAM_INFO
	.align		4
.L_563:
        /*0018*/ 	.byte	0x04, 0x17
        /*001a*/ 	.short	(.L_565 - .L_564)
.L_564:
        /*001c*/ 	.word	0x00000000
        /*0020*/ 	.short	0x0009
        /*0022*/ 	.short	0x0040
        /*0024*/ 	.byte	0x00, 0xf0, 0xa1, 0x00


	//----- nvinfo : EIATTR_KPARAM_INFO
	.align		4
.L_565:
        /*0028*/ 	.byte	0x04, 0x17
        /*002a*/ 	.short	(.L_567 - .L_566)
.L_566:
        /*002c*/ 	.word	0x00000000
        /*0030*/ 	.short	0x0008
        /*0032*/ 	.short	0x0038
        /*0034*/ 	.byte	0x00, 0xf0, 0x11, 0x00


	//----- nvinfo : EIATTR_KPARAM_INFO
	.align		4
.L_567:
        /*0038*/ 	.byte	0x04, 0x17
        /*003a*/ 	.short	(.L_569 - .L_568)
.L_568:
        /*003c*/ 	.word	0x00000000
        /*0040*/ 	.short	0x0007
        /*0042*/ 	.short	0x0034
        /*0044*/ 	.byte	0x00, 0xf0, 0x11, 0x00


	//----- nvinfo : EIATTR_KPARAM_INFO
	.align		4
.L_569:
        /*0048*/ 	.byte	0x04, 0x17
        /*004a*/ 	.short	(.L_571 - .L_570)
.L_570:
        /*004c*/ 	.word	0x00000000
        /*0050*/ 	.short	0x0006
        /*0052*/ 	.short	0x0031
        /*0054*/ 	.byte	0x00, 0xf0, 0x05, 0x00


	//----- nvinfo : EIATTR_KPARAM_INFO
	.align		4
.L_571:
        /*0058*/ 	.byte	0x04, 0x17
        /*005a*/ 	.short	(.L_573 - .L_572)
.L_572:
        /*005c*/ 	.word	0x00000000
        /*0060*/ 	.short	0x0005
        /*0062*/ 	.short	0x0030
        /*0064*/ 	.byte	0x00, 0xf0, 0x05, 0x00


	//----- nvinfo : EIATTR_KPARAM_INFO
	.align		4
.L_573:
        /*0068*/ 	.byte	0x04, 0x17
        /*006a*/ 	.short	(.L_575 - .L_574)
.L_574:
        /*006c*/ 	.word	0x00000000
        /*0070*/ 	.short	0x0004
        /*0072*/ 	.short	0x0028
        /*0074*/ 	.byte	0x00, 0xf0, 0x21, 0x00


	//----- nvinfo : EIATTR_KPARAM_INFO
	.align		4
.L_575:
        /*0078*/ 	.byte	0x04, 0x17
        /*007a*/ 	.short	(.L_577 - .L_576)
.L_576:
        /*007c*/ 	.word	0x00000000
        /*0080*/ 	.short	0x0003
        /*0082*/ 	.short	0x0020
        /*0084*/ 	.byte	0x00, 0xf5, 0x21, 0x00


	//----- nvinfo : EIATTR_KPARAM_INFO
	.align		4
.L_577:
        /*0088*/ 	.byte	0x04, 0x17
        /*008a*/ 	.short	(.L_579 - .L_578)
.L_578:
        /*008c*/ 	.word	0x00000000
        /*0090*/ 	.short	0x0002
        /*0092*/ 	.short	0x0018
        /*0094*/ 	.byte	0x00, 0xf5, 0x21, 0x00


	//----- nvinfo : EIATTR_KPARAM_INFO
	.align		4
.L_579:
        /*0098*/ 	.byte	0x04, 0x17
        /*009a*/ 	.short	(.L_581 - .L_580)
.L_580:
        /*009c*/ 	.word	0x00000000
        /*00a0*/ 	.short	0x0001
        /*00a2*/ 	.short	0x0008
        /*00a4*/ 	.byte	0x00, 0xf0, 0x41, 0x00


	//----- nvinfo : EIATTR_KPARAM_INFO
	.align		4
.L_581:
        /*00a8*/ 	.byte	0x04, 0x17
        /*00aa*/ 	.short	(.L_583 - .L_582)
.L_582:
        /*00ac*/ 	.word	0x00000000
        /*00b0*/ 	.short	0x0000
        /*00b2*/ 	.short	0x0000
        /*00b4*/ 	.byte	0x00, 0xf0, 0x21, 0x00


	//----- nvinfo : EIATTR_SPARSE_MMA_MASK
	.align		4
.L_583:
        /*00b8*/ 	.byte	0x03, 0x50
        /*00ba*/ 	.short	0x0000


	//----- nvinfo : EIATTR_MAXREG_COUNT
	.align		4
        /*00bc*/ 	.byte	0x03, 0x1b
        /*00be*/ 	.short	0x00a8


	//----- nvinfo : EIATTR_NUM_BARRIERS
	.align		4
        /*00c0*/ 	.byte	0x02, 0x4c
        /*00c2*/ 	.byte	0x01
	.zero		1


	//----- nvinfo : EIATTR_MERCURY_ISA_VERSION
	.align		4
        /*00c4*/ 	.byte	0x03, 0x5f
        /*00c6*/ 	.short	0x0101


	//----- nvinfo : EIATTR_UNUSED_LOAD_BYTE_OFFSET
	.align		4
        /*00c8*/ 	.byte	0x04, 0x44
        /*00ca*/ 	.short	(.L_585 - .L_584)


	//   ....[0]....
.L_584:
        /*00cc*/ 	.word	0x00007590
        /*00d0*/ 	.word	0x0000fff0


	//----- nvinfo : EIATTR_COOP_GROUP_MASK_REGIDS
	.align		4
.L_585:
        /*00d4*/ 	.byte	0x04, 0x29
        /*00d6*/ 	.short	(.L_587 - .L_586)


	//   ....[0]....
.L_586:
        /*00d8*/ 	.word	0xffffffff


	//   ....[1]....
        /*00dc*/ 	.word	0xffffffff


	//   ....[2]....
        /*00e0*/ 	.word	0xffffffff


	//   ....[3]....
        /*00e4*/ 	.word	0xffffffff


	//   ....[4]....
        /*00e8*/ 	.word	0xffffffff


	//   ....[5]....
        /*00ec*/ 	.word	0xffffffff


	//   ....[6]....
        /*00f0*/ 	.word	0xffffffff


	//   ....[7]....
        /*00f4*/ 	.word	0xffffffff


	//   ....[8]....
        /*00f8*/ 	.word	0xffffffff


	//   ....[9]....
        /*00fc*/ 	.word	0xffffffff


	//   ....[10]....
        /*0100*/ 	.word	0xffffffff


	//   ....[11]....
        /*0104*/ 	.word	0xffffffff


	//   ....[12]....
        /*0108*/ 	.word	0xffffffff


	//   ....[13]....
        /*010c*/ 	.word	0xffffffff


	//   ....[14]....
        /*0110*/ 	.word	0xffffffff


	//   ....[15]....
        /*0114*/ 	.word	0xffffffff


	//   ....[16]....
        /*0118*/ 	.word	0xffffffff


	//   ....[17]....
        /*011c*/ 	.word	0xffffffff


	//   ....[18]....
        /*0120*/ 	.word	0xffffffff


	//   ....[19]....
        /*0124*/ 	.word	0xffffffff


	//   ....[20]....
        /*0128*/ 	.word	0xffffffff


	//   ....[21]....
        /*012c*/ 	.word	0xffffffff


	//   ....[22]....
        /*0130*/ 	.word	0xffffffff


	//   ....[23]....
        /*0134*/ 	.word	0xffffffff


	//   ....[24]....
        /*0138*/ 	.word	0xffffffff


	//   ....[25]....
        /*013c*/ 	.word	0xffffffff


	//   ....[26]....
        /*0140*/ 	.word	0xffffffff


	//   ....[27]....
        /*0144*/ 	.word	0xffffffff


	//   ....[28]....
        /*0148*/ 	.word	0xffffffff


	//   ....[29]....
        /*014c*/ 	.word	0xffffffff


	//   ....[30]....
        /*0150*/ 	.word	0xffffffff


	//   ....[31]....
        /*0154*/ 	.word	0xffffffff


	//   ....[32]....
        /*0158*/ 	.word	0xffffffff


	//   ....[33]....
        /*015c*/ 	.word	0xffffffff


	//   ....[34]....
        /*0160*/ 	.word	0xffffffff


	//   ....[35]....
        /*0164*/ 	.word	0xffffffff


	//   ....[36]....
        /*0168*/ 	.word	0xffffffff


	//   ....[37]....
        /*016c*/ 	.word	0xffffffff


	//   ....[38]....
        /*0170*/ 	.word	0xffffffff


	//   ....[39]....
        /*0174*/ 	.word	0xffffffff


	//   ....[40]....
        /*0178*/ 	.word	0xffffffff


	//   ....[41]....
        /*017c*/ 	.word	0xffffffff


	//   ....[42]....
        /*0180*/ 	.word	0xffffffff


	//   ....[43]....
        /*0184*/ 	.word	0xffffffff


	//   ....[44]....
        /*0188*/ 	.word	0xffffffff


	//   ....[45]....
        /*018c*/ 	.word	0xffffffff


	//   ....[46]....
        /*0190*/ 	.word	0xffffffff


	//   ....[47]....
        /*0194*/ 	.word	0xffffffff


	//   ....[48]....
        /*0198*/ 	.word	0xffffffff


	//   ....[49]....
        /*019c*/ 	.word	0xffffffff


	//   ....[50]....
        /*01a0*/ 	.word	0xffffffff


	//   ....[51]....
        /*01a4*/ 	.word	0xffffffff


	//   ....[52]....
        /*01a8*/ 	.word	0xffffffff


	//   ....[53]....
        /*01ac*/ 	.word	0xffffffff


	//   ....[54]....
        /*01b0*/ 	.word	0xffffffff


	//   ....[55]....
        /*01b4*/ 	.word	0xffffffff


	//   ....[56]....
        /*01b8*/ 	.word	0x05000010


	//   ....[57]....
        /*01bc*/ 	.word	0x05000010


	//   ....[58]....
        /*01c0*/ 	.word	0x05000010


	//   ....[59]....
        /*01c4*/ 	.word	0x05000010


	//   ....[60]....
        /*01c8*/ 	.word	0x05000010


	//   ....[61]....
        /*01cc*/ 	.word	0x05000010


	//   ....[62]....
        /*01d0*/ 	.word	0x05000010


	//   ....[63]....
        /*01d4*/ 	.word	0x05000010


	//   ....[64]....
        /*01d8*/ 	.word	0x05000010


	//   ....[65]....
        /*01dc*/ 	.word	0x05000010


	//   ....[66]....
        /*01e0*/ 	.word	0x05000010


	//   ....[67]....
        /*01e4*/ 	.word	0x05000010


	//   ....[68]....
        /*01e8*/ 	.word	0x05000010


	//   ....[69]....
        /*01ec*/ 	.word	0x05000010


	//   ....[70]....
        /*01f0*/ 	.word	0x05000010


	//   ....[71]....
        /*01f4*/ 	.word	0x05000010


	//   ....[72]....
        /*01f8*/ 	.word	0x05000010


	//   ....[73]....
        /*01fc*/ 	.word	0x05000010


	//   ....[74]....
        /*0200*/ 	.word	0x05000010


	//   ....[75]....
        /*0204*/ 	.word	0x05000010


	//   ....[76]....
        /*0208*/ 	.word	0x05000010


	//   ....[77]....
        /*020c*/ 	.word	0x05000010


	//   ....[78]....
        /*0210*/ 	.word	0x05000010


	//   ....[79]....
        /*0214*/ 	.word	0x05000010


	//   ....[80]....
        /*0218*/ 	.word	0x05000010


	//   ....[81]....
        /*021c*/ 	.word	0x05000010


	//   ....[82]....
        /*0220*/ 	.word	0x05000010


	//   ....[83]....
        /*0224*/ 	.word	0x05000010


	//   ....[84]....
        /*0228*/ 	.word	0x05000010


	//   ....[85]....
        /*022c*/ 	.word	0x05000010


	//   ....[86]....
        /*0230*/ 	.word	0x05000010


	//   ....[87]....
        /*0234*/ 	.word	0x05000010


	//   ....[88]....
        /*0238*/ 	.word	0x05000010


	//   ....[89]....
        /*023c*/ 	.word	0x05000010


	//   ....[90]....
        /*0240*/ 	.word	0x05000010


	//   ....[91]....
        /*0244*/ 	.word	0x05000010


	//----- nvinfo : EIATTR_COOP_GROUP_INSTR_OFFSETS
	.align		4
.L_587:
        /*0248*/ 	.byte	0x04, 0x28
        /*024a*/ 	.short	(.L_589 - .L_588)


	//   ....[0]....
.L_588:
        /*024c*/ 	.word	0x00000530


	//   ....[1]....
        /*0250*/ 	.word	0x00000560


	//   ....[2]....
        /*0254*/ 	.word	0x00000580


	//   ....[3]....
        /*0258*/ 	.word	0x000005a0


	//   ....[4]....
        /*025c*/ 	.word	0x000005c0


	//   ....[5]....
        /*0260*/ 	.word	0x000021e0


	//   ....[6]....
        /*0264*/ 	.word	0x00002210


	//   ....[7]....
        /*0268*/ 	.word	0x00002230


	//   ....[8]....
        /*026c*/ 	.word	0x00002250


	//   ....[9]....
        /*0270*/ 	.word	0x00002270


	//   ....[10]....
        /*0274*/ 	.word	0x00002730


	//   ....[11]....
        /*0278*/ 	.word	0x000027c0


	//   ....[12]....
        /*027c*/ 	.word	0x00002820


	//   ....[13]....
        /*0280*/ 	.word	0x00002890


	//   ....[14]....
        /*0284*/ 	.word	0x000028f0


	//   ....[15]....
        /*0288*/ 	.word	0x00002950


	//   ....[16]....
        /*028c*/ 	.word	0x000029b0


	//   ....[17]....
        /*0290*/ 	.word	0x00002a00


	//   ....[18]....
        /*0294*/ 	.word	0x00002a10


	//   ....[19]....
        /*0298*/ 	.word	0x00002af0


	//   ....[20]....
        /*029c*/ 	.word	0x00002b80


	//   ....[21]....
        /*02a0*/ 	.word	0x00002bd0


	//   ....[22]....
        /*02a4*/ 	.word	0x00002c40


	//   ....[23]....
        /*02a8*/ 	.word	0x00002c90


	//   ....[24]....
        /*02ac*/ 	.word	0x00002ce0


	//   ....[25]....
        /*02b0*/ 	.word	0x00002d40


	//   ....[26]....
        /*02b4*/ 	.word	0x00002d80


	//   ....[27]....
        /*02b8*/ 	.word	0x00002d90


	//   ....[28]....
        /*02bc*/ 	.word	0x00004960


	//   ....[29]....
        /*02c0*/ 	.word	0x00004980


	//   ....[30]....
        /*02c4*/ 	.word	0x000049a0


	//   ....[31]....
        /*02c8*/ 	.word	0x000049c0


	//   ....[32]....
        /*02cc*/ 	.word	0x000049f0


	//   ....[33]....
        /*02d0*/ 	.word	0x00006800


	//   ....[34]....
        /*02d4*/ 	.word	0x00006820


	//   ....[35]....
        /*02d8*/ 	.word	0x00006840


	//   ....[36]....
        /*02dc*/ 	.word	0x00006860


	//   ....[37]....
        /*02e0*/ 	.word	0x00006890


	//   ....[38]....
        /*02e4*/ 	.word	0x00006da0


	//   ....[39]....
        /*02e8*/ 	.word	0x00006e30


	//   ....[40]....
        /*02ec*/ 	.word	0x00006e90


	//   ....[41]....
        /*02f0*/ 	.word	0x00006f20


	//   ....[42]....
        /*02f4*/ 	.word	0x00006f90


	//   ....[43]....
        /*02f8*/ 	.word	0x00006fe0


	//   ....[44]....
        /*02fc*/ 	.word	0x00007030


	//   ....[45]....
        /*0300*/ 	.word	0x00007070


	//   ....[46]....
        /*0304*/ 	.word	0x00007080


	//   ....[47]....
        /*0308*/ 	.word	0x00007160


	//   ....[48]....
        /*030c*/ 	.word	0x000071f0


	//   ....[49]....
        /*0310*/ 	.word	0x00007240


	//   ....[50]....
        /*0314*/ 	.word	0x000072a0


	//   ....[51]....
        /*0318*/ 	.word	0x00007300


	//   ....[52]....
        /*031c*/ 	.word	0x00007340


	//   ....[53]....
        /*0320*/ 	.word	0x00007380


	//   ....[54]....
        /*0324*/ 	.word	0x000073c0


	//   ....[55]....
        /*0328*/ 	.word	0x000073d0


	//   ....[56]....
        /*032c*/ 	.word	0x00008c40


	//   ....[57]....
        /*0330*/ 	.word	0x00008cc0


	//   ....[58]....
        /*0334*/ 	.word	0x00008d60


	//   ....[59]....
        /*0338*/ 	.word	0x00008e20


	//   ....[60]....
        /*033c*/ 	.word	0x00008ed0


	//   ....[61]....
        /*0340*/ 	.word	0x00008f50


	//   ....[62]....
        /*0344*/ 	.word	0x00008fe0


	//   ....[63]....
        /*0348*/ 	.word	0x00009040


	//   ....[64]....
        /*034c*/ 	.word	0x00009070


	//   ....[65]....
        /*0350*/ 	.word	0x00009140


	//   ....[66]....
        /*0354*/ 	.word	0x000091c0


	//   ....[67]....
        /*0358*/ 	.word	0x00009240


	//   ....[68]....
        /*035c*/ 	.word	0x00009300


	//   ....[69]....
        /*0360*/ 	.word	0x00009370


	//   ....[70]....
        /*0364*/ 	.word	0x000093f0


	//   ....[71]....
        /*0368*/ 	.word	0x00009470


	//   ....[72]....
        /*036c*/ 	.word	0x000094d0


	//   ....[73]....
        /*0370*/ 	.word	0x00009550


	//   ....[74]....
        /*0374*/ 	.word	0x000095c0


	//   ....[75]....
        /*0378*/ 	.word	0x00009640


	//   ....[76]....
        /*037c*/ 	.word	0x000096d0


	//   ....[77]....
        /*0380*/ 	.word	0x000097d0


	//   ....[78]....
        /*0384*/ 	.word	0x00009850


	//   ....[79]....
        /*0388*/ 	.word	0x000098f0


	//   ....[80]....
        /*038c*/ 	.word	0x00009970


	//   ....[81]....
        /*0390*/ 	.word	0x000099f0


	//   ....[82]....
        /*0394*/ 	.word	0x00009a20


	//   ....[83]....
        /*0398*/ 	.word	0x00009ae0


	//   ....[84]....
        /*039c*/ 	.word	0x00009b60


	//   ....[85]....
        /*03a0*/ 	.word	0x00009be0


	//   ....[86]....
        /*03a4*/ 	.word	0x00009ca0


	//   ....[87]....
        /*03a8*/ 	.word	0x00009d30


	//   ....[88]....
        /*03ac*/ 	.word	0x00009db0


	//   ....[89]....
        /*03b0*/ 	.word	0x00009e30


	//   ....[90]....
        /*03b4*/ 	.word	0x00009eb0


	//   ....[91]....
        /*03b8*/ 	.word	0x00009f10


	//----- nvinfo : EIATTR_VRC_CTA_INIT_COUNT
	.align		4
.L_589:
        /*03bc*/ 	.byte	0x02, 0x4a
	.zero		1
	.zero		1


	//----- nvinfo : EIATTR_EXIT_INSTR_OFFSETS
	.align		4
        /*03c0*/ 	.byte	0x04, 0x1c
        /*03c2*/ 	.short	(.L_591 - .L_590)


	//   ....[0]....
.L_590:
        /*03c4*/ 	.word	0x00001460


	//   ....[1]....
        /*03c8*/ 	.word	0x00001520


	//   ....[2]....
        /*03cc*/ 	.word	0x00001770


	//   ....[3]....
        /*03d0*/ 	.word	0x000019e0


	//   ....[4]....
        /*03d4*/ 	.word	0x00001d60


	//   ....[5]....
        /*03d8*/ 	.word	0x000039c0


	//   ....[6]....
        /*03dc*/ 	.word	0x00003a80


	//   ....[7]....
        /*03e0*/ 	.word	0x00003d80


	//   ....[8]....
        /*03e4*/ 	.word	0x00003fa0


	//   ....[9]....
        /*03e8*/ 	.word	0x00004300


	//   ....[10]....
        /*03ec*/ 	.word	0x00008a60


	//   ....[11]....
        /*03f0*/ 	.word	0x00008b40


	//   ....[12]....
        /*03f4*/ 	.word	0x00008bf0


	//----- nvinfo : EIATTR_MAX_THREADS
	.align		4
.L_591:
        /*03f8*/ 	.byte	0x04, 0x05
        /*03fa*/ 	.short	(.L_593 - .L_592)
.L_592:
        /*03fc*/ 	.word	0x00000140
        /*0400*/ 	.word	0x00000001
        /*0404*/ 	.word	0x00000001


	//----- nvinfo : EIATTR_CRS_STACK_SIZE
	.align		4
.L_593:
        /*0408*/ 	.byte	0x04, 0x1e
        /*040a*/ 	.short	(.L_595 - .L_594)
.L_594:
        /*040c*/ 	.word	0x00000000


	//----- nvinfo : EIATTR_CBANK_PARAM_SIZE
	.align		4
.L_595:
        /*0410*/ 	.byte	0x03, 0x19
        /*0412*/ 	.short	0x0070


	//----- nvinfo : EIATTR_PARAM_CBANK
	.align		4
        /*0414*/ 	.byte	0x04, 0x0a
        /*0416*/ 	.short	(.L_597 - .L_596)
	.align		4
.L_596:
        /*0418*/ 	.word	index@(.nv.constant0._ZN3cub18CUB_300001_SM_10006detail6select23DeviceSelectSweepKernelINS2_10policy_hubIlbiLb0ELNS0_10SelectImplE0EE10Policy1000EN6thrust24THRUST_300001_SM_1000_NS17counting_iteratorIlNS9_11use_defaultESB_SB_EENS9_18transform_iteratorI7NonZeroIiEPiSB_SB_EEPlSI_NS0_13ScanTileStateIiLb1EEENS0_8NullTypeESL_iNS2_19streaming_context_tIlLb1EEELS5_0EEEvT0_T1_T2_T3_T4_T5_T6_T7_iT8_NS1_7vsmem_tE)
        /*041c*/ 	.short	0x0380
        /*041e*/ 	.short	0x0070


	//----- nvinfo : EIATTR_SW_WAR
	.align		4
.L_597:
        /*0420*/ 	.byte	0x04, 0x36
        /*0422*/ 	.short	(.L_599 - .L_598)
.L_598:
        /*0424*/ 	.word	0x00000008
.L_599:


//--------------------- .nv.info._ZN3cub18CUB_300001_SM_10006detail6select23DeviceSelectSweepKernelINS2_10policy_hubIlbiLb0ELNS0_10SelectImplE0EE10Policy1000EN6thrust24THRUST_300001_SM_1000_NS17counting_iteratorIlNS9_11use_defaultESB_SB_EENS9_18transform_iteratorI7NonZeroIsEPsSB_SB_EEPlSI_NS0_13ScanTileStateIiLb1EEENS0_8NullTypeESL_iNS2_19streaming_context_tIlLb1EEELS5_0EEEvT0_T1_T2_T3_T4_T5_T6_T7_iT8_NS1_7vsmem_tE --------------------------
	.section	.nv.info._ZN3cub18CUB_300001_SM_10006detail6select23DeviceSelectSweepKernelINS2_10policy_hubIlbiLb0ELNS0_10SelectImplE0EE10Policy1000EN6thrust24THRUST_300001_SM_1000_NS17counting_iteratorIlNS9_11use_defaultESB_SB_EENS9_18transform_iteratorI7NonZeroIsEPsSB_SB_EEPlSI_NS0_13ScanTileStateIiLb1EEENS0_8NullTypeESL_iNS2_19streaming_context_tIlLb1EEELS5_0EEEvT0_T1_T2_T3_T4_T5_T6_T7_iT8_NS1_7vsmem_tE,"",@"SHT_CUDA_INFO"
	.sectionflags	@""
	.align	4


	//----- nvinfo : EIATTR_CUDA_API_VERSION
	.align		4
        /*0000*/ 	.byte	0x04, 0x37
        /*0002*/ 	.short	(.L_601 - .L_600)
.L_600:
        /*0004*/ 	.word	0x00000082


	//----- nvinfo : EIATTR_KPARAM_INFO
	.align		4
.L_601:
        /*0008*/ 	.byte	0x04, 0x17
        /*000a*/ 	.short	(.L_603 - .L_602)
.L_602:
        /*000c*/ 	.word	0x00000000
        /*0010*/ 	.short	0x000a
        /*0012*/ 	.short	0x0068
        /*0014*/ 	.byte	0x00, 0xf0, 0x21, 0x00


	//----- nvinfo : EIATTR_KPARAM_INFO
	.align		4
.L_603:
        /*0018*/ 	.byte	0x04, 0x17
        /*001a*/ 	.short	(.L_605 - .L_604)
.L_604:
        /*001c*/ 	.word	0x00000000
        /*0020*/ 	.short	0x0009
        /*0022*/ 	.short	0x0040
        /*0024*/ 	.byte	0x00, 0xf0, 0xa1, 0x00


	//----- nvinfo : EIATTR_KPARAM_INFO
	.align		4
.L_605:
        /*0028*/ 	.byte	0x04, 0x17
        /*002a*/ 	.short	(.L_607 - .L_606)
.L_606:
        /*002c*/ 	.word	0x00000000
        /*0030*/ 	.short	0x0008
        /*0032*/ 	.short	0x0038
        /*0034*/ 	.byte	0x00, 0xf0, 0x11, 0x00


	//----- nvinfo : EIATTR_KPARAM_INFO
	.align		4
.L_607:
        /*0038*/ 	.byte	0x04, 0x17
        /*003a*/ 	.short	(.L_609 - .L_608)
.L_608:
        /*003c*/ 	.word	0x00000000
        /*0040*/ 	.short	0x0007
        /*0042*/ 	.short	0x0034
        /*0044*/ 	.byte	0x00, 0xf0, 0x11, 0x00


	//----- nvinfo : EIATTR_KPARAM_INFO
	.align		4
.L_609:
        /*0048*/ 	.byte	0x04, 0x17
        /*004a*/ 	.short	(.L_611 - .L_610)
.L_610:
        /*004c*/ 	.word	0x00000000
        /*0050*/ 	.short	0x0006
        /*0052*/ 	.short	0x0031
        /*0054*/ 	.byte	0x00, 0xf0, 0x05, 0x00


	//----- nvinfo : EIATTR_KPARAM_INFO
	.align		4
.L_611:
        /*0058*/ 	.byte	0x04, 0x17
        /*005a*/ 	.short	(.L_613 - .L_612)
.L_612:
        /*005c*/ 	.word	0x00000000
        /*0060*/ 	.short	0x0005
        /*0062*/ 	.short	0x0030
        /*0064*/ 	.byte	0x00, 0xf0, 0x05, 0x00


	//----- nvinfo : EIATTR_KPARAM_INFO
	.align		4
.L_613:
        /*0068*/ 	.byte	0x04, 0x17
        /*006a*/ 	.short	(.L_615 - .L_614)
.L_614:
        /*006c*/ 	.word	0x00000000
        /*0070*/ 	.short	0x0004
        /*0072*/ 	.short	0x0028
        /*0074*/ 	.byte	0x00, 0xf0, 0x21, 0x00


	//----- nvinfo : EIATTR_KPARAM_INFO
	.align		4
.L_615:
        /*0078*/ 	.byte	0x04, 0x17
        /*007a*/ 	.short	(.L_617 - .L_616)
.L_616:
        /*007c*/ 	.word	0x00000000
        /*0080*/ 	.short	0x0003
        /*0082*/ 	.short	0x0020
        /*0084*/ 	.byte	0x00, 0xf5, 0x21, 0x00


	//----- nvinfo : EIATTR_KPARAM_INFO
	.align		4
.L_617:
        /*0088*/ 	.byte	0x04, 0x17
        /*008a*/ 	.short	(.L_619 - .L_618)
.L_618:
        /*008c*/ 	.word	0x00000000
        /*0090*/ 	.short	0x0002
        /*0092*/ 	.short	0x0018
        /*0094*/ 	.byte	0x00, 0xf5, 0x21, 0x00


	//----- nvinfo : EIATTR_KPARAM_INFO
	.align		4
.L_619:
        /*0098*/ 	.byte	0x04, 0x17
        /*009a*/ 	.short	(.L_621 - .L_620)
.L_620:
        /*009c*/ 	.word	0x00000000
        /*00a0*/ 	.short	0x0001
        /*00a2*/ 	.short	0x0008
        /*00a4*/ 	.byte	0x00, 0xf0, 0x41, 0x00


	//----- nvinfo : EIATTR_KPARAM_INFO
	.align		4
.L_621:
        /*00a8*/ 	.byte	0x04, 0x17
        /*00aa*/ 	.short	(.L_623 - .L_622)
.L_622:
        /*00ac*/ 	.word	0x00000000
        /*00b0*/ 	.short	0x0000
        /*00b2*/ 	.short	0x0000
        /*00b4*/ 	.byte	0x00, 0xf0, 0x21, 0x00


	//----- nvinfo : EIATTR_SPARSE_MMA_MASK
	.align		4
.L_623:
        /*00b8*/ 	.byte	0x03, 0x50
        /*00ba*/ 	.short	0x0000


	//----- nvinfo : EIATTR_MAXREG_COUNT
	.align		4
        /*00bc*/ 	.byte	0x03, 0x1b
        /*00be*/ 	.short	0x00a8


	//----- nvinfo : EIATTR_NUM_BARRIERS
	.align		4
        /*00c0*/ 	.byte	0x02, 0x4c
        /*00c2*/ 	.byte	0x01
	.zero		1


	//----- nvinfo : EIATTR_MERCURY_ISA_VERSION
	.align		4
        /*00c4*/ 	.byte	0x03, 0x5f
        /*00c6*/ 	.short	0x0101


	//----- nvinfo : EIATTR_UNUSED_LOAD_BYTE_OFFSET
	.align		4
        /*00c8*/ 	.byte	0x04, 0x44
        /*00ca*/ 	.short	(.L_625 - .L_624)


	//   ....[0]....
.L_624:
        /*00cc*/ 	.word	0x00007590
        /*00d0*/ 	.word	0x0000fff0


	//----- nvinfo : EIATTR_COOP_GROUP_MASK_REGIDS
	.align		4
.L_625:
        /*00d4*/ 	.byte	0x04, 0x29
        /*00d6*/ 	.short	(.L_627 - .L_626)


	//   ....[0]....
.L_626:
        /*00d8*/ 	.word	0xffffffff


	//   ....[1]....
        /*00dc*/ 	.word	0xffffffff


	//   ....[2]....
        /*00e0*/ 	.word	0xffffffff


	//   ....[3]....
        /*00e4*/ 	.word	0xffffffff


	//   ....[4]....
        /*00e8*/ 	.word	0xffffffff


	//   ....[5]....
        /*00ec*/ 	.word	0xffffffff


	//   ....[6]....
        /*00f0*/ 	.word	0xffffffff


	//   ....[7]....
        /*00f4*/ 	.word	0xffffffff


	//   ....[8]....
        /*00f8*/ 	.word	0xffffffff


	//   ....[9]....
        /*00fc*/ 	.word	0xffffffff


	//   ....[10]....
        /*0100*/ 	.word	0xffffffff


	//   ....[11]....
        /*0104*/ 	.word	0xffffffff


	//   ....[12]....
        /*0108*/ 	.word	0xffffffff


	//   ....[13]....
        /*010c*/ 	.word	0xffffffff


	//   ....[14]....
        /*0110*/ 	.word	0xffffffff


	//   ....[15]....
        /*0114*/ 	.word	0xffffffff


	//   ....[16]....
        /*0118*/ 	.word	0xffffffff


	//   ....[17]....
        /*011c*/ 	.word	0xffffffff


	//   ....[18]....
        /*0120*/ 	.word	0xffffffff


	//   ....[19]....
        /*0124*/ 	.word	0xffffffff


	//   ....[20]....
        /*0128*/ 	.word	0xffffffff


	//   ....[21]....
        /*012c*/ 	.word	0xffffffff


	//   ....[22]....
        /*0130*/ 	.word	0xffffffff


	//   ....[23]....
        /*0134*/ 	.word	0xffffffff


	//   ....[24]....
        /*0138*/ 	.word	0xffffffff


	//   ....[25]....
        /*013c*/ 	.word	0xffffffff


	//   ....[26]....
        /*0140*/ 	.word	0xffffffff


	//   ....[27]....
        /*0144*/ 	.word	0xffffffff


	//   ....[28]....
        /*0148*/ 	.word	0xffffffff


	//   ....[29]....
        /*014c*/ 	.word	0xffffffff


	//   ....[30]....
        /*0150*/ 	.word	0xffffffff


	//   ....[31]....
        /*0154*/ 	.word	0xffffffff


	//   ....[32]....
        /*0158*/ 	.word	0xffffffff


	//   ....[33]....
        /*015c*/ 	.word	0xffffffff


	//   ....[34]....
        /*0160*/ 	.word	0xffffffff


	//   ....[35]....
        /*0164*/ 	.word	0xffffffff


	//   ....[36]....
        /*0168*/ 	.word	0xffffffff


	//   ....[37]....
        /*016c*/ 	.word	0xffffffff


	//   ....[38]....
        /*0170*/ 	.word	0xffffffff


	//   ....[39]....
        /*0174*/ 	.word	0xffffffff


	//   ....[40]....
        /*0178*/ 	.word	0xffffffff


	//   ....[41]....
        /*017c*/ 	.word	0xffffffff


	//   ....[42]....
        /*0180*/ 	.word	0xffffffff


	//   ....[43]....
        /*0184*/ 	.word	0xffffffff


	//   ....[44]....
        /*0188*/ 	.word	0xffffffff


	//   ....[45]....
        /*018c*/ 	.word	0xffffffff


	//   ....[46]....
        /*0190*/ 	.word	0xffffffff


	//   ....[47]....
        /*0194*/ 	.word	0xffffffff


	//   ....[48]....
        /*0198*/ 	.word	0xffffffff


	//   ....[49]....
        /*019c*/ 	.word	0xffffffff


	//   ....[50]....
        /*01a0*/ 	.word	0xffffffff


	//   ....[51]....
        /*01a4*/ 	.word	0xffffffff


	//   ....[52]....
        /*01a8*/ 	.word	0xffffffff


	//   ....[53]....
        /*01ac*/ 	.word	0xffffffff


	//   ....[54]....
        /*01b0*/ 	.word	0xffffffff


	//   ....[55]....
        /*01b4*/ 	.word	0xffffffff


	//   ....[56]....
        /*01b8*/ 	.word	0x05000010


	//   ....[57]....
        /*01bc*/ 	.word	0x05000010


	//   ....[58]....
        /*01c0*/ 	.word	0x05000010


	//   ....[59]....
        /*01c4*/ 	.word	0x05000010


	//   ....[60]....
        /*01c8*/ 	.word	0x05000010


	//   ....[61]....
        /*01cc*/ 	.word	0x05000010


	//   ....[62]....
        /*01d0*/ 	.word	0x05000010


	//   ....[63]....
        /*01d4*/ 	.word	0x05000010


	//   ....[64]....
        /*01d8*/ 	.word	0x05000010


	//   ....[65]....
        /*01dc*/ 	.word	0x05000010


	//   ....[66]....
        /*01e0*/ 	.word	0x05000010


	//   ....[67]....
        /*01e4*/ 	.word	0x05000010


	//   ....[68]....
        /*01e8*/ 	.word	0x05000010


	//   ....[69]....
        /*01ec*/ 	.word	0x05000010


	//   ....[70]....
        /*01f0*/ 	.word	0x05000010


	//   ....[71]....
        /*01f4*/ 	.word	0x05000010


	//   ....[72]....
        /*01f8*/ 	.word	0x05000010


	//   ....[73]....
        /*01fc*/ 	.word	0x05000010


	//   ....[74]....
        /*0200*/ 	.word	0x05000010


	//   ....[75]....
        /*0204*/ 	.word	0x05000010


	//   ....[76]....
        /*0208*/ 	.word	0x05000010


	//   ....[77]....
        /*020c*/ 	.word	0x05000010


	//   ....[78]....
        /*0210*/ 	.word	0x05000010


	//   ....[79]....
        /*0214*/ 	.word	0x05000010


	//   ....[80]....
        /*0218*/ 	.word	0x05000010


	//   ....[81]....
        /*021c*/ 	.word	0x05000010


	//   ....[82]....
        /*0220*/ 	.word	0x05000010


	//   ....[83]....
        /*0224*/ 	.word	0x05000010


	//   ....[84]....
        /*0228*/ 	.word	0x05000010


	//   ....[85]....
        /*022c*/ 	.word	0x05000010


	//   ....[86]....
        /*0230*/ 	.word	0x05000010


	//   ....[87]....
        /*0234*/ 	.word	0x05000010


	//   ....[88]....
        /*0238*/ 	.word	0x05000010


	//   ....[89]....
        /*023c*/ 	.word	0x05000010


	//   ....[90]....
        /*0240*/ 	.word	0x05000010


	//   ....[91]....
        /*0244*/ 	.word	0x05000010


	//----- nvinfo : EIATTR_COOP_GROUP_INSTR_OFFSETS
	.align		4
.L_627:
        /*0248*/ 	.byte	0x04, 0x28
        /*024a*/ 	.short	(.L_629 - .L_628)


	//   ....[0]....
.L_628:
        /*024c*/ 	.word	0x00000530


	//   ....[1]....
        /*0250*/ 	.word	0x00000560


	//   ....[2]....
        /*0254*/ 	.word	0x00000580


	//   ....[3]....
        /*0258*/ 	.word	0x000005a0


	//   ....[4]....
        /*025c*/ 	.word	0x000005c0


	//   ....[5]....
        /*0260*/ 	.word	0x000021e0


	//   ....[6]....
        /*0264*/ 	.word	0x00002210


	//   ....[7]....
        /*0268*/ 	.word	0x00002230


	//   ....[8]....
        /*026c*/ 	.word	0x00002250


	//   ....[9]....
        /*0270*/ 	.word	0x00002270


	//   ....[10]....
        /*0274*/ 	.word	0x00002730


	//   ....[11]....
        /*0278*/ 	.word	0x000027c0


	//   ....[12]....
        /*027c*/ 	.word	0x00002820


	//   ....[13]....
        /*0280*/ 	.word	0x00002890


	//   ....[14]....
        /*0284*/ 	.word	0x000028f0


	//   ....[15]....
        /*0288*/ 	.word	0x00002950


	//   ....[16]....
        /*028c*/ 	.word	0x000029b0


	//   ....[17]....
        /*0290*/ 	.word	0x00002a00


	//   ....[18]....
        /*0294*/ 	.word	0x00002a10


	//   ....[19]....
        /*0298*/ 	.word	0x00002af0


	//   ....[20]....
        /*029c*/ 	.word	0x00002b80


	//   ....[21]....
        /*02a0*/ 	.word	0x00002bd0


	//   ....[22]....
        /*02a4*/ 	.word	0x00002c40


	//   ....[23]....
        /*02a8*/ 	.word	0x00002c90


	//   ....[24]....
        /*02ac*/ 	.word	0x00002ce0


	//   ....[25]....
        /*02b0*/ 	.word	0x00002d40


	//   ....[26]....
        /*02b4*/ 	.word	0x00002d80


	//   ....[27]....
        /*02b8*/ 	.word	0x00002d90


	//   ....[28]....
        /*02bc*/ 	.word	0x00004960


	//   ....[29]....
        /*02c0*/ 	.word	0x00004980


	//   ....[30]....
        /*02c4*/ 	.word	0x000049a0


	//   ....[31]....
        /*02c8*/ 	.word	0x000049c0


	//   ....[32]....
        /*02cc*/ 	.word	0x000049f0


	//   ....[33]....
        /*02d0*/ 	.word	0x00006800


	//   ....[34]....
        /*02d4*/ 	.word	0x00006820


	//   ....[35]....
        /*02d8*/ 	.word	0x00006840


	//   ....[36]....
        /*02dc*/ 	.word	0x00006860


	//   ....[37]....
        /*02e0*/ 	.word	0x00006890


	//   ....[38]....
        /*02e4*/ 	.word	0x00006da0


	//   ....[39]....
        /*02e8*/ 	.word	0x00006e30


	//   ....[40]....
        /*02ec*/ 	.word	0x00006e90


	//   ....[41]....
        /*02f0*/ 	.word	0x00006f20


	//   ....[42]....
        /*02f4*/ 	.word	0x00006f90


	//   ....[43]....
        /*02f8*/ 	.word	0x00006fe0


	//   ....[44]....
        /*02fc*/ 	.word	0x00007030


	//   ....[45]....
        /*0300*/ 	.word	0x00007070


	//   ....[46]....
        /*0304*/ 	.word	0x00007080


	//   ....[47]....
        /*0308*/ 	.word	0x00007160


	//   ....[48]....
        /*030c*/ 	.word	0x000071f0


	//   ....[49]....
        /*0310*/ 	.word	0x00007240


	//   ....[50]....
        /*0314*/ 	.word	0x000072a0


	//   ....[51]....
        /*0318*/ 	.word	0x00007300


	//   ....[52]....
        /*031c*/ 	.word	0x00007340


	//   ....[53]....
        /*0320*/ 	.word	0x00007380


	//   ....[54]....
        /*0324*/ 	.word	0x000073c0


	//   ....[55]....
        /*0328*/ 	.word	0x000073d0


	//   ....[56]....
        /*032c*/ 	.word	0x00008c40


	//   ....[57]....
        /*0330*/ 	.word	0x00008cc0


	//   ....[58]....
        /*0334*/ 	.word	0x00008d60


	//   ....[59]....
        /*0338*/ 	.word	0x00008e20


	//   ....[60]....
        /*033c*/ 	.word	0x00008ed0


	//   ....[61]....
        /*0340*/ 	.word	0x00008f50


	//   ....[62]....
        /*0344*/ 	.word	0x00008fe0


	//   ....[63]....
        /*0348*/ 	.word	0x00009040


	//   ....[64]....
        /*034c*/ 	.word	0x00009070


	//   ....[65]....
        /*0350*/ 	.word	0x00009140


	//   ....[66]....
        /*0354*/ 	.word	0x000091c0


	//   ....[67]....
        /*0358*/ 	.word	0x00009240


	//   ....[68]....
        /*035c*/ 	.word	0x00009300


	//   ....[69]....
        /*0360*/ 	.word	0x00009370


	//   ....[70]....
        /*0364*/ 	.word	0x000093f0


	//   ....[71]....
        /*0368*/ 	.word	0x00009470


	//   ....[72]....
        /*036c*/ 	.word	0x000094d0


	//   ....[73]....
        /*0370*/ 	.word	0x00009550


	//   ....[74]....
        /*0374*/ 	.word	0x000095c0


	//   ....[75]....
        /*0378*/ 	.word	0x00009640


	//   ....[76]....
        /*037c*/ 	.word	0x000096d0


	//   ....[77]....
        /*0380*/ 	.word	0x000097d0


	//   ....[78]....
        /*0384*/ 	.word	0x00009850


	//   ....[79]....
        /*0388*/ 	.word	0x000098f0


	//   ....[80]....
        /*038c*/ 	.word	0x00009970


	//   ....[81]....
        /*0390*/ 	.word	0x000099f0


	//   ....[82]....
        /*0394*/ 	.word	0x00009a20


	//   ....[83]....
        /*0398*/ 	.word	0x00009ae0


	//   ....[84]....
        /*039c*/ 	.word	0x00009b60


	//   ....[85]....
        /*03a0*/ 	.word	0x00009be0


	//   ....[86]....
        /*03a4*/ 	.word	0x00009ca0


	//   ....[87]....
        /*03a8*/ 	.word	0x00009d30


	//   ....[88]....
        /*03ac*/ 	.word	0x00009db0


	//   ....[89]....
        /*03b0*/ 	.word	0x00009e30


	//   ....[90]....
        /*03b4*/ 	.word	0x00009eb0


	//   ....[91]....
        /*03b8*/ 	.word	0x00009f10


	//----- nvinfo : EIATTR_VRC_CTA_INIT_COUNT
	.align		4
.L_629:
        /*03bc*/ 	.byte	0x02, 0x4a
	.zero		1
	.zero		1


	//----- nvinfo : EIATTR_EXIT_INSTR_OFFSETS
	.align		4
        /*03c0*/ 	.byte	0x04, 0x1c
        /*03c2*/ 	.short	(.L_631 - .L_630)


	//   ....[0]....
.L_630:
        /*03c4*/ 	.word	0x00001460


	//   ....[1]....
        /*03c8*/ 	.word	0x00001520


	//   ....[2]....
        /*03cc*/ 	.word	0x00001770


	//   ....[3]....
        /*03d0*/ 	.word	0x000019e0


	//   ....[4]....
        /*03d4*/ 	.word	0x00001d60


	//   ....[5]....
        /*03d8*/ 	.word	0x000039c0


	//   ....[6]....
        /*03dc*/ 	.word	0x00003a80


	//   ....[7]....
        /*03e0*/ 	.word	0x00003d80


	//   ....[8]....
        /*03e4*/ 	.word	0x00003fa0


	//   ....[9]....
        /*03e8*/ 	.word	0x00004300


	//   ....[10]....
        /*03ec*/ 	.word	0x00008a60


	//   ....[11]....
        /*03f0*/ 	.word	0x00008b40


	//   ....[12]....
        /*03f4*/ 	.word	0x00008bf0


	//----- nvinfo : EIATTR_MAX_THREADS
	.align		4
.L_631:
        /*03f8*/ 	.byte	0x04, 0x05
        /*03fa*/ 	.short	(.L_633 - .L_632)
.L_632:
        /*03fc*/ 	.word	0x00000140
        /*0400*/ 	.word	0x00000001
        /*0404*/ 	.word	0x00000001


	//----- nvinfo : EIATTR_CRS_STACK_SIZE
	.align		4
.L_633:
        /*0408*/ 	.byte	0x04, 0x1e
        /*040a*/ 	.short	(.L_635 - .L_634)
.L_634:
        /*040c*/ 	.word	0x00000000


	//----- nvinfo : EIATTR_CBANK_PARAM_SIZE
	.align		4
.L_635:
        /*0410*/ 	.byte	0x03, 0x19
        /*0412*/ 	.short	0x0070


	//----- nvinfo : EIATTR_PARAM_CBANK
	.align		4
        /*0414*/ 	.byte	0x04, 0x0a
        /*0416*/ 	.short	(.L_637 - .L_636)
	.align		4
.L_636:
        /*0418*/ 	.word	index@(.nv.constant0._ZN3cub18CUB_300001_SM_10006detail6select23DeviceSelectSweepKernelINS2_10policy_hubIlbiLb0ELNS0_10SelectImplE0EE10Policy1000EN6thrust24THRUST_300001_SM_1000_NS17counting_iteratorIlNS9_11use_defaultESB_SB_EENS9_18transform_iteratorI7NonZeroIsEPsSB_SB_EEPlSI_NS0_13ScanTileStateIiLb1EEENS0_8NullTypeESL_iNS2_19streaming_context_tIlLb1EEELS5_0EEEvT0_T1_T2_T3_T4_T5_T6_T7_iT8_NS1_7vsmem_tE)
        /*041c*/ 	.short	0x0380
        /*041e*/ 	.short	0x0070


	//----- nvinfo : EIATTR_SW_WAR
	.align		4
.L_637:
        /*0420*/ 	.byte	0x04, 0x36
        /*0422*/ 	.short	(.L_639 - .L_638)
.L_638:
        /*0424*/ 	.word	0x00000008
.L_639:


//--------------------- .nv.info._ZN3cub18CUB_300001_SM_10006detail6select23DeviceSelectSweepKernelINS2_10policy_hubIlbiLb0ELNS0_10SelectImplE0EE10Policy1000EN6thrust24THRUST_300001_SM_1000_NS17counting_iteratorIlNS9_11use_defaultESB_SB_EENS9_18transform_iteratorI7NonZeroIaEPaSB_SB_EEPlSI_NS0_13ScanTileStateIiLb1EEENS0_8NullTypeESL_iNS2_19streaming_context_tIlLb1EEELS5_0EEEvT0_T1_T2_T3_T4_T5_T6_T7_iT8_NS1_7vsmem_tE --------------------------
	.section	.nv.info._ZN3cub18CUB_300001_SM_10006detail6select23DeviceSelectSweepKernelINS2_10policy_hubIlbiLb0ELNS0_10SelectImplE0EE10Policy1000EN6thrust24THRUST_300001_SM_1000_NS17counting_iteratorIlNS9_11use_defaultESB_SB_EENS9_18transform_iteratorI7NonZeroIaEPaSB_SB_EEPlSI_NS0_13ScanTileStateIiLb1EEENS0_8NullTypeESL_iNS2_19streaming_context_tIlLb1EEELS5_0EEEvT0_T1_T2_T3_T4_T5_T6_T7_iT8_NS1_7vsmem_tE,"",@"SHT_CUDA_INFO"
	.sectionflags	@""
	.align	4


	//----- nvinfo : EIATTR_CUDA_API_VERSION
	.align		4
        /*0000*/ 	.byte	0x04, 0x37
        /*0002*/ 	.short	(.L_641 - .L_640)
.L_640:
        /*0004*/ 	.word	0x00000082


	//----- nvinfo : EIATTR_KPARAM_INFO
	.align		4
.L_641:
        /*0008*/ 	.byte	0x04, 0x17
        /*000a*/ 	.short	(.L_643 - .L_642)
.L_642:
        /*000c*/ 	.word	0x00000000
        /*0010*/ 	.short	0x000a
        /*0012*/ 	.short	0x0068
        /*0014*/ 	.byte	0x00, 0xf0, 0x21, 0x00


	//----- nvinfo : EIATTR_KPARAM_INFO
	.align		4
.L_643:
        /*0018*/ 	.byte	0x04, 0x17
        /*001a*/ 	.short	(.L_645 - .L_644)
.L_644:
        /*001c*/ 	.word	0x00000000
        /*0020*/ 	.short	0x0009
        /*0022*/ 	.short	0x0040
        /*0024*/ 	.byte	0x00, 0xf0, 0xa1, 0x00


	//----- nvinfo : EIATTR_KPARAM_INFO
	.align		4
.L_645:
        /*0028*/ 	.byte	0x04, 0x17
        /*002a*/ 	.short	(.L_647 - .L_646)
.L_646:
        /*002c*/ 	.word	0x00000000
        /*0030*/ 	.short	0x0008
        /*0032*/ 	.short	0x0038
        /*0034*/ 	.byte	0x00, 0xf0, 0x11, 0x00


	//----- nvinfo : EIATTR_KPARAM_INFO
	.align		4
.L_647:
        /*0038*/ 	.byte	0x04, 0x17
        /*003a*/ 	.short	(.L_649 - .L_648)
.L_648:
        /*003c*/ 	.word	0x00000000
        /*0040*/ 	.short	0x0007
        /*0042*/ 	.short	0x0034
        /*0044*/ 	.byte	0x00, 0xf0, 0x11, 0x00


	//----- nvinfo : EIATTR_KPARAM_INFO
	.align		4
.L_649:
        /*0048*/ 	.byte	0x04, 0x17
        /*004a*/ 	.short	(.L_651 - .L_650)
.L_650:
        /*004c*/ 	.word	0x00000000
        /*0050*/ 	.short	0x0006
        /*0052*/ 	.short	0x0031
        /*0054*/ 	.byte	0x00, 0xf0, 0x05, 0x00


	//----- nvinfo : EIATTR_KPARAM_INFO
	.align		4
.L_651:
        /*0058*/ 	.byte	0x04, 0x17
        /*005a*/ 	.short	(.L_653 - .L_652)
.L_652:
        /*005c*/ 	.word	0x00000000
        /*0060*/ 	.short	0x0005
        /*0062*/ 	.short	0x0030
        /*0064*/ 	.byte	0x00, 0xf0, 0x05, 0x00


	//----- nvinfo : EIATTR_KPARAM_INFO
	.align		4
.L_653:
        /*0068*/ 	.byte	0x04, 0x17
        /*006a*/ 	.short	(.L_655 - .L_654)
.L_654:
        /*006c*/ 	.word	0x00000000
        /*0070*/ 	.short	0x0004
        /*0072*/ 	.short	0x0028
        /*0074*/ 	.byte	0x00, 0xf0, 0x21, 0x00


	//----- nvinfo : EIATTR_KPARAM_INFO
	.align		4
.L_655:
        /*0078*/ 	.byte	0x04, 0x17
        /*007a*/ 	.short	(.L_657 - .L_656)
.L_656:
        /*007c*/ 	.word	0x00000000
        /*0080*/ 	.short	0x0003
        /*0082*/ 	.short	0x0020
        /*0084*/ 	.byte	0x00, 0xf5, 0x21, 0x00


	//----- nvinfo : EIATTR_KPARAM_INFO
	.align		4
.L_657:
        /*0088*/ 	.byte	0x04, 0x17
        /*008a*/ 	.short	(.L_659 - .L_658)
.L_658:
        /*008c*/ 	.word	0x00000000
        /*0090*/ 	.short	0x0002
        /*0092*/ 	.short	0x0018
        /*0094*/ 	.byte	0x00, 0xf5, 0x21, 0x00


	//----- nvinfo : EIATTR_KPARAM_INFO
	.align		4
.L_659:
        /*0098*/ 	.byte	0x04, 0x17
        /*009a*/ 	.short	(.L_661 - .L_660)
.L_660:
        /*009c*/ 	.word	0x00000000
        /*00a0*/ 	.short	0x0001
        /*00a2*/ 	.short	0x0008
        /*00a4*/ 	.byte	0x00, 0xf0, 0x41, 0x00


	//----- nvinfo : EIATTR_KPARAM_INFO
	.align		4
.L_661:
        /*00a8*/ 	.byte	0x04, 0x17
        /*00aa*/ 	.short	(.L_663 - .L_662)
.L_662:
        /*00ac*/ 	.word	0x00000000
        /*00b0*/ 	.short	0x0000
        /*00b2*/ 	.short	0x0000
        /*00b4*/ 	.byte	0x00, 0xf0, 0x21, 0x00


	//----- nvinfo : EIATTR_SPARSE_MMA_MASK
	.align		4
.L_663:
        /*00b8*/ 	.byte	0x03, 0x50
        /*00ba*/ 	.short	0x0000


	//----- nvinfo : EIATTR_MAXREG_COUNT
	.align		4
        /*00bc*/ 	.byte	0x03, 0x1b
        /*00be*/ 	.short	0x00a8


	//----- nvinfo : EIATTR_NUM_BARRIERS
	.align		4
        /*00c0*/ 	.byte	0x02, 0x4c
        /*00c2*/ 	.byte	0x01
	.zero		1


	//----- nvinfo : EIATTR_MERCURY_ISA_VERSION
	.align		4
        /*00c4*/ 	.byte	0x03, 0x5f
        /*00c6*/ 	.short	0x0101


	//----- nvinfo : EIATTR_UNUSED_LOAD_BYTE_OFFSET
	.align		4
        /*00c8*/ 	.byte	0x04, 0x44
        /*00ca*/ 	.short	(.L_665 - .L_664)


	//   ....[0]....
.L_664:
        /*00cc*/ 	.word	0x00007590
        /*00d0*/ 	.word	0x0000fff0


	//----- nvinfo : EIATTR_COOP_GROUP_MASK_REGIDS
	.align		4
.L_665:
        /*00d4*/ 	.byte	0x04, 0x29
        /*00d6*/ 	.short	(.L_667 - .L_666)


	//   ....[0]....
.L_666:
        /*00d8*/ 	.word	0xffffffff


	//   ....[1]....
        /*00dc*/ 	.word	0xffffffff


	//   ....[2]....
        /*00e0*/ 	.word	0xffffffff


	//   ....[3]....
        /*00e4*/ 	.word	0xffffffff


	//   ....[4]....
        /*00e8*/ 	.word	0xffffffff


	//   ....[5]....
        /*00ec*/ 	.word	0xffffffff


	//   ....[6]....
        /*00f0*/ 	.word	0xffffffff


	//   ....[7]....
        /*00f4*/ 	.word	0xffffffff


	//   ....[8]....
        /*00f8*/ 	.word	0xffffffff


	//   ....[9]....
        /*00fc*/ 	.word	0xffffffff


	//   ....[10]....
        /*0100*/ 	.word	0xffffffff


	//   ....[11]....
        /*0104*/ 	.word	0xffffffff


	//   ....[12]....
        /*0108*/ 	.word	0xffffffff


	//   ....[13]....
        /*010c*/ 	.word	0xffffffff


	//   ....[14]....
        /*0110*/ 	.word	0xffffffff


	//   ....[15]....
        /*0114*/ 	.word	0xffffffff


	//   ....[16]....
        /*0118*/ 	.word	0xffffffff


	//   ....[17]....
        /*011c*/ 	.word	0xffffffff


	//   ....[18]....
        /*0120*/ 	.word	0xffffffff


	//   ....[19]....
        /*0124*/ 	.word	0xffffffff


	//   ....[20]....
        /*0128*/ 	.word	0xffffffff


	//   ....[21]....
        /*012c*/ 	.word	0xffffffff


	//   ....[22]....
        /*0130*/ 	.word	0xffffffff


	//   ....[23]....
        /*0134*/ 	.word	0xffffffff


	//   ....[24]....
        /*0138*/ 	.word	0xffffffff


	//   ....[25]....
        /*013c*/ 	.word	0xffffffff


	//   ....[26]....
        /*0140*/ 	.word	0xffffffff


	//   ....[27]....
        /*0144*/ 	.word	0xffffffff


	//   ....[28]....
        /*0148*/ 	.word	0xffffffff


	//   ....[29]....
        /*014c*/ 	.word	0xffffffff


	//   ....[30]....
        /*0150*/ 	.word	0xffffffff


	//   ....[31]....
        /*0154*/ 	.word	0xffffffff


	//   ....[32]....
        /*0158*/ 	.word	0xffffffff


	//   ....[33]....
        /*015c*/ 	.word	0xffffffff


	//   ....[34]....
        /*0160*/ 	.word	0xffffffff


	//   ....[35]....
        /*0164*/ 	.word	0xffffffff


	//   ....[36]....
        /*0168*/ 	.word	0xffffffff


	//   ....[37]....
        /*016c*/ 	.word	0xffffffff


	//   ....[38]....
        /*0170*/ 	.word	0xffffffff


	//   ....[39]....
        /*0174*/ 	.word	0xffffffff


	//   ....[40]....
        /*0178*/ 	.word	0xffffffff


	//   ....[41]....
        /*017c*/ 	.word	0xffffffff


	//   ....[42]....
        /*0180*/ 	.word	0xffffffff


	//   ....[43]....
        /*0184*/ 	.word	0xffffffff


	//   ....[44]....
        /*0188*/ 	.word	0xffffffff


	//   ....[45]....
        /*018c*/ 	.word	0xffffffff


	//   ....[46]....
        /*0190*/ 	.word	0xffffffff


	//   ....[47]....
        /*0194*/ 	.word	0xffffffff


	//   ....[48]....
        /*0198*/ 	.word	0xffffffff


	//   ....[49]....
        /*019c*/ 	.word	0xffffffff


	//   ....[50]....
        /*01a0*/ 	.word	0xffffffff


	//   ....[51]....
        /*01a4*/ 	.word	0xffffffff


	//   ....[52]....
        /*01a8*/ 	.word	0xffffffff


	//   ....[53]....
        /*01ac*/ 	.word	0xffffffff


	//   ....[54]....
        /*01b0*/ 	.word	0xffffffff


	//   ....[55]....
        /*01b4*/ 	.word	0xffffffff


	//   ....[56]....
        /*01b8*/ 	.word	0x05000010


	//   ....[57]....
        /*01bc*/ 	.word	0x05000010


	//   ....[58]....
        /*01c0*/ 	.word	0x05000010


	//   ....[59]....
        /*01c4*/ 	.word	0x05000010


	//   ....[60]....
        /*01c8*/ 	.word	0x05000010


	//   ....[61]....
        /*01cc*/ 	.word	0x05000010


	//   ....[62]....
        /*01d0*/ 	.word	0x05000010


	//   ....[63]....
        /*01d4*/ 	.word	0x05000010


	//   ....[64]....
        /*01d8*/ 	.word	0x05000010


	//   ....[65]....
        /*01dc*/ 	.word	0x05000010


	//   ....[66]....
        /*01e0*/ 	.word	0x05000010


	//   ....[67]....
        /*01e4*/ 	.word	0x05000010


	//   ....[68]....
        /*01e8*/ 	.word	0x05000010


	//   ....[69]....
        /*01ec*/ 	.word	0x05000010


	//   ....[70]....
        /*01f0*/ 	.word	0x05000010


	//   ....[71]....
        /*01f4*/ 	.word	0x05000010


	//   ....[72]....
        /*01f8*/ 	.word	0x05000010


	//   ....[73]....
        /*01fc*/ 	.word	0x05000010


	//   ....[74]....
        /*0200*/ 	.word	0x05000010


	//   ....[75]....
        /*0204*/ 	.word	0x05000010


	//   ....[76]....
        /*0208*/ 	.word	0x05000010


	//   ....[77]....
        /*020c*/ 	.word	0x05000010


	//   ....[78]....
        /*0210*/ 	.word	0x05000010


	//   ....[79]....
        /*0214*/ 	.word	0x05000010


	//   ....[80]....
        /*0218*/ 	.word	0x05000010


	//   ....[81]....
        /*021c*/ 	.word	0x05000010


	//   ....[82]....
        /*0220*/ 	.word	0x05000010


	//   ....[83]....
        /*0224*/ 	.word	0x05000010


	//   ....[84]....
        /*0228*/ 	.word	0x05000010


	//   ....[85]....
        /*022c*/ 	.word	0x05000010


	//   ....[86]....
        /*0230*/ 	.word	0x05000010


	//   ....[87]....
        /*0234*/ 	.word	0x05000010


	//   ....[88]....
        /*0238*/ 	.word	0x05000010


	//   ....[89]....
        /*023c*/ 	.word	0x05000010


	//   ....[90]....
        /*0240*/ 	.word	0x05000010


	//   ....[91]....
        /*0244*/ 	.word	0x05000010


	//----- nvinfo : EIATTR_COOP_GROUP_INSTR_OFFSETS
	.align		4
.L_667:
        /*0248*/ 	.byte	0x04, 0x28
        /*024a*/ 	.short	(.L_669 - .L_668)


	//   ....[0]....
.L_668:
        /*024c*/ 	.word	0x00000530


	//   ....[1]....
        /*0250*/ 	.word	0x00000560


	//   ....[2]....
        /*0254*/ 	.word	0x00000580


	//   ....[3]....
        /*0258*/ 	.word	0x000005a0


	//   ....[4]....
        /*025c*/ 	.word	0x000005c0


	//   ....[5]....
        /*0260*/ 	.word	0x000021e0


	//   ....[6]....
        /*0264*/ 	.word	0x00002210


	//   ....[7]....
        /*0268*/ 	.word	0x00002230


	//   ....[8]....
        /*026c*/ 	.word	0x00002250


	//   ....[9]....
        /*0270*/ 	.word	0x00002270


	//   ....[10]....
        /*0274*/ 	.word	0x00002730


	//   ....[11]....
        /*0278*/ 	.word	0x000027c0


	//   ....[12]....
        /*027c*/ 	.word	0x00002820


	//   ....[13]....
        /*0280*/ 	.word	0x00002890


	//   ....[14]....
        /*0284*/ 	.word	0x000028f0


	//   ....[15]....
        /*0288*/ 	.word	0x00002950


	//   ....[16]....
        /*028c*/ 	.word	0x000029b0


	//   ....[17]....
        /*0290*/ 	.word	0x00002a00


	//   ....[18]....
        /*0294*/ 	.word	0x00002a10


	//   ....[19]....
        /*0298*/ 	.word	0x00002af0


	//   ....[20]....
        /*029c*/ 	.word	0x00002b80


	//   ....[21]....
        /*02a0*/ 	.word	0x00002bd0


	//   ....[22]....
        /*02a4*/ 	.word	0x00002c40


	//   ....[23]....
        /*02a8*/ 	.word	0x00002c90


	//   ....[24]....
        /*02ac*/ 	.word	0x00002ce0


	//   ....[25]....
        /*02b0*/ 	.word	0x00002d40


	//   ....[26]....
        /*02b4*/ 	.word	0x00002d80


	//   ....[27]....
        /*02b8*/ 	.word	0x00002d90


	//   ....[28]....
        /*02bc*/ 	.word	0x00004960


	//   ....[29]....
        /*02c0*/ 	.word	0x00004980


	//   ....[30]....
        /*02c4*/ 	.word	0x000049a0


	//   ....[31]....
        /*02c8*/ 	.word	0x000049c0


	//   ....[32]....
        /*02cc*/ 	.word	0x000049f0


	//   ....[33]....
        /*02d0*/ 	.word	0x00006800


	//   ....[34]....
        /*02d4*/ 	.word	0x00006820


	//   ....[35]....
        /*02d8*/ 	.word	0x00006840


	//   ....[36]....
        /*02dc*/ 	.word	0x00006860


	//   ....[37]....
        /*02e0*/ 	.word	0x00006890


	//   ....[38]....
        /*02e4*/ 	.word	0x00006da0


	//   ....[39]....
        /*02e8*/ 	.word	0x00006e30


	//   ....[40]....
        /*02ec*/ 	.word	0x00006e90


	//   ....[41]....
        /*02f0*/ 	.word	0x00006f20


	//   ....[42]....
        /*02f4*/ 	.word	0x00006f90


	//   ....[43]....
        /*02f8*/ 	.word	0x00006fe0


	//   ....[44]....
        /*02fc*/ 	.word	0x00007030


	//   ....[45]....
        /*0300*/ 	.word	0x00007070


	//   ....[46]....
        /*0304*/ 	.word	0x00007080


	//   ....[47]....
        /*0308*/ 	.word	0x00007160


	//   ....[48]....
        /*030c*/ 	.word	0x000071f0


	//   ....[49]....
        /*0310*/ 	.word	0x00007240


	//   ....[50]....
        /*0314*/ 	.word	0x000072a0


	//   ....[51]....
        /*0318*/ 	.word	0x00007300


	//   ....[52]....
        /*031c*/ 	.word	0x00007340


	//   ....[53]....
        /*0320*/ 	.word	0x00007380


	//   ....[54]....
        /*0324*/ 	.word	0x000073c0


	//   ....[55]....
        /*0328*/ 	.word	0x000073d0


	//   ....[56]....
        /*032c*/ 	.word	0x00008c40


	//   ....[57]....
        /*0330*/ 	.word	0x00008cc0


	//   ....[58]....
        /*0334*/ 	.word	0x00008d60


	//   ....[59]....
        /*0338*/ 	.word	0x00008e20


	//   ....[60]....
        /*033c*/ 	.word	0x00008ed0


	//   ....[61]....
        /*0340*/ 	.word	0x00008f50


	//   ....[62]....
        /*0344*/ 	.word	0x00008fe0


	//   ....[63]....
        /*0348*/ 	.word	0x00009040


	//   ....[64]....
        /*034c*/ 	.word	0x00009070


	//   ....[65]....
        /*0350*/ 	.word	0x00009140


	//   ....[66]....
        /*0354*/ 	.word	0x000091c0


	//   ....[67]....
        /*0358*/ 	.word	0x00009240


	//   ....[68]....
        /*035c*/ 	.word	0x00009300


	//   ....[69]....
        /*0360*/ 	.word	0x00009370


	//   ....[70]....
        /*0364*/ 	.word	0x000093f0


	//   ....[71]....
        /*0368*/ 	.word	0x00009470


	//   ....[72]....
        /*036c*/ 	.word	0x000094d0


	//   ....[73]....
        /*0370*/ 	.word	0x00009550


	//   ....[74]....
        /*0374*/ 	.word	0x000095c0


	//   ....[75]....
        /*0378*/ 	.word	0x00009640


	//   ....[76]....
        /*037c*/ 	.word	0x000096d0


	//   ....[77]....
        /*0380*/ 	.word	0x000097d0


	//   ....[78]....
        /*0384*/ 	.word	0x00009850


	//   ....[79]....
        /*0388*/ 	.word	0x000098f0


	//   ....[80]....
        /*038c*/ 	.word	0x00009970


	//   ....[81]....
        /*0390*/ 	.word	0x000099f0


	//   ....[82]....
        /*0394*/ 	.word	0x00009a20


	//   ....[83]....
        /*0398*/ 	.word	0x00009ae0


	//   ....[84]....
        /*039c*/ 	.word	0x00009b60


	//   ....[85]....
        /*03a0*/ 	.word	0x00009be0


	//   ....[86]....
        /*03a4*/ 	.word	0x00009ca0


	//   ....[87]....
        /*03a8*/ 	.word	0x00009d30


	//   ....[88]....
        /*03ac*/ 	.word	0x00009db0


	//   ....[89]....
        /*03b0*/ 	.word	0x00009e30


	//   ....[90]....
        /*03b4*/ 	.word	0x00009eb0


	//   ....[91]....
        /*03b8*/ 	.word	0x00009f10


	//----- nvinfo : EIATTR_VRC_CTA_INIT_COUNT
	.align		4
.L_669:
        /*03bc*/ 	.byte	0x02, 0x4a
	.zero		1
	.zero		1


	//----- nvinfo : EIATTR_EXIT_INSTR_OFFSETS
	.align		4
        /*03c0*/ 	.byte	0x04, 0x1c
        /*03c2*/ 	.short	(.L_671 - .L_670)


	//   ....[0]....
.L_670:
        /*03c4*/ 	.word	0x00001460


	//   ....[1]....
        /*03c8*/ 	.word	0x00001520


	//   ....[2]....
        /*03cc*/ 	.word	0x00001770


	//   ....[3]....
        /*03d0*/ 	.word	0x000019e0


	//   ....[4]....
        /*03d4*/ 	.word	0x00001d60


	//   ....[5]....
        /*03d8*/ 	.word	0x000039c0


	//   ....[6]....
        /*03dc*/ 	.word	0x00003a80


	//   ....[7]....
        /*03e0*/ 	.word	0x00003d80


	//   ....[8]....
        /*03e4*/ 	.word	0x00003fa0


	//   ....[9]....
        /*03e8*/ 	.word	0x00004300


	//   ....[10]....
        /*03ec*/ 	.word	0x00008a60


	//   ....[11]....
        /*03f0*/ 	.word	0x00008b40


	//   ....[12]....
        /*03f4*/ 	.word	0x00008bf0


	//----- nvinfo : EIATTR_MAX_THREADS
	.align		4
.L_671:
        /*03f8*/ 	.byte	0x04, 0x05
        /*03fa*/ 	.short	(.L_673 - .L_672)
.L_672:
        /*03fc*/ 	.word	0x00000140
        /*0400*/ 	.word	0x00000001
        /*0404*/ 	.word	0x00000001


	//----- nvinfo : EIATTR_CRS_STACK_SIZE
	.align		4
.L_673:
        /*0408*/ 	.byte	0x04, 0x1e
        /*040a*/ 	.short	(.L_675 - .L_674)
.L_674:
        /*040c*/ 	.word	0x00000000


	//----- nvinfo : EIATTR_CBANK_PARAM_SIZE
	.align		4
.L_675:
        /*0410*/ 	.byte	0x03, 0x19
        /*0412*/ 	.short	0x0070


	//----- nvinfo : EIATTR_PARAM_CBANK
	.align		4
        /*0414*/ 	.byte	0x04, 0x0a
        /*0416*/ 	.short	(.L_677 - .L_676)
	.align		4
.L_676:
        /*0418*/ 	.word	index@(.nv.constant0._ZN3cub18CUB_300001_SM_10006detail6select23DeviceSelectSweepKernelINS2_10policy_hubIlbiLb0ELNS0_10SelectImplE0EE10Policy1000EN6thrust24THRUST_300001_SM_1000_NS17counting_iteratorIlNS9_11use_defaultESB_SB_EENS9_18transform_iteratorI7NonZeroIaEPaSB_SB_EEPlSI_NS0_13ScanTileStateIiLb1EEENS0_8NullTypeESL_iNS2_19streaming_context_tIlLb1EEELS5_0EEEvT0_T1_T2_T3_T4_T5_T6_T7_iT8_NS1_7vsmem_tE)
        /*041c*/ 	.short	0x0380
        /*041e*/ 	.short	0x0070


	//----- nvinfo : EIATTR_SW_WAR
	.align		4
.L_677:
        /*0420*/ 	.byte	0x04, 0x36
        /*0422*/ 	.short	(.L_679 - .L_678)
.L_678:
        /*0424*/ 	.word	0x00000008
.L_679:


//--------------------- .nv.info._ZN3cub18CUB_300001_SM_10006detail11EmptyKernelIvEEvv --------------------------
	.section	.nv.info._ZN3cub18CUB_300001_SM_10006detail11EmptyKernelIvEEvv,"",@"SHT_CUDA_INFO"
	.sectionflags	@""
	.align	4


	//----- nvinfo : EIATTR_CUDA_API_VERSION
	.align		4
        /*0000*/ 	.byte	0x04, 0x37
        /*0002*/ 	.short	(.L_681 - .L_680)
.L_680:
        /*0004*/ 	.word	0x00000082


	//----- nvinfo : EIATTR_SPARSE_MMA_MASK
	.align		4
.L_681:
        /*0008*/ 	.byte	0x03, 0x50
        /*000a*/ 	.short	0x0000


	//----- nvinfo : EIATTR_MAXREG_COUNT
	.align		4
        /*000c*/ 	.byte	0x03, 0x1b
        /*000e*/ 	.short	0x00ff


	//----- nvinfo : EIATTR_MERCURY_ISA_VERSION
	.align		4
        /*0010*/ 	.byte	0x03, 0x5f
        /*0012*/ 	.short	0x0101


	//----- nvinfo : EIATTR_VRC_CTA_INIT_COUNT
	.align		4
        /*0014*/ 	.byte	0x02, 0x4a
	.zero		1
	.zero		1


	//----- nvinfo : EIATTR_EXIT_INSTR_OFFSETS
	.align		4
        /*0018*/ 	.byte	0x04, 0x1c
        /*001a*/ 	.short	(.L_683 - .L_682)


	//   ....[0]....
.L_682:
        /*001c*/ 	.word	0x00000010


	//----- nvinfo : EIATTR_SW_WAR
	.align		4
.L_683:
        /*0020*/ 	.byte	0x04, 0x36
        /*0022*/ 	.short	(.L_685 - .L_684)
.L_684:
        /*0024*/ 	.word	0x00000008
.L_685:


//--------------------- .nv.info._Z13write_indicesIlEvPl10TensorDimsIT_EiS2_ --------------------------
	.section	.nv.info._Z13write_indicesIlEvPl10TensorDimsIT_EiS2_,"",@"SHT_CUDA_INFO"
	.sectionflags	@""
	.align	4


	//----- nvinfo : EIATTR_CUDA_API_VERSION
	.align		4
        /*0000*/ 	.byte	0x04, 0x37
        /*0002*/ 	.short	(.L_687 - .L_686)
.L_686:
        /*0004*/ 	.word	0x00000082


	//----- nvinfo : EIATTR_KPARAM_INFO
	.align		4
.L_687:
        /*0008*/ 	.byte	0x04, 0x17
        /*000a*/ 	.short	(.L_689 - .L_688)
.L_688:
        /*000c*/ 	.word	0x00000000
        /*0010*/ 	.short	0x0003
        /*0012*/ 	.short	0x0020
        /*0014*/ 	.byte	0x00, 0xf0, 0x21, 0x00


	//----- nvinfo : EIATTR_KPARAM_INFO
	.align		4
.L_689:
        /*0018*/ 	.byte	0x04, 0x17
        /*001a*/ 	.short	(.L_691 - .L_690)
.L_690:
        /*001c*/ 	.word	0x00000000
        /*0020*/ 	.short	0x0002
        /*0022*/ 	.short	0x0018
        /*0024*/ 	.byte	0x00, 0xf0, 0x11, 0x00


	//----- nvinfo : EIATTR_KPARAM_INFO
	.align		4
.L_691:
        /*0028*/ 	.byte	0x04, 0x17
        /*002a*/ 	.short	(.L_693 - .L_692)
.L_692:
        /*002c*/ 	.word	0x00000000
        /*0030*/ 	.short	0x0001
        /*0032*/ 	.short	0x0008
        /*0034*/ 	.byte	0x00, 0xf0, 0x41, 0x00


	//----- nvinfo : EIATTR_KPARAM_INFO
	.align		4
.L_693:
        /*0038*/ 	.byte	0x04, 0x17
        /*003a*/ 	.short	(.L_695 - .L_694)
.L_694:
        /*003c*/ 	.word	0x00000000
        /*0040*/ 	.short	0x0000
        /*0042*/ 	.short	0x0000
        /*0044*/ 	.byte	0x00, 0xf5, 0x21, 0x00


	//----- nvinfo : EIATTR_SPARSE_MMA_MASK
	.align		4
.L_695:
        /*0048*/ 	.byte	0x03, 0x50
        /*004a*/ 	.short	0x0000


	//----- nvinfo : EIATTR_MAXREG_COUNT
	.align		4
        /*004c*/ 	.byte	0x03, 0x1b
        /*004e*/ 	.short	0x00ff


	//----- nvinfo : EIATTR_MERCURY_ISA_VERSION
	.align		4
        /*0050*/ 	.byte	0x03, 0x5f
        /*0052*/ 	.short	0x0101


	//----- nvinfo : EIATTR_VRC_CTA_INIT_COUNT
	.align		4
        /*0054*/ 	.byte	0x02, 0x4a
	.zero		1
	.zero		1


	//----- nvinfo : EIATTR_EXIT_INSTR_OFFSETS
	.align		4
        /*0058*/ 	.byte	0x04, 0x1c
        /*005a*/ 	.short	(.L_697 - .L_696)


	//   ....[0]....
.L_696:
        /*005c*/ 	.word	0x00000080


	//   ....[1]....
        /*0060*/ 	.word	0x000003c0


	//   ....[2]....
        /*0064*/ 	.word	0x000007f0


	//----- nvinfo : EIATTR_CRS_STACK_SIZE
	.align		4
.L_697:
        /*0068*/ 	.byte	0x04, 0x1e
        /*006a*/ 	.short	(.L_699 - .L_698)
.L_698:
        /*006c*/ 	.word	0x00000000


	//----- nvinfo : EIATTR_CBANK_PARAM_SIZE
	.align		4
.L_699:
        /*0070*/ 	.byte	0x03, 0x19
        /*0072*/ 	.short	0x0028


	//----- nvinfo : EIATTR_PARAM_CBANK
	.align		4
        /*0074*/ 	.byte	0x04, 0x0a
        /*0076*/ 	.short	(.L_701 - .L_700)
	.align		4
.L_700:
        /*0078*/ 	.word	index@(.nv.constant0._Z13write_indicesIlEvPl10TensorDimsIT_EiS2_)
        /*007c*/ 	.short	0x0380
        /*007e*/ 	.short	0x0028


	//----- nvinfo : EIATTR_SW_WAR
	.align		4
.L_701:
        /*0080*/ 	.byte	0x04, 0x36
        /*0082*/ 	.short	(.L_703 - .L_702)
.L_702:
        /*0084*/ 	.word	0x00000008
.L_703:


//--------------------- .nv.callgraph             --------------------------
	.section	.nv.callgraph,"",@"SHT_CUDA_CALLGRAPH"
	.align	4
	.sectionentsize	8
	.align		4
        /*0000*/ 	.word	0x00000000
	.align		4
        /*0004*/ 	.word	0xffffffff
	.align		4
        /*0008*/ 	.word	0x00000000
	.align		4
        /*000c*/ 	.word	0xfffffffe
	.align		4
        /*0010*/ 	.word	0x00000000
	.align		4
        /*0014*/ 	.word	0xfffffffd
	.align		4
        /*0018*/ 	.word	0x00000000
	.align		4
        /*001c*/ 	.word	0xfffffffc


//--------------------- .nv.constant4             --------------------------
	.section	.nv.constant4,"a",@progbits
	.align	8
	.align		8
.nv.constant4:
        /*0000*/ 	.dword	_ZN30_INTERNAL_f23915c4_4_k_cu_main4cuda3std3__45__cpo5beginE
	.align		8
        /*0008*/ 	.dword	_ZN30_INTERNAL_f23915c4_4_k_cu_main4cuda3std3__45__cpo3endE
	.align		8
        /*0010*/ 	.dword	_ZN30_INTERNAL_f23915c4_4_k_cu_main4cuda3std3__45__cpo6cbeginE
	.align		8
        /*0018*/ 	.dword	_ZN30_INTERNAL_f23915c4_4_k_cu_main4cuda3std3__45__cpo4cendE
	.align		8
        /*0020*/ 	.dword	_ZN30_INTERNAL_f23915c4_4_k_cu_main4cuda3std3__45__cpo6rbeginE
	.align		8
        /*0028*/ 	.dword	_ZN30_INTERNAL_f23915c4_4_k_cu_main4cuda3std3__45__cpo4rendE
	.align		8
        /*0030*/ 	.dword	_ZN30_INTERNAL_f23915c4_4_k_cu_main4cuda3std3__45__cpo7crbeginE
	.align		8
        /*0038*/ 	.dword	_ZN30_INTERNAL_f23915c4_4_k_cu_main4cuda3std3__45__cpo5crendE
	.align		8
        /*0040*/ 	.dword	_ZN30_INTERNAL_f23915c4_4_k_cu_main4cuda3std3__432_GLOBAL__N__f23915c4_4_k_cu_main6ignoreE
	.align		8
        /*0048*/ 	.dword	_ZN30_INTERNAL_f23915c4_4_k_cu_main4cuda3std3__419piecewise_constructE
	.align		8
        /*0050*/ 	.dword	_ZN30_INTERNAL_f23915c4_4_k_cu_main4cuda3std3__48in_placeE
	.align		8
        /*0058*/ 	.dword	_ZN30_INTERNAL_f23915c4_4_k_cu_main4cuda3std3__420unreachable_sentinelE
	.align		8
        /*0060*/ 	.dword	_ZN30_INTERNAL_f23915c4_4_k_cu_main4cuda3std3__47nulloptE
	.align		8
        /*0068*/ 	.dword	_ZN30_INTERNAL_f23915c4_4_k_cu_main4cuda3std3__48unexpectE
	.align		8
        /*0070*/ 	.dword	_ZN30_INTERNAL_f23915c4_4_k_cu_main4cuda3std6ranges3__45__cpo4swapE
	.align		8
        /*0078*/ 	.dword	_ZN30_INTERNAL_f23915c4_4_k_cu_main4cuda3std6ranges3__45__cpo9iter_moveE
	.align		8
        /*0080*/ 	.dword	_ZN30_INTERNAL_f23915c4_4_k_cu_main4cuda3std6ranges3__45__cpo5beginE
	.align		8
        /*0088*/ 	.dword	_ZN30_INTERNAL_f23915c4_4_k_cu_main4cuda3std6ranges3__45__cpo3endE
	.align		8
        /*0090*/ 	.dword	_ZN30_INTERNAL_f23915c4_4_k_cu_main4cuda3std6ranges3__45__cpo6cbeginE
	.align		8
        /*0098*/ 	.dword	_ZN30_INTERNAL_f23915c4_4_k_cu_main4cuda3std6ranges3__45__cpo4cendE
	.align		8
        /*00a0*/ 	.dword	_ZN30_INTERNAL_f23915c4_4_k_cu_main4cuda3std6ranges3__45__cpo7advanceE
	.align		8
        /*00a8*/ 	.dword	_ZN30_INTERNAL_f23915c4_4_k_cu_main4cuda3std6ranges3__45__cpo9iter_swapE
	.align		8
        /*00b0*/ 	.dword	_ZN30_INTERNAL_f23915c4_4_k_cu_main4cuda3std6ranges3__45__cpo4nextE
	.align		8
        /*00b8*/ 	.dword	_ZN30_INTERNAL_f23915c4_4_k_cu_main4cuda3std6ranges3__45__cpo4prevE
	.align		8
        /*00c0*/ 	.dword	_ZN30_INTERNAL_f23915c4_4_k_cu_main4cuda3std6ranges3__45__cpo4dataE
	.align		8
        /*00c8*/ 	.dword	_ZN30_INTERNAL_f23915c4_4_k_cu_main4cuda3std6ranges3__45__cpo5cdataE
	.align		8
        /*00d0*/ 	.dword	_ZN30_INTERNAL_f23915c4_4_k_cu_main4cuda3std6ranges3__45__cpo4sizeE
	.align		8
        /*00d8*/ 	.dword	_ZN30_INTERNAL_f23915c4_4_k_cu_main4cuda3std6ranges3__45__cpo5ssizeE
	.align		8
        /*00e0*/ 	.dword	_ZN30_INTERNAL_f23915c4_4_k_cu_main4cuda3std6ranges3__45__cpo8distanceE
	.align		8
        /*00e8*/ 	.dword	_ZN30_INTERNAL_f23915c4_4_k_cu_main6thrust24THRUST_300001_SM_1000_NS6system6detail10sequential3seqE
	.align		8
        /*00f0*/ 	.dword	_ZN30_INTERNAL_f23915c4_4_k_cu_main6thrust24THRUST_300001_SM_1000_NS12placeholders2_1E
	.align		8
        /*00f8*/ 	.dword	_ZN30_INTERNAL_f23915c4_4_k_cu_main6thrust24THRUST_300001_SM_1000_NS12placeholders2_2E
	.align		8
        /*0100*/ 	.dword	_ZN30_INTERNAL_f23915c4_4_k_cu_main6thrust24THRUST_300001_SM_1000_NS12placeholders2_3E
	.align		8
        /*0108*/ 	.dword	_ZN30_INTERNAL_f23915c4_4_k_cu_main6thrust24THRUST_300001_SM_1000_NS12placeholders2_4E
	.align		8
        /*0110*/ 	.dword	_ZN30_INTERNAL_f23915c4_4_k_cu_main6thrust24THRUST_300001_SM_1000_NS12placeholders2_5E
	.align		8
        /*0118*/ 	.dword	_ZN30_INTERNAL_f23915c4_4_k_cu_main6thrust24THRUST_300001_SM_1000_NS12placeholders2_6E
	.align		8
        /*0120*/ 	.dword	_ZN30_INTERNAL_f23915c4_4_k_cu_main6thrust24THRUST_300001_SM_1000_NS12placeholders2_7E
	.align		8
        /*0128*/ 	.dword	_ZN30_INTERNAL_f23915c4_4_k_cu_main6thrust24THRUST_300001_SM_1000_NS12placeholders2_8E
	.align		8
        /*0130*/ 	.dword	_ZN30_INTERNAL_f23915c4_4_k_cu_main6thrust24THRUST_300001_SM_1000_NS12placeholders2_9E
	.align		8
        /*0138*/ 	.dword	_ZN30_INTERNAL_f23915c4_4_k_cu_main6thrust24THRUST_300001_SM_1000_NS12placeholders3_10E


//--------------------- .text._ZN3cub18CUB_300001_SM_10006detail6reduce18DeviceReduceKernelINS2_10policy_hubIlyN4cuda3std3__44plusIvEEE10Policy1000EN6thrust24THRUST_300001_SM_1000_NS18transform_iteratorI7NonZeroIdEPdNSD_11use_defaultESI_EEyS9_lNS7_10__identityEEEvT0_PT3_T1_NS0_13GridEvenShareISO_EET2_T4_ --------------------------
	.section	.text._ZN3cub18CUB_300001_SM_10006detail6reduce18DeviceReduceKernelINS2_10policy_hubIlyN4cuda3std3__44plusIvEEE10Policy1000EN6thrust24THRUST_300001_SM_1000_NS18transform_iteratorI7NonZeroIdEPdNSD_11use_defaultESI_EEyS9_lNS7_10__identityEEEvT0_PT3_T1_NS0_13GridEvenShareISO_EET2_T4_,"ax",@progbits
	.align	128
        .global         _ZN3cub18CUB_300001_SM_10006detail6reduce18DeviceReduceKernelINS2_10policy_hubIlyN4cuda3std3__44plusIvEEE10Policy1000EN6thrust24THRUST_300001_SM_1000_NS18transform_iteratorI7NonZeroIdEPdNSD_11use_defaultESI_EEyS9_lNS7_10__identityEEEvT0_PT3_T1_NS0_13GridEvenShareISO_EET2_T4_
        .type           _ZN3cub18CUB_300001_SM_10006detail6reduce18DeviceReduceKernelINS2_10policy_hubIlyN4cuda3std3__44plusIvEEE10Policy1000EN6thrust24THRUST_300001_SM_1000_NS18transform_iteratorI7NonZeroIdEPdNSD_11use_defaultESI_EEyS9_lNS7_10__identityEEEvT0_PT3_T1_NS0_13GridEvenShareISO_EET2_T4_,@function
        .size           _ZN3cub18CUB_300001_SM_10006detail6reduce18DeviceReduceKernelINS2_10policy_hubIlyN4cuda3std3__44plusIvEEE10Policy1000EN6thrust24THRUST_300001_SM_1000_NS18transform_iteratorI7NonZeroIdEPdNSD_11use_defaultESI_EEyS9_lNS7_10__identityEEEvT0_PT3_T1_NS0_13GridEvenShareISO_EET2_T4_,(.L_x_1547 - _ZN3cub18CUB_300001_SM_10006detail6reduce18DeviceReduceKernelINS2_10policy_hubIlyN4cuda3std3__44plusIvEEE10Policy1000EN6thrust24THRUST_300001_SM_1000_NS18transform_iteratorI7NonZeroIdEPdNSD_11use_defaultESI_EEyS9_lNS7_10__identityEEEvT0_PT3_T1_NS0_13GridEvenShareISO_EET2_T4_)
        .other          _ZN3cub18CUB_300001_SM_10006detail6reduce18DeviceReduceKernelINS2_10policy_hubIlyN4cuda3std3__44plusIvEEE10Policy1000EN6thrust24THRUST_300001_SM_1000_NS18transform_iteratorI7NonZeroIdEPdNSD_11use_defaultESI_EEyS9_lNS7_10__identityEEEvT0_PT3_T1_NS0_13GridEvenShareISO_EET2_T4_,@"STO_CUDA_ENTRY STV_DEFAULT"
_ZN3cub18CUB_300001_SM_10006detail6reduce18DeviceReduceKernelINS2_10policy_hubIlyN4cuda3std3__44plusIvEEE10Policy1000EN6thrust24THRUST_300001_SM_1000_NS18transform_iteratorI7NonZeroIdEPdNSD_11use_defaultESI_EEyS9_lNS7_10__identityEEEvT0_PT3_T1_NS0_13GridEvenShareISO_EET2_T4_:
.text._ZN3cub18CUB_300001_SM_10006detail6reduce18DeviceReduceKernelINS2_10policy_hubIlyN4cuda3std3__44plusIvEEE10Policy1000EN6thrust24THRUST_300001_SM_1000_NS18transform_iteratorI7NonZeroIdEPdNSD_11use_defaultESI_EEyS9_lNS7_10__identityEEEvT0_PT3_T1_NS0_13GridEvenShareISO_EET2_T4_:
[----:B------:R-:W-:Y:S08]  /*0000*/  LDC R1, c[0x0][0x37c] ;  /* 0x0000df00ff017b82 */ /* 0x000ff00000000800 */
[----:B------:R-:W0:Y:S01]  /*0010*/  S2UR UR18, SR_CTAID.X ;  /* 0x00000000001279c3 */ /* 0x000e220000002500 */
[----:B------:R-:W1:Y:S01]  /*0020*/  LDCU.64 UR4, c[0x0][0x3c0] ;  /* 0x00007800ff0477ac */ /* 0x000e620008000a00 */
[----:B------:R-:W-:Y:S01]  /*0030*/  BSSY.RECONVERGENT B0, `(.L_x_0) ;  /* 0x0000321000007945 */ /* 0x000fe20003800200 */
[----:B------:R-:W2:Y:S01]  /*0040*/  LDCU UR11, c[0x0][0x3c8] ;  /* 0x00007900ff0b77ac */ /* 0x000ea20008000800 */
[----:B------:R-:W3:Y:S01]  /*0050*/  LDCU.64 UR16, c[0x0][0x358] ;  /* 0x00006b00ff1077ac */ /* 0x000ee20008000a00 */
[----:B-1----:R-:W-:-:S02]  /*0060*/  IMAD.U32 R4, RZ, RZ, UR4 ;  /* 0x00000004ff047e24 */ /* 0x002fc4000f8e00ff */
[----:B------:R-:W-:Y:S01]  /*0070*/  IMAD.U32 R5, RZ, RZ, UR5 ;  /* 0x00000005ff057e24 */ /* 0x000fe2000f8e00ff */
[----:B--2---:R-:W-:Y:S02]  /*0080*/  UIMAD UR5, UR11, 0xe00, URZ ;  /* 0x00000e000b0578a4 */ /* 0x004fe4000f8e02ff */
[----:B0-----:R-:W-:Y:S02]  /*0090*/  UIMAD UR9, UR18, 0xe00, URZ ;  /* 0x00000e00120978a4 */ /* 0x001fe4000f8e02ff */
[----:B------:R-:W-:-:S04]  /*00a0*/  USHF.R.S32.HI UR4, URZ, 0x1f, UR5 ;  /* 0x0000001fff047899 */ /* 0x000fc80008011405 */
[----:B------:R-:W-:-:S04]  /*00b0*/  IADD3 R21, P1, PT, R4, -UR9, RZ ;  /* 0x8000000904157c10 */ /* 0x000fc8000ff3e0ff */
[----:B------:R-:W-:Y:S02]  /*00c0*/  ISETP.GT.U32.AND P0, PT, R21, 0xdff, PT ;  /* 0x00000dff1500780c */ /* 0x000fe40003f04070 */
[----:B------:R-:W-:-:S04]  /*00d0*/  IADD3.X R20, PT, PT, R5, -0x1, RZ, P1, !PT ;  /* 0xffffffff05147810 */ /* 0x000fc80000ffe4ff */
[----:B------:R-:W-:-:S13]  /*00e0*/  ISETP.GT.U32.AND.EX P0, PT, R20, RZ, PT, P0 ;  /* 0x000000ff1400720c */ /* 0x000fda0003f04100 */
[----:B---3--:R-:W-:Y:S05]  /*00f0*/  @P0 BRA `(.L_x_1) ;  /* 0x0000001800600947 */ /* 0x008fea0003800000 */
[----:B------:R-:W0:Y:S01]  /*0100*/  S2R R5, SR_TID.X ;  /* 0x0000000000057919 */ /* 0x000e220000002100 */
[----:B------:R-:W-:Y:S01]  /*0110*/  VIADD R2, R4, -UR9 ;  /* 0x8000000904027c36 */ /* 0x000fe20008000000 */
[----:B------:R-:W-:Y:S01]  /*0120*/  BSSY.RECONVERGENT B1, `(.L_x_2) ;  /* 0x000000e000017945 */ /* 0x000fe20003800200 */
[----:B------:R-:W-:Y:S02]  /*0130*/  IMAD.MOV.U32 R7, RZ, RZ, RZ ;  /* 0x000000ffff077224 */ /* 0x000fe400078e00ff */
[----:B------:R-:W-:Y:S01]  /*0140*/  IMAD.MOV.U32 R24, RZ, RZ, RZ ;  /* 0x000000ffff187224 */ /* 0x000fe200078e00ff */
[----:B0-----:R-:W-:Y:S01]  /*0150*/  ISETP.GE.AND P0, PT, R5, R2, PT ;  /* 0x000000020500720c */ /* 0x001fe20003f06270 */
[----:B------:R-:W-:-:S12]  /*0160*/  IMAD.MOV.U32 R3, RZ, RZ, R5 ;  /* 0x000000ffff037224 */ /* 0x000fd800078e0005 */
[----:B------:R-:W-:Y:S05]  /*0170*/  @P0 BRA `(.L_x_3) ;  /* 0x0000000000200947 */ /* 0x000fea0003800000 */
[----:B------:R-:W0:Y:S01]  /*0180*/  LDC.64 R8, c[0x0][0x380] ;  /* 0x0000e000ff087b82 */ /* 0x000e220000000a00 */
[----:B------:R-:W-:-:S04]  /*0190*/  VIADD R3, R5, UR9 ;  /* 0x0000000905037c36 */ /* 0x000fc80008000000 */
[----:B0-----:R-:W-:-:S06]  /*01a0*/  IMAD.WIDE.U32 R8, R3, 0x8, R8 ;  /* 0x0000000803087825 */ /* 0x001fcc00078e0008 */
[----:B------:R-:W2:Y:S01]  /*01b0*/  LDG.E.64 R8, desc[UR16][R8.64] ;  /* 0x0000001008087981 */ /* 0x000ea2000c1e1b00 */
[----:B------:R-:W-:Y:S02]  /*01c0*/  VIADD R3, R5, 0x200 ;  /* 0x0000020005037836 */ /* 0x000fe40000000000 */
[----:B------:R-:W-:Y:S01]  /*01d0*/  IMAD.MOV.U32 R24, RZ, RZ, RZ ;  /* 0x000000ffff187224 */ /* 0x000fe200078e00ff */
[----:B--2---:R-:W-:-:S06]  /*01e0*/  DSETP.NEU.AND P0, PT, R8, RZ, PT ;  /* 0x000000ff0800722a */ /* 0x004fcc0003f0d000 */
[----:B------:R-:W-:-:S08]  /*01f0*/  SEL R7, RZ, 0x1, !P0 ;  /* 0x00000001ff077807 */ /* 0x000fd00004000000 */
.L_x_3:
[----:B------:R-:W-:Y:S05]  /*0200*/  BSYNC.RECONVERGENT B1 ;  /* 0x0000000000017941 */ /* 0x000fea0003800200 */
.L_x_2:
[----:B------:R-:W-:Y:S01]  /*0210*/  ISETP.GE.AND P0, PT, R3, R2, PT ;  /* 0x000000020300720c */ /* 0x000fe20003f06270 */
[----:B------:R-:W-:-:S12]  /*0220*/  BSSY.RECONVERGENT B1, `(.L_x_4) ;  /* 0x00000b3000017945 */ /* 0x000fd80003800200 */
[----:B------:R-:W-:Y:S05]  /*0230*/  @P0 BRA `(.L_x_5) ;  /* 0x0000000800c40947 */ /* 0x000fea0003800000 */
[----:B------:R-:W-:Y:S01]  /*0240*/  LOP3.LUT R9, RZ, R3, RZ, 0x33, !PT ;  /* 0x00000003ff097212 */ /* 0x000fe200078e33ff */
[----:B------:R-:W-:Y:S03]  /*0250*/  BSSY.RECONVERGENT B2, `(.L_x_6) ;  /* 0x0000056000027945 */ /* 0x000fe60003800200 */
[----:B------:R-:W-:-:S04]  /*0260*/  IADD3 R9, PT, PT, R4, -UR9, R9 ;  /* 0x8000000904097c10 */ /* 0x000fc8000fffe009 */
[C---:B------:R-:W-:Y:S02]  /*0270*/  ISETP.GE.U32.AND P1, PT, R9.reuse, 0x1e00, PT ;  /* 0x00001e000900780c */ /* 0x040fe40003f26070 */
[----:B------:R-:W-:-:S04]  /*0280*/  LEA.HI R0, R9, 0x1, RZ, 0x17 ;  /* 0x0000000109007811 */ /* 0x000fc800078fb8ff */
[----:B------:R-:W-:-:S04]  /*0290*/  LOP3.LUT R4, R0, 0xf, RZ, 0xc0, !PT ;  /* 0x0000000f00047812 */ /* 0x000fc800078ec0ff */
[----:B------:R-:W-:-:S03]  /*02a0*/  ISETP.NE.AND P0, PT, R4, RZ, PT ;  /* 0x000000ff0400720c */ /* 0x000fc60003f05270 */
[----:B------:R-:W-:Y:S10]  /*02b0*/  @!P1 BRA `(.L_x_7) ;  /* 0x00000004003c9947 */ /* 0x000ff40003800000 */
[----:B------:R-:W0:Y:S01]  /*02c0*/  LDCU.64 UR4, c[0x0][0x380] ;  /* 0x00007000ff0477ac */ /* 0x000e220008000a00 */
[----:B------:R-:W-:Y:S01]  /*02d0*/  IMAD.WIDE.U32 R8, R3, 0x8, RZ ;  /* 0x0000000803087825 */ /* 0x000fe200078e00ff */
[----:B------:R-:W-:-:S03]  /*02e0*/  LOP3.LUT R6, R0, 0xfffff0, RZ, 0xc0, !PT ;  /* 0x00fffff000067812 */ /* 0x000fc600078ec0ff */
[----:B------:R-:W-:Y:S02]  /*02f0*/  IMAD.U32 R11, RZ, RZ, UR18 ;  /* 0x00000012ff0b7e24 */ /* 0x000fe4000f8e00ff */
[----:B------:R-:W-:Y:S02]  /*0300*/  IMAD.MOV R6, RZ, RZ, -R6 ;  /* 0x000000ffff067224 */ /* 0x000fe400078e0a06 */
[----:B------:R-:W-:-:S03]  /*0310*/  IMAD.WIDE.U32 R8, R11, 0x7000, R8 ;  /* 0x000070000b087825 */ /* 0x000fc600078e0008 */
[----:B0-----:R-:W-:-:S04]  /*0320*/  IADD3 R8, P1, PT, R8, UR4, RZ ;  /* 0x0000000408087c10 */ /* 0x001fc8000ff3e0ff */
[----:B------:R-:W-:-:S04]  /*0330*/  IADD3 R8, P2, PT, R8, 0x8000, RZ ;  /* 0x0000800008087810 */ /* 0x000fc80007f5e0ff */
[----:B------:R-:W-:-:S09]  /*0340*/  IADD3.X R9, PT, PT, RZ, UR5, R9, P2, P1 ;  /* 0x00000005ff097c10 */ /* 0x000fd200097e2409 */
.L_x_8:
[----:B------:R-:W2:Y:S04]  /*0350*/  LDG.E.64 R10, desc[UR16][R8.64+-0x8000] ;  /* 0xff800010080a7981 */ /* 0x000ea8000c1e1b00 */
[----:B------:R-:W3:Y:S04]  /*0360*/  LDG.E.64 R26, desc[UR16][R8.64+-0x7000] ;  /* 0xff900010081a7981 */ /* 0x000ee8000c1e1b00 */
[----:B------:R-:W4:Y:S04]  /*0370*/  LDG.E.64 R18, desc[UR16][R8.64+-0x6000] ;  /* 0xffa0001008127981 */ /* 0x000f28000c1e1b00 */
[----:B------:R-:W5:Y:S04]  /*0380*/  LDG.E.64 R12, desc[UR16][R8.64+-0x5000] ;  /* 0xffb00010080c7981 */ /* 0x000f68000c1e1b00 */
[----:B------:R-:W5:Y:S04]  /*0390*/  LDG.E.64 R14, desc[UR16][R8.64+-0x4000] ;  /* 0xffc00010080e7981 */ /* 0x000f68000c1e1b00 */
[----:B------:R-:W5:Y:S04]  /*03a0*/  LDG.E.64 R16, desc[UR16][R8.64+-0x3000] ;  /* 0xffd0001008107981 */ /* 0x000f68000c1e1b00 */
[----:B------:R-:W5:Y:S04]  /*03b0*/  LDG.E.64 R20, desc[UR16][R8.64+-0x2000] ;  /* 0xffe0001008147981 */ /* 0x000f68000c1e1b00 */
[----:B------:R-:W5:Y:S01]  /*03c0*/  LDG.E.64 R22, desc[UR16][R8.64+-0x1000] ;  /* 0xfff0001008167981 */ /* 0x000f62000c1e1b00 */
[----:B--2---:R-:W-:-:S03]  /*03d0*/  DSETP.NEU.AND P2, PT, R10, RZ, PT ;  /* 0x000000ff0a00722a */ /* 0x004fc60003f4d000 */
[----:B------:R-:W2:Y:S01]  /*03e0*/  LDG.E.64 R10, desc[UR16][R8.64] ;  /* 0x00000010080a7981 */ /* 0x000ea2000c1e1b00 */
[----:B---3--:R-:W-:Y:S02]  /*03f0*/  DSETP.NEU.AND P3, PT, R26, RZ, PT ;  /* 0x000000ff1a00722a */ /* 0x008fe40003f6d000 */
[----:B----4-:R-:W-:Y:S01]  /*0400*/  DSETP.NEU.AND P1, PT, R18, RZ, PT ;  /* 0x000000ff1200722a */ /* 0x010fe20003f2d000 */
[----:B------:R-:W-:Y:S01]  /*0410*/  SEL R19, RZ, 0x1, !P2 ;  /* 0x00000001ff137807 */ /* 0x000fe20005000000 */
[----:B-----5:R-:W-:Y:S02]  /*0420*/  DSETP.NEU.AND P2, PT, R12, RZ, PT ;  /* 0x000000ff0c00722a */ /* 0x020fe40003f4d000 */
[----:B------:R-:W-:Y:S01]  /*0430*/  SEL R18, RZ, 0x1, !P3 ;  /* 0x00000001ff127807 */ /* 0x000fe20005800000 */
[----:B------:R-:W3:Y:S01]  /*0440*/  LDG.E.64 R12, desc[UR16][R8.64+0x1000] ;  /* 0x00100010080c7981 */ /* 0x000ee2000c1e1b00 */
[----:B------:R-:W-:Y:S02]  /*0450*/  DSETP.NEU.AND P5, PT, R14, RZ, PT ;  /* 0x000000ff0e00722a */ /* 0x000fe40003fad000 */
[----:B------:R-:W-:-:S02]  /*0460*/  IADD3 R7, P3, P4, R18, R7, R19 ;  /* 0x0000000712077210 */ /* 0x000fc40007c7e013 */
[----:B------:R-:W-:Y:S01]  /*0470*/  SEL R14, RZ, 0x1, !P1 ;  /* 0x00000001ff0e7807 */ /* 0x000fe20004800000 */
[----:B------:R-:W-:Y:S01]  /*0480*/  DSETP.NEU.AND P6, PT, R16, RZ, PT ;  /* 0x000000ff1000722a */ /* 0x000fe20003fcd000 */
[----:B------:R-:W-:Y:S01]  /*0490*/  SEL R19, RZ, 0x1, !P2 ;  /* 0x00000001ff137807 */ /* 0x000fe20005000000 */
[----:B------:R-:W4:Y:S01]  /*04a0*/  LDG.E.64 R16, desc[UR16][R8.64+0x3000] ;  /* 0x0030001008107981 */ /* 0x000f22000c1e1b00 */
[----:B------:R-:W-:Y:S02]  /*04b0*/  SEL R18, RZ, 0x1, !P5 ;  /* 0x00000001ff127807 */ /* 0x000fe40006800000 */
[----:B------:R-:W-:Y:S02]  /*04c0*/  IADD3 R19, P1, P2, R19, R7, R14 ;  /* 0x0000000713137210 */ /* 0x000fe40007a3e00e */
[----:B------:R-:W5:Y:S01]  /*04d0*/  LDG.E.64 R14, desc[UR16][R8.64+0x2000] ;  /* 0x00200010080e7981 */ /* 0x000f62000c1e1b00 */
[----:B------:R-:W-:-:S04]  /*04e0*/  SEL R7, RZ, 0x1, !P6 ;  /* 0x00000001ff077807 */ /* 0x000fc80007000000 */
[----:B------:R-:W-:Y:S02]  /*04f0*/  IADD3 R7, P5, P6, R7, R19, R18 ;  /* 0x0000001307077210 */ /* 0x000fe40007ebe012 */
[----:B------:R-:W5:Y:S01]  /*0500*/  LDG.E.64 R18, desc[UR16][R8.64+0x4000] ;  /* 0x0040001008127981 */ /* 0x000f62000c1e1b00 */
[----:B------:R-:W-:Y:S01]  /*0510*/  IADD3.X R24, PT, PT, RZ, R24, RZ, P3, P4 ;  /* 0x00000018ff187210 */ /* 0x000fe20001fe84ff */
[----:B------:R-:W-:Y:S02]  /*0520*/  DSETP.NEU.AND P3, PT, R20, RZ, PT ;  /* 0x000000ff1400722a */ /* 0x000fe40003f6d000 */
[----:B------:R-:W5:Y:S01]  /*0530*/  LDG.E.64 R20, desc[UR16][R8.64+0x5000] ;  /* 0x0050001008147981 */ /* 0x000f62000c1e1b00 */
[----:B------:R-:W-:-:S03]  /*0540*/  DSETP.NEU.AND P4, PT, R22, RZ, PT ;  /* 0x000000ff1600722a */ /* 0x000fc60003f8d000 */
[----:B------:R-:W5:Y:S01]  /*0550*/  LDG.E.64 R22, desc[UR16][R8.64+0x6000] ;  /* 0x0060001008167981 */ /* 0x000f62000c1e1b00 */
[----:B------:R-:W-:Y:S01]  /*0560*/  SEL R25, RZ, 0x1, !P3 ;  /* 0x00000001ff197807 */ /* 0x000fe20005800000 */
[----:B--2---:R-:W-:Y:S02]  /*0570*/  DSETP.NEU.AND P3, PT, R10, RZ, PT ;  /* 0x000000ff0a00722a */ /* 0x004fe40003f6d000 */
[----:B------:R-:W2:Y:S01]  /*0580*/  LDG.E.64 R10, desc[UR16][R8.64+0x7000] ;  /* 0x00700010080a7981 */ /* 0x000ea2000c1e1b00 */
[----:B------:R-:W-:Y:S02]  /*0590*/  SEL R26, RZ, 0x1, !P4 ;  /* 0x00000001ff1a7807 */ /* 0x000fe40006000000 */
[----:B------:R-:W-:Y:S01]  /*05a0*/  IADD3.X R24, PT, PT, RZ, R24, RZ, P1, P2 ;  /* 0x00000018ff187210 */ /* 0x000fe20000fe44ff */
[----:B---3--:R-:W-:Y:S01]  /*05b0*/  DSETP.NEU.AND P4, PT, R12, RZ, PT ;  /* 0x000000ff0c00722a */ /* 0x008fe20003f8d000 */
[----:B------:R-:W-:Y:S02]  /*05c0*/  SEL R12, RZ, 0x1, !P3 ;  /* 0x00000001ff0c7807 */ /* 0x000fe40005800000 */
[----:B------:R-:W-:-:S03]  /*05d0*/  IADD3 R13, P1, P2, R26, R7, R25 ;  /* 0x000000071a0d7210 */ /* 0x000fc60007a3e019 */
[----:B------:R-:W-:Y:S01]  /*05e0*/  SEL R7, RZ, 0x1, !P4 ;  /* 0x00000001ff077807 */ /* 0x000fe20006000000 */
[----:B----4-:R-:W-:Y:S01]  /*05f0*/  DSETP.NEU.AND P4, PT, R16, RZ, PT ;  /* 0x000000ff1000722a */ /* 0x010fe20003f8d000 */
[----:B------:R-:W-:Y:S01]  /*0600*/  IADD3.X R24, PT, PT, RZ, R24, RZ, P5, P6 ;  /* 0x00000018ff187210 */ /* 0x000fe20002fec4ff */
[----:B-----5:R-:W-:Y:S01]  /*0610*/  DSETP.NEU.AND P3, PT, R14, RZ, PT ;  /* 0x000000ff0e00722a */ /* 0x020fe20003f6d000 */
[----:B------:R-:W-:-:S03]  /*0620*/  IADD3 R7, P5, P6, R7, R13, R12 ;  /* 0x0000000d07077210 */ /* 0x000fc60007ebe00c */
[----:B------:R-:W-:Y:S02]  /*0630*/  SEL R13, RZ, 0x1, !P4 ;  /* 0x00000001ff0d7807 */ /* 0x000fe40006000000 */
[----:B------:R-:W-:Y:S01]  /*0640*/  SEL R12, RZ, 0x1, !P3 ;  /* 0x00000001ff0c7807 */ /* 0x000fe20005800000 */
[----:B------:R-:W-:Y:S01]  /*0650*/  DSETP.NEU.AND P3, PT, R18, RZ, PT ;  /* 0x000000ff1200722a */ /* 0x000fe20003f6d000 */
[----:B------:R-:W-:Y:S02]  /*0660*/  IADD3.X R24, PT, PT, RZ, R24, RZ, P1, P2 ;  /* 0x00000018ff187210 */ /* 0x000fe40000fe44ff */
[----:B------:R-:W-:Y:S01]  /*0670*/  IADD3 R13, P2, P1, R13, R7, R12 ;  /* 0x000000070d0d7210 */ /* 0x000fe2000795e00c */
[----:B------:R-:W-:Y:S02]  /*0680*/  DSETP.NEU.AND P4, PT, R20, RZ, PT ;  /* 0x000000ff1400722a */ /* 0x000fe40003f8d000 */
[----:B------:R-:W-:Y:S01]  /*0690*/  SEL R12, RZ, 0x1, !P3 ;  /* 0x00000001ff0c7807 */ /* 0x000fe20005800000 */
[----:B------:R-:W-:Y:S01]  /*06a0*/  DSETP.NEU.AND P3, PT, R22, RZ, PT ;  /* 0x000000ff1600722a */ /* 0x000fe20003f6d000 */
[----:B------:R-:W-:-:S02]  /*06b0*/  VIADD R6, R6, 0x10 ;  /* 0x0000001006067836 */ /* 0x000fc40000000000 */
[----:B------:R-:W-:Y:S02]  /*06c0*/  SEL R7, RZ, 0x1, !P4 ;  /* 0x00000001ff077807 */ /* 0x000fe40006000000 */
[----:B------:R-:W-:-:S04]  /*06d0*/  IADD3.X R24, PT, PT, RZ, R24, RZ, P5, P6 ;  /* 0x00000018ff187210 */ /* 0x000fc80002fec4ff */
[----:B------:R-:W-:Y:S01]  /*06e0*/  IADD3.X R24, PT, PT, RZ, R24, RZ, P2, P1 ;  /* 0x00000018ff187210 */ /* 0x000fe200017e24ff */
[----:B------:R-:W-:Y:S01]  /*06f0*/  VIADD R3, R3, 0x2000 ;  /* 0x0000200003037836 */ /* 0x000fe20000000000 */
[----:B--2---:R-:W-:Y:S01]  /*0700*/  DSETP.NEU.AND P4, PT, R10, RZ, PT ;  /* 0x000000ff0a00722a */ /* 0x004fe20003f8d000 */
[----:B------:R-:W-:Y:S02]  /*0710*/  SEL R10, RZ, 0x1, !P3 ;  /* 0x00000001ff0a7807 */ /* 0x000fe40005800000 */
[----:B------:R-:W-:Y:S02]  /*0720*/  ISETP.NE.AND P3, PT, R6, RZ, PT ;  /* 0x000000ff0600720c */ /* 0x000fe40003f65270 */
[----:B------:R-:W-:Y:S02]  /*0730*/  IADD3 R11, P5, P6, R7, R13, R12 ;  /* 0x0000000d070b7210 */ /* 0x000fe40007ebe00c */
[----:B------:R-:W-:Y:S02]  /*0740*/  SEL R7, RZ, 0x1, !P4 ;  /* 0x00000001ff077807 */ /* 0x000fe40006000000 */
[----:B------:R-:W-:-:S02]  /*0750*/  IADD3 R8, P4, PT, R8, 0x10000, RZ ;  /* 0x0001000008087810 */ /* 0x000fc40007f9e0ff */
[----:B------:R-:W-:Y:S02]  /*0760*/  IADD3 R7, P1, P2, R7, R11, R10 ;  /* 0x0000000b07077210 */ /* 0x000fe40007a3e00a */
[----:B------:R-:W-:Y:S01]  /*0770*/  IADD3.X R24, PT, PT, RZ, R24, RZ, P5, P6 ;  /* 0x00000018ff187210 */ /* 0x000fe20002fec4ff */
[----:B------:R-:W-:-:S03]  /*0780*/  IMAD.X R9, RZ, RZ, R9, P4 ;  /* 0x000000ffff097224 */ /* 0x000fc600020e0609 */
[----:B------:R-:W-:Y:S01]  /*0790*/  IADD3.X R24, PT, PT, RZ, R24, RZ, P1, P2 ;  /* 0x00000018ff187210 */ /* 0x000fe20000fe44ff */
[----:B------:R-:W-:Y:S06]  /*07a0*/  @P3 BRA `(.L_x_8) ;  /* 0xfffffff800e83947 */ /* 0x000fec000383ffff */
.L_x_7:
[----:B------:R-:W-:Y:S05]  /*07b0*/  BSYNC.RECONVERGENT B2 ;  /* 0x0000000000027941 */ /* 0x000fea0003800200 */
.L_x_6:
[----:B------:R-:W-:Y:S05]  /*07c0*/  @!P0 BRA `(.L_x_5) ;  /* 0x0000000400608947 */ /* 0x000fea0003800000 */
[----:B------:R-:W-:Y:S01]  /*07d0*/  ISETP.GE.U32.AND P1, PT, R4, 0x8, PT ;  /* 0x000000080400780c */ /* 0x000fe20003f26070 */
[----:B------:R-:W-:Y:S01]  /*07e0*/  BSSY.RECONVERGENT B2, `(.L_x_9) ;  /* 0x000002a000027945 */ /* 0x000fe20003800200 */
[----:B------:R-:W-:-:S04]  /*07f0*/  LOP3.LUT R25, R0, 0x7, RZ, 0xc0, !PT ;  /* 0x0000000700197812 */ /* 0x000fc800078ec0ff */
[----:B------:R-:W-:-:S07]  /*0800*/  ISETP.NE.AND P0, PT, R25, RZ, PT ;  /* 0x000000ff1900720c */ /* 0x000fce0003f05270 */
[----:B------:R-:W-:Y:S06]  /*0810*/  @!P1 BRA `(.L_x_10) ;  /* 0x0000000000989947 */ /* 0x000fec0003800000 */
[----:B------:R-:W0:Y:S01]  /*0820*/  LDCU.64 UR4, c[0x0][0x380] ;  /* 0x00007000ff0477ac */ /* 0x000e220008000a00 */
[----:B------:R-:W-:-:S04]  /*0830*/  IADD3 R4, P1, PT, R3, UR9, RZ ;  /* 0x0000000903047c10 */ /* 0x000fc8000ff3e0ff */
[----:B------:R-:W-:Y:S02]  /*0840*/  LEA.HI.X.SX32 R9, R3, RZ, 0x1, P1 ;  /* 0x000000ff03097211 */ /* 0x000fe400008f0eff */
[----:B0-----:R-:W-:-:S04]  /*0850*/  LEA R20, P1, R4, UR4, 0x3 ;  /* 0x0000000404147c11 */ /* 0x001fc8000f8218ff */
[----:B------:R-:W-:-:S05]  /*0860*/  LEA.HI.X R21, R4, UR5, R9, 0x3, P1 ;  /* 0x0000000504157c11 */ /* 0x000fca00088f1c09 */
        /* <DEDUP_REMOVED lines=8> */
[----:B------:R-:W-:Y:S01]  /*08f0*/  VIADD R3, R3, 0x1000 ;  /* 0x0000100003037836 */ /* 0x000fe20000000000 */
[----:B--2---:R-:W-:-:S02]  /*0900*/  DSETP.NEU.AND P1, PT, R22, RZ, PT ;  /* 0x000000ff1600722a */ /* 0x004fc40003f2d000 */
[----:B---3--:R-:W-:-:S04]  /*0910*/  DSETP.NEU.AND P2, PT, R18, RZ, PT ;  /* 0x000000ff1200722a */ /* 0x008fc80003f4d000 */
[----:B------:R-:W-:Y:S01]  /*0920*/  SEL R4, RZ, 0x1, !P1 ;  /* 0x00000001ff047807 */ /* 0x000fe20004800000 */
[----:B----4-:R-:W-:Y:S01]  /*0930*/  DSETP.NEU.AND P3, PT, R16, RZ, PT ;  /* 0x000000ff1000722a */ /* 0x010fe20003f6d000 */
[----:B------:R-:W-:Y:S01]  /*0940*/  SEL R6, RZ, 0x1, !P2 ;  /* 0x00000001ff067807 */ /* 0x000fe20005000000 */
[----:B-----5:R-:W-:-:S03]  /*0950*/  DSETP.NEU.AND P4, PT, R14, RZ, PT ;  /* 0x000000ff0e00722a */ /* 0x020fc60003f8d000 */
[----:B------:R-:W-:Y:S02]  /*0960*/  IADD3 R6, P2, P1, R6, R7, R4 ;  /* 0x0000000706067210 */ /* 0x000fe4000795e004 */
[----:B------:R-:W-:Y:S01]  /*0970*/  SEL R7, RZ, 0x1, !P3 ;  /* 0x00000001ff077807 */ /* 0x000fe20005800000 */
[----:B------:R-:W-:Y:S01]  /*0980*/  DSETP.NEU.AND P6, PT, R12, RZ, PT ;  /* 0x000000ff0c00722a */ /* 0x000fe20003fcd000 */
[----:B------:R-:W-:Y:S01]  /*0990*/  SEL R4, RZ, 0x1, !P4 ;  /* 0x00000001ff047807 */ /* 0x000fe20006000000 */
[----:B------:R-:W-:Y:S01]  /*09a0*/  DSETP.NEU.AND P3, PT, R10, RZ, PT ;  /* 0x000000ff0a00722a */ /* 0x000fe20003f6d000 */
[----:B------:R-:W-:Y:S02]  /*09b0*/  IADD3.X R24, PT, PT, RZ, R24, RZ, P2, P1 ;  /* 0x00000018ff187210 */ /* 0x000fe400017e24ff */
[----:B------:R-:W-:Y:S02]  /*09c0*/  IADD3 R4, P4, P5, R4, R6, R7 ;  /* 0x0000000604047210 */ /* 0x000fe40007d9e007 */
[----:B------:R-:W-:Y:S01]  /*09d0*/  SEL R7, RZ, 0x1, !P6 ;  /* 0x00000001ff077807 */ /* 0x000fe20007000000 */
[----:B------:R-:W-:Y:S01]  /*09e0*/  DSETP.NEU.AND P6, PT, R8, RZ, PT ;  /* 0x000000ff0800722a */ /* 0x000fe20003fcd000 */
[----:B------:R-:W-:Y:S01]  /*09f0*/  SEL R6, RZ, 0x1, !P3 ;  /* 0x00000001ff067807 */ /* 0x000fe20005800000 */
[----:B------:R-:W-:Y:S01]  /*0a00*/  DSETP.NEU.AND P3, PT, R26, RZ, PT ;  /* 0x000000ff1a00722a */ /* 0x000fe20003f6d000 */
[----:B------:R-:W-:-:S02]  /*0a10*/  IADD3.X R24, PT, PT, RZ, R24, RZ, P4, P5 ;  /* 0x00000018ff187210 */ /* 0x000fc400027ea4ff */
[----:B------:R-:W-:Y:S02]  /*0a20*/  IADD3 R6, P1, P2, R6, R4, R7 ;  /* 0x0000000406067210 */ /* 0x000fe40007a3e007 */
[----:B------:R-:W-:Y:S02]  /*0a30*/  SEL R4, RZ, 0x1, !P6 ;  /* 0x00000001ff047807 */ /* 0x000fe40007000000 */
[----:B------:R-:W-:Y:S02]  /*0a40*/  SEL R7, RZ, 0x1, !P3 ;  /* 0x00000001ff077807 */ /* 0x000fe40005800000 */
[----:B------:R-:W-:Y:S02]  /*0a50*/  IADD3.X R24, PT, PT, RZ, R24, RZ, P1, P2 ;  /* 0x00000018ff187210 */ /* 0x000fe40000fe44ff */
[----:B------:R-:W-:-:S04]  /*0a60*/  IADD3 R7, P3, P4, R7, R6, R4 ;  /* 0x0000000607077210 */ /* 0x000fc80007c7e004 */
[----:B------:R-:W-:-:S09]  /*0a70*/  IADD3.X R24, PT, PT, RZ, R24, RZ, P3, P4 ;  /* 0x00000018ff187210 */ /* 0x000fd20001fe84ff */
.L_x_10:
[----:B------:R-:W-:Y:S05]  /*0a80*/  BSYNC.RECONVERGENT B2 ;  /* 0x0000000000027941 */ /* 0x000fea0003800200 */
.L_x_9:
        /* <DEDUP_REMOVED lines=14> */
[----:B------:R-:W5:Y:S01]  /*0b70*/  LDG.E.64 R14, desc[UR16][R8.64+0x3000] ;  /* 0x00300010080e7981 */ /* 0x000f62000c1e1b00 */
[----:B------:R-:W-:Y:S01]  /*0b80*/  VIADD R3, R3, 0x800 ;  /* 0x0000080003037836 */ /* 0x000fe20000000000 */
[----:B--2---:R-:W-:-:S02]  /*0b90*/  DSETP.NEU.AND P1, PT, R16, RZ, PT ;  /* 0x000000ff1000722a */ /* 0x004fc40003f2d000 */
[----:B---3--:R-:W-:-:S04]  /*0ba0*/  DSETP.NEU.AND P2, PT, R10, RZ, PT ;  /* 0x000000ff0a00722a */ /* 0x008fc80003f4d000 */
[----:B------:R-:W-:Y:S01]  /*0bb0*/  SEL R4, RZ, 0x1, !P1 ;  /* 0x00000001ff047807 */ /* 0x000fe20004800000 */
[----:B----4-:R-:W-:Y:S01]  /*0bc0*/  DSETP.NEU.AND P3, PT, R12, RZ, PT ;  /* 0x000000ff0c00722a */ /* 0x010fe20003f6d000 */
[----:B------:R-:W-:Y:S01]  /*0bd0*/  SEL R6, RZ, 0x1, !P2 ;  /* 0x00000001ff067807 */ /* 0x000fe20005000000 */
[----:B-----5:R-:W-:-:S04]  /*0be0*/  DSETP.NEU.AND P4, PT, R14, RZ, PT ;  /* 0x000000ff0e00722a */ /* 0x020fc80003f8d000 */
[----:B------:R-:W-:Y:S02]  /*0bf0*/  SEL R11, RZ, 0x1, !P3 ;  /* 0x00000001ff0b7807 */ /* 0x000fe40005800000 */
[----:B------:R-:W-:Y:S02]  /*0c00*/  IADD3 R4, P1, P2, R6, R7, R4 ;  /* 0x0000000706047210 */ /* 0x000fe40007a3e004 */
[----:B------:R-:W-:Y:S02]  /*0c10*/  SEL R10, RZ, 0x1, !P4 ;  /* 0x00000001ff0a7807 */ /* 0x000fe40006000000 */
[----:B------:R-:W-:Y:S02]  /*0c20*/  IADD3.X R24, PT, PT, RZ, R24, RZ, P1, P2 ;  /* 0x00000018ff187210 */ /* 0x000fe40000fe44ff */
[----:B------:R-:W-:-:S04]  /*0c30*/  IADD3 R7, P3, P4, R10, R4, R11 ;  /* 0x000000040a077210 */ /* 0x000fc80007c7e00b */
[----:B------:R-:W-:-:S09]  /*0c40*/  IADD3.X R24, PT, PT, RZ, R24, RZ, P3, P4 ;  /* 0x00000018ff187210 */ /* 0x000fd20001fe84ff */
.L_x_12:
[----:B------:R-:W-:Y:S05]  /*0c50*/  BSYNC.RECONVERGENT B2 ;  /* 0x0000000000027941 */ /* 0x000fea0003800200 */
.L_x_11:
[----:B------:R-:W-:Y:S05]  /*0c60*/  @!P0 BRA `(.L_x_5) ;  /* 0x0000000000388947 */ /* 0x000fea0003800000 */
[----:B------:R-:W0:Y:S01]  /*0c70*/  LDC.64 R8, c[0x0][0x380] ;  /* 0x0000e000ff087b82 */ /* 0x000e220000000a00 */
[----:B------:R-:W-:Y:S02]  /*0c80*/  IMAD.U32 R11, RZ, RZ, UR18 ;  /* 0x00000012ff0b7e24 */ /* 0x000fe4000f8e00ff */
[----:B------:R-:W-:Y:S02]  /*0c90*/  IMAD.MOV R0, RZ, RZ, -R0 ;  /* 0x000000ffff007224 */ /* 0x000fe400078e0a00 */
[----:B0-----:R-:W-:-:S07]  /*0ca0*/  IMAD.WIDE.U32 R8, R11, 0x7000, R8 ;  /* 0x000070000b087825 */ /* 0x001fce00078e0008 */
.L_x_13:
[----:B------:R-:W-:-:S06]  /*0cb0*/  IMAD.WIDE R10, R3, 0x8, R8 ;  /* 0x00000008030a7825 */ /* 0x000fcc00078e0208 */
[----:B------:R-:W2:Y:S01]  /*0cc0*/  LDG.E.64 R10, desc[UR16][R10.64] ;  /* 0x000000100a0a7981 */ /* 0x000ea2000c1e1b00 */
[----:B------:R-:W-:Y:S02]  /*0cd0*/  VIADD R0, R0, 0x1 ;  /* 0x0000000100007836 */ /* 0x000fe40000000000 */
[----:B------:R-:W-:Y:S01]  /*0ce0*/  VIADD R3, R3, 0x200 ;  /* 0x0000020003037836 */ /* 0x000fe20000000000 */
[----:B--2---:R-:W-:-:S06]  /*0cf0*/  DSETP.NEU.AND P0, PT, R10, RZ, PT ;  /* 0x000000ff0a00722a */ /* 0x004fcc0003f0d000 */
[----:B------:R-:W-:Y:S02]  /*0d00*/  SEL R4, RZ, 0x1, !P0 ;  /* 0x00000001ff047807 */ /* 0x000fe40004000000 */
[----:B------:R-:W-:Y:S02]  /*0d10*/  ISETP.NE.AND P0, PT, R0, RZ, PT ;  /* 0x000000ff0000720c */ /* 0x000fe40003f05270 */
[----:B------:R-:W-:-:S05]  /*0d20*/  IADD3 R7, P1, PT, R7, R4, RZ ;  /* 0x0000000407077210 */ /* 0x000fca0007f3e0ff */
[----:B------:R-:W-:-:S06]  /*0d30*/  IMAD.X R24, RZ, RZ, R24, P1 ;  /* 0x000000ffff187224 */ /* 0x000fcc00008e0618 */
[----:B------:R-:W-:Y:S05]  /*0d40*/  @P0 BRA `(.L_x_13) ;  /* 0xfffffffc00d80947 */ /* 0x000fea000383ffff */
.L_x_5:
[----:B------:R-:W-:Y:S05]  /*0d50*/  BSYNC.RECONVERGENT B1 ;  /* 0x0000000000017941 */ /* 0x000fea0003800200 */
.L_x_4:
[----:B------:R-:W-:-:S13]  /*0d60*/  ISETP.GE.AND P0, PT, R2, 0x200, PT ;  /* 0x000002000200780c */ /* 0x000fda0003f06270 */
[----:B------:R-:W-:Y:S05]  /*0d70*/  @!P0 BRA `(.L_x_14) ;  /* 0x0000000400308947 */ /* 0x000fea0003800000 */
[----:B------:R-:W0:Y:S01]  /*0d80*/  S2R R4, SR_LANEID ;  /* 0x0000000000047919 */ /* 0x000e220000000000 */
[----:B------:R-:W1:Y:S04]  /*0d90*/  SHFL.DOWN PT, R0, R7, 0x1, 0x1f ;  /* 0x08201f0007007f89 */ /* 0x000e6800000e0000 */
[----:B------:R-:W2:Y:S01]  /*0da0*/  SHFL.DOWN PT, R2, R24, 0x1, 0x1f ;  /* 0x08201f0018027f89 */ /* 0x000ea200000e0000 */
[----:B0-----:R-:W-:-:S04]  /*0db0*/  ISETP.GT.AND P0, PT, R4, 0x1e, PT ;  /* 0x0000001e0400780c */ /* 0x001fc80003f04270 */
[----:B-1----:R-:W-:Y:S02]  /*0dc0*/  SEL R0, R0, RZ, !P0 ;  /* 0x000000ff00007207 */ /* 0x002fe40004000000 */
[----:B--2---:R-:W-:Y:S02]  /*0dd0*/  SEL R11, R2, RZ, !P0 ;  /* 0x000000ff020b7207 */ /* 0x004fe40004000000 */
[----:B------:R-:W-:-:S05]  /*0de0*/  IADD3 R3, P0, PT, R7, R0, RZ ;  /* 0x0000000007037210 */ /* 0x000fca0007f1e0ff */
[----:B------:R-:W-:Y:S01]  /*0df0*/  IMAD.X R11, R24, 0x1, R11, P0 ;  /* 0x00000001180b7824 */ /* 0x000fe200000e060b */
[----:B------:R-:W0:Y:S01]  /*0e00*/  SHFL.DOWN PT, R0, R3, 0x2, 0x1f ;  /* 0x08401f0003007f89 */ /* 0x000e2200000e0000 */
[----:B------:R-:W-:-:S03]  /*0e10*/  ISETP.GT.AND P0, PT, R4, 0x1d, PT ;  /* 0x0000001d0400780c */ /* 0x000fc60003f04270 */
[----:B------:R-:W1:Y:S01]  /*0e20*/  SHFL.DOWN PT, R2, R11, 0x2, 0x1f ;  /* 0x08401f000b027f89 */ /* 0x000e6200000e0000 */
[----:B0-----:R-:W-:-:S04]  /*0e30*/  SEL R0, R0, RZ, !P0 ;  /* 0x000000ff00007207 */ /* 0x001fc80004000000 */
[----:B------:R-:W-:Y:S02]  /*0e40*/  IADD3 R7, P1, PT, R0, R3, RZ ;  /* 0x0000000300077210 */ /* 0x000fe40007f3e0ff */
[----:B-1----:R-:W-:Y:S02]  /*0e50*/  SEL R2, R2, RZ, !P0 ;  /* 0x000000ff02027207 */ /* 0x002fe40004000000 */
[----:B------:R-:W-:Y:S01]  /*0e60*/  ISETP.GT.AND P0, PT, R4, 0x1b, PT ;  /* 0x0000001b0400780c */ /* 0x000fe20003f04270 */
[----:B------:R-:W0:Y:S02]  /*0e70*/  SHFL.DOWN PT, R0, R7, 0x4, 0x1f ;  /* 0x08801f0007007f89 */ /* 0x000e2400000e0000 */
[----:B------:R-:W-:-:S05]  /*0e80*/  IMAD.X R9, R2, 0x1, R11, P1 ;  /* 0x0000000102097824 */ /* 0x000fca00008e060b */
[----:B------:R-:W1:Y:S01]  /*0e90*/  SHFL.DOWN PT, R2, R9, 0x4, 0x1f ;  /* 0x08801f0009027f89 */ /* 0x000e6200000e0000 */
[----:B0-----:R-:W-:-:S04]  /*0ea0*/  SEL R0, R0, RZ, !P0 ;  /* 0x000000ff00007207 */ /* 0x001fc80004000000 */
[----:B------:R-:W-:Y:S02]  /*0eb0*/  IADD3 R3, P1, PT, R0, R7, RZ ;  /* 0x0000000700037210 */ /* 0x000fe40007f3e0ff */
[----:B-1----:R-:W-:-:S03]  /*0ec0*/  SEL R2, R2, RZ, !P0 ;  /* 0x000000ff02027207 */ /* 0x002fc60004000000 */
[----:B------:R-:W0:Y:S01]  /*0ed0*/  SHFL.DOWN PT, R0, R3, 0x8, 0x1f ;  /* 0x09001f0003007f89 */ /* 0x000e2200000e0000 */
[----:B------:R-:W-:Y:S01]  /*0ee0*/  ISETP.GT.AND P0, PT, R4, 0x17, PT ;  /* 0x000000170400780c */ /* 0x000fe20003f04270 */
[----:B------:R-:W-:Y:S01]  /*0ef0*/  IMAD.X R13, R2, 0x1, R9, P1 ;  /* 0x00000001020d7824 */ /* 0x000fe200008e0609 */
[----:B------:R-:W-:-:S04]  /*0f00*/  ISETP.NE.AND P1, PT, R4, RZ, PT ;  /* 0x000000ff0400720c */ /* 0x000fc80003f25270 */
[----:B------:R-:W1:Y:S09]  /*0f10*/  SHFL.DOWN PT, R2, R13, 0x8, 0x1f ;  /* 0x09001f000d027f89 */ /* 0x000e7200000e0000 */
[----:B------:R-:W2:Y:S01]  /*0f20*/  @!P1 S2R R7, SR_CgaCtaId ;  /* 0x0000000000079919 */ /* 0x000ea20000008800 */
[----:B0-----:R-:W-:-:S04]  /*0f30*/  SEL R0, R0, RZ, !P0 ;  /* 0x000000ff00007207 */ /* 0x001fc80004000000 */
[----:B------:R-:W-:Y:S02]  /*0f40*/  IADD3 R9, P2, PT, R0, R3, RZ ;  /* 0x0000000300097210 */ /* 0x000fe40007f5e0ff */
[----:B------:R-:W-:Y:S02]  /*0f50*/  @!P1 SHF.R.U32.HI R3, RZ, 0x2, R5 ;  /* 0x00000002ff039819 */ /* 0x000fe40000011605 */
[----:B-1----:R-:W-:Y:S01]  /*0f60*/  SEL R2, R2, RZ, !P0 ;  /* 0x000000ff02027207 */ /* 0x002fe20004000000 */
[----:B------:R-:W0:Y:S01]  /*0f70*/  SHFL.DOWN PT, R0, R9, 0x10, 0x1f ;  /* 0x0a001f0009007f89 */ /* 0x000e2200000e0000 */
[----:B------:R-:W-:Y:S02]  /*0f80*/  ISETP.GT.AND P0, PT, R4, 0xf, PT ;  /* 0x0000000f0400780c */ /* 0x000fe40003f04270 */
[----:B------:R-:W-:Y:S01]  /*0f90*/  @!P1 MOV R4, 0x400 ;  /* 0x0000040000049802 */ /* 0x000fe20000000f00 */
[----:B------:R-:W-:-:S05]  /*0fa0*/  IMAD.X R11, R2, 0x1, R13, P2 ;  /* 0x00000001020b7824 */ /* 0x000fca00010e060d */
[----:B------:R-:W1:Y:S01]  /*0fb0*/  SHFL.DOWN PT, R2, R11, 0x10, 0x1f ;  /* 0x0a001f000b027f89 */ /* 0x000e6200000e0000 */
[----:B--2---:R-:W-:Y:S02]  /*0fc0*/  @!P1 LEA R7, R7, R4, 0x18 ;  /* 0x0000000407079211 */ /* 0x004fe400078ec0ff */
[----:B0-----:R-:W-:-:S04]  /*0fd0*/  SEL R0, R0, RZ, !P0 ;  /* 0x000000ff00007207 */ /* 0x001fc80004000000 */
[----:B------:R-:W-:Y:S02]  /*0fe0*/  IADD3 R0, P2, PT, R0, R9, RZ ;  /* 0x0000000900007210 */ /* 0x000fe40007f5e0ff */
[----:B-1----:R-:W-:Y:S02]  /*0ff0*/  SEL R4, R2, RZ, !P0 ;  /* 0x000000ff02047207 */ /* 0x002fe40004000000 */
[----:B------:R-:W-:Y:S02]  /*1000*/  @!P1 LOP3.LUT R2, R3, 0xf8, RZ, 0xc0, !PT ;  /* 0x000000f803029812 */ /* 0x000fe400078ec0ff */
[----:B------:R-:W-:Y:S01]  /*1010*/  ISETP.NE.AND P0, PT, R5, RZ, PT ;  /* 0x000000ff0500720c */ /* 0x000fe20003f05270 */
[----:B------:R-:W-:Y:S02]  /*1020*/  IMAD.X R3, R4, 0x1, R11, P2 ;  /* 0x0000000104037824 */ /* 0x000fe400010e060b */
[----:B------:R-:W-:Y:S02]  /*1030*/  @!P1 IMAD.IADD R7, R2, 0x1, R7 ;  /* 0x0000000102079824 */ /* 0x000fe400078e0207 */
[----:B------:R-:W-:-:S05]  /*1040*/  @!P1 IMAD.MOV.U32 R2, RZ, RZ, R0 ;  /* 0x000000ffff029224 */ /* 0x000fca00078e0000 */
[----:B------:R2:W-:Y:S01]  /*1050*/  @!P1 STS.64 [R7+0x10], R2 ;  /* 0x0000100207009388 */ /* 0x0005e20000000a00 */
[----:B------:R-:W-:Y:S06]  /*1060*/  BAR.SYNC.DEFER_BLOCKING 0x0 ;  /* 0x0000000000007b1d */ /* 0x000fec0000010000 */
[----:B------:R-:W-:Y:S05]  /*1070*/  @P0 BRA `(.L_x_15) ;  /* 0x0000002000700947 */ /* 0x000fea0003800000 */
[----:B------:R-:W0:Y:S01]  /*1080*/  S2UR UR5, SR_CgaCtaId ;  /* 0x00000000000579c3 */ /* 0x000e220000008800 */
[----:B------:R-:W-:Y:S02]  /*1090*/  UMOV UR4, 0x400 ;  /* 0x0000040000047882 */ /* 0x000fe40000000000 */
[----:B0-----:R-:W-:-:S09]  /*10a0*/  ULEA UR4, UR5, UR4, 0x18 ;  /* 0x0000000405047291 */ /* 0x001fd2000f8ec0ff */
[----:B------:R-:W-:Y:S04]  /*10b0*/  LDS.64 R8, [UR4+0x18] ;  /* 0x00001804ff087984 */ /* 0x000fe80008000a00 */
[----:B------:R-:W0:Y:S04]  /*10c0*/  LDS.128 R24, [UR4+0x20] ;  /* 0x00002004ff187984 */ /* 0x000e280008000c00 */
[----:B--2---:R-:W1:Y:S04]  /*10d0*/  LDS.128 R4, [UR4+0x30] ;  /* 0x00003004ff047984 */ /* 0x004e680008000c00 */
[----:B------:R-:W2:Y:S04]  /*10e0*/  LDS.128 R20, [UR4+0x40] ;  /* 0x00004004ff147984 */ /* 0x000ea80008000c00 */
[----:B------:R-:W3:Y:S04]  /*10f0*/  LDS.128 R16, [UR4+0x50] ;  /* 0x00005004ff107984 */ /* 0x000ee80008000c00 */
[----:B------:R-:W4:Y:S01]  /*1100*/  LDS.128 R12, [UR4+0x60] ;  /* 0x00006004ff0c7984 */ /* 0x000f220008000c00 */
[----:B0-----:R-:W-:-:S04]  /*1110*/  IADD3 R11, P1, P2, R24, R8, R0 ;  /* 0x00000008180b7210 */ /* 0x001fc80007a3e000 */
[----:B------:R-:W-:Y:S02]  /*1120*/  IADD3.X R25, PT, PT, R25, R9, R3, P1, P2 ;  /* 0x0000000919197210 */ /* 0x000fe40000fe4403 */
[----:B-1----:R-:W-:Y:S02]  /*1130*/  IADD3 R3, P1, P2, R4, R11, R26 ;  /* 0x0000000b04037210 */ /* 0x002fe40007a3e01a */
[----:B------:R-:W0:Y:S02]  /*1140*/  LDS.128 R8, [UR4+0x70] ;  /* 0x00007004ff087984 */ /* 0x000e240008000c00 */
[----:B------:R-:W-:Y:S02]  /*1150*/  IADD3.X R5, PT, PT, R5, R25, R27, P1, P2 ;  /* 0x0000001905057210 */ /* 0x000fe40000fe441b */
[----:B------:R-:W1:Y:S01]  /*1160*/  LDS.128 R24, [UR4+0x80] ;  /* 0x00008004ff187984 */ /* 0x000e620008000c00 */
[----:B--2---:R-:W-:-:S04]  /*1170*/  IADD3 R3, P1, P2, R20, R3, R6 ;  /* 0x0000000314037210 */ /* 0x004fc80007a3e006 */
[----:B---3--:R-:W-:Y:S02]  /*1180*/  IADD3 R3, P3, P4, R16, R3, R22 ;  /* 0x0000000310037210 */ /* 0x008fe40007c7e016 */
[----:B------:R-:W-:Y:S02]  /*1190*/  IADD3.X R7, PT, PT, R21, R5, R7, P1, P2 ;  /* 0x0000000515077210 */ /* 0x000fe40000fe4407 */
[----:B----4-:R-:W-:Y:S02]  /*11a0*/  IADD3 R3, P1, P2, R12, R3, R18 ;  /* 0x000000030c037210 */ /* 0x010fe40007a3e012 */
[----:B------:R-:W-:-:S04]  /*11b0*/  IADD3.X R17, PT, PT, R17, R7, R23, P3, P4 ;  /* 0x0000000711117210 */ /* 0x000fc80001fe8417 */
[----:B------:R-:W-:Y:S02]  /*11c0*/  IADD3.X R13, PT, PT, R13, R17, R19, P1, P2 ;  /* 0x000000110d0d7210 */ /* 0x000fe40000fe4413 */
[----:B0-----:R-:W-:-:S04]  /*11d0*/  IADD3 R3, P3, P4, R8, R3, R14 ;  /* 0x0000000308037210 */ /* 0x001fc80007c7e00e */
[----:B-1----:R-:W-:Y:S02]  /*11e0*/  IADD3 R3, P1, P2, R24, R3, R10 ;  /* 0x0000000318037210 */ /* 0x002fe40007a3e00a */
[----:B------:R-:W-:Y:S02]  /*11f0*/  IADD3.X R9, PT, PT, R9, R13, R15, P3, P4 ;  /* 0x0000000d09097210 */ /* 0x000fe40001fe840f */
[----:B------:R-:W-:Y:S02]  /*1200*/  IADD3 R0, P3, PT, R3, R26, RZ ;  /* 0x0000001a03007210 */ /* 0x000fe40007f7e0ff */
[----:B------:R-:W-:-:S05]  /*1210*/  IADD3.X R3, PT, PT, R25, R9, R11, P1, P2 ;  /* 0x0000000919037210 */ /* 0x000fca0000fe440b */
[----:B------:R-:W-:Y:S01]  /*1220*/  IMAD.X R3, R3, 0x1, R27, P3 ;  /* 0x0000000103037824 */ /* 0x000fe200018e061b */
[----:B------:R-:W-:Y:S06]  /*1230*/  BRA `(.L_x_15) ;  /* 0x0000002000007947 */ /* 0x000fec0003800000 */
.L_x_14:
[----:B------:R-:W-:-:S04]  /*1240*/  LOP3.LUT R0, R5, 0x3e0, RZ, 0xc0, !PT ;  /* 0x000003e005007812 */ /* 0x000fc800078ec0ff */
[----:B------:R-:W-:Y:S01]  /*1250*/  LOP3.LUT R9, RZ, R0, RZ, 0x33, !PT ;  /* 0x00000000ff097212 */ /* 0x000fe200078e33ff */
[----:B------:R-:W-:Y:S02]  /*1260*/  VIADD R3, R0, 0x20 ;  /* 0x0000002000037836 */ /* 0x000fe40000000000 */
[----:B------:R-:W0:Y:S02]  /*1270*/  S2R R0, SR_LANEID ;  /* 0x0000000000007919 */ /* 0x000e240000000000 */
[----:B------:R-:W-:Y:S01]  /*1280*/  IMAD.IADD R9, R2, 0x1, R9 ;  /* 0x0000000102097824 */ /* 0x000fe200078e0209 */
[----:B------:R-:W-:-:S04]  /*1290*/  ISETP.GT.AND P0, PT, R3, R2, PT ;  /* 0x000000020300720c */ /* 0x000fc80003f04270 */
[----:B------:R-:W-:-:S05]  /*12a0*/  SEL R9, R9, 0x1f, P0 ;  /* 0x0000001f09097807 */ /* 0x000fca0000000000 */
[----:B------:R-:W1:Y:S04]  /*12b0*/  SHFL.DOWN PT, R3, R7, 0x1, R9 ;  /* 0x0820000007037989 */ /* 0x000e6800000e0009 */
[----:B------:R-:W2:Y:S01]  /*12c0*/  SHFL.DOWN PT, R4, R24, 0x1, R9 ;  /* 0x0820000018047989 */ /* 0x000ea200000e0009 */
[C---:B0-----:R-:W-:Y:S01]  /*12d0*/  ISETP.GE.AND P0, PT, R0.reuse, R9, PT ;  /* 0x000000090000720c */ /* 0x041fe20003f06270 */
[C---:B------:R-:W-:Y:S01]  /*12e0*/  VIADD R6, R0.reuse, 0x2 ;  /* 0x0000000200067836 */ /* 0x040fe20000000000 */
[----:B------:R-:W-:Y:S02]  /*12f0*/  ISETP.NE.AND P2, PT, R0, RZ, PT ;  /* 0x000000ff0000720c */ /* 0x000fe40003f45270 */
[----:B-1----:R-:W-:Y:S02]  /*1300*/  SEL R8, R3, RZ, !P0 ;  /* 0x000000ff03087207 */ /* 0x002fe40004000000 */
[----:B--2---:R-:W-:-:S02]  /*1310*/  SEL R3, R4, RZ, !P0 ;  /* 0x000000ff04037207 */ /* 0x004fc40004000000 */
[----:B------:R-:W-:-:S05]  /*1320*/  IADD3 R8, P0, PT, R7, R8, RZ ;  /* 0x0000000807087210 */ /* 0x000fca0007f1e0ff */
[----:B------:R-:W-:Y:S01]  /*1330*/  IMAD.X R10, R24, 0x1, R3, P0 ;  /* 0x00000001180a7824 */ /* 0x000fe200000e0603 */
[----:B------:R-:W-:Y:S01]  /*1340*/  ISETP.GT.AND P0, PT, R6, R9, PT ;  /* 0x000000090600720c */ /* 0x000fe20003f04270 */
[----:B------:R-:W0:Y:S01]  /*1350*/  SHFL.DOWN PT, R3, R8, 0x2, R9 ;  /* 0x0840000008037989 */ /* 0x000e2200000e0009 */
[----:B------:R-:W-:-:S03]  /*1360*/  VIADD R6, R0, 0x4 ;  /* 0x0000000400067836 */ /* 0x000fc60000000000 */
[----:B------:R-:W1:Y:S01]  /*1370*/  SHFL.DOWN PT, R4, R10, 0x2, R9 ;  /* 0x084000000a047989 */ /* 0x000e6200000e0009 */
[----:B------:R-:W2:Y:S01]  /*1380*/  @!P2 S2R R11, SR_CgaCtaId ;  /* 0x00000000000ba919 */ /* 0x000ea20000008800 */
[----:B0-----:R-:W-:-:S04]  /*1390*/  SEL R3, R3, RZ, !P0 ;  /* 0x000000ff03037207 */ /* 0x001fc80004000000 */
[----:B------:R-:W-:Y:S02]  /*13a0*/  IADD3 R12, P1, PT, R3, R8, RZ ;  /* 0x00000008030c7210 */ /* 0x000fe40007f3e0ff */
[----:B-1----:R-:W-:Y:S02]  /*13b0*/  SEL R4, R4, RZ, !P0 ;  /* 0x000000ff04047207 */ /* 0x002fe40004000000 */
[----:B------:R-:W-:Y:S01]  /*13c0*/  ISETP.GT.AND P0, PT, R6, R9, PT ;  /* 0x000000090600720c */ /* 0x000fe20003f04270 */
[----:B------:R-:W0:Y:S01]  /*13d0*/  SHFL.DOWN PT, R3, R12, 0x4, R9 ;  /* 0x088000000c037989 */ /* 0x000e2200000e0009 */
[----:B------:R-:W-:Y:S02]  /*13e0*/  VIADD R6, R0, 0x8 ;  /* 0x0000000800067836 */ /* 0x000fe40000000000 */
[----:B------:R-:W-:Y:S02]  /*13f0*/  IMAD.X R7, R4, 0x1, R10, P1 ;  /* 0x0000000104077824 */ /* 0x000fe400008e060a */
[----:B------:R-:W-:-:S03]  /*1400*/  VIADD R0, R0, 0x10 ;  /* 0x0000001000007836 */ /* 0x000fc60000000000 */
[----:B------:R-:W1:Y:S01]  /*1410*/  SHFL.DOWN PT, R4, R7, 0x4, R9 ;  /* 0x0880000007047989 */ /* 0x000e6200000e0009 */
[----:B0-----:R-:W-:-:S04]  /*1420*/  SEL R3, R3, RZ, !P0 ;  /* 0x000000ff03037207 */ /* 0x001fc80004000000 */
[----:B------:R-:W-:Y:S02]  /*1430*/  IADD3 R8, P1, PT, R3, R12, RZ ;  /* 0x0000000c03087210 */ /* 0x000fe40007f3e0ff */
[----:B-1----:R-:W-:-:S03]  /*1440*/  SEL R4, R4, RZ, !P0 ;  /* 0x000000ff04047207 */ /* 0x002fc60004000000 */
[----:B------:R-:W0:Y:S01]  /*1450*/  SHFL.DOWN PT, R3, R8, 0x8, R9 ;  /* 0x0900000008037989 */ /* 0x000e2200000e0009 */
[----:B------:R-:W-:Y:S01]  /*1460*/  ISETP.GT.AND P0, PT, R6, R9, PT ;  /* 0x000000090600720c */ /* 0x000fe20003f04270 */
[----:B------:R-:W-:-:S05]  /*1470*/  IMAD.X R10, R4, 0x1, R7, P1 ;  /* 0x00000001040a7824 */ /* 0x000fca00008e0607 */
[----:B------:R-:W1:Y:S01]  /*1480*/  SHFL.DOWN PT, R4, R10, 0x8, R9 ;  /* 0x090000000a047989 */ /* 0x000e6200000e0009 */
[----:B0-----:R-:W-:-:S04]  /*1490*/  SEL R3, R3, RZ, !P0 ;  /* 0x000000ff03037207 */ /* 0x001fc80004000000 */
[----:B------:R-:W-:Y:S02]  /*14a0*/  IADD3 R6, P1, PT, R3, R8, RZ ;  /* 0x0000000803067210 */ /* 0x000fe40007f3e0ff */
[----:B------:R-:W-:Y:S02]  /*14b0*/  @!P2 SHF.R.U32.HI R8, RZ, 0x2, R5 ;  /* 0x00000002ff08a819 */ /* 0x000fe40000011605 */
[----:B-1----:R-:W-:Y:S01]  /*14c0*/  SEL R4, R4, RZ, !P0 ;  /* 0x000000ff04047207 */ /* 0x002fe20004000000 */
[----:B------:R-:W0:Y:S01]  /*14d0*/  SHFL.DOWN PT, R3, R6, 0x10, R9 ;  /* 0x0a00000006037989 */ /* 0x000e2200000e0009 */
[----:B------:R-:W-:Y:S02]  /*14e0*/  ISETP.GT.AND P0, PT, R0, R9, PT ;  /* 0x000000090000720c */ /* 0x000fe40003f04270 */
[----:B------:R-:W-:Y:S01]  /*14f0*/  @!P2 MOV R0, 0x400 ;  /* 0x000004000000a802 */ /* 0x000fe20000000f00 */
[----:B------:R-:W-:Y:S01]  /*1500*/  IMAD.X R7, R4, 0x1, R10, P1 ;  /* 0x0000000104077824 */ /* 0x000fe200008e060a */
[----:B------:R-:W-:-:S02]  /*1510*/  @!P2 LOP3.LUT R8, R8, 0xf8, RZ, 0xc0, !PT ;  /* 0x000000f80808a812 */ /* 0x000fc400078ec0ff */
[----:B--2---:R-:W-:Y:S02]  /*1520*/  @!P2 LEA R11, R11, R0, 0x18 ;  /* 0x000000000b0ba211 */ /* 0x004fe400078ec0ff */
[----:B------:R-:W1:Y:S03]  /*1530*/  SHFL.DOWN PT, R4, R7, 0x10, R9 ;  /* 0x0a00000007047989 */ /* 0x000e6600000e0009 */
[----:B------:R-:W-:Y:S01]  /*1540*/  @!P2 IMAD.IADD R11, R8, 0x1, R11 ;  /* 0x00000001080ba824 */ /* 0x000fe200078e020b */
[----:B0-----:R-:W-:-:S04]  /*1550*/  SEL R3, R3, RZ, !P0 ;  /* 0x000000ff03037207 */ /* 0x001fc80004000000 */
[----:B------:R-:W-:Y:S02]  /*1560*/  IADD3 R0, P1, PT, R3, R6, RZ ;  /* 0x0000000603007210 */ /* 0x000fe40007f3e0ff */
[----:B-1----:R-:W-:-:S03]  /*1570*/  SEL R4, R4, RZ, !P0 ;  /* 0x000000ff04047207 */ /* 0x002fc60004000000 */
[----:B------:R-:W-:Y:S01]  /*1580*/  @!P2 IMAD.MOV.U32 R6, RZ, RZ, R0 ;  /* 0x000000ffff06a224 */ /* 0x000fe200078e0000 */
[----:B------:R-:W-:Y:S01]  /*1590*/  ISETP.NE.AND P0, PT, R5, RZ, PT ;  /* 0x000000ff0500720c */ /* 0x000fe20003f05270 */
[----:B------:R-:W-:-:S04]  /*15a0*/  IMAD.X R3, R4, 0x1, R7, P1 ;  /* 0x0000000104037824 */ /* 0x000fc800008e0607 */
[----:B------:R-:W-:-:S05]  /*15b0*/  @!P2 IMAD.MOV.U32 R7, RZ, RZ, R3 ;  /* 0x000000ffff07a224 */ /* 0x000fca00078e0003 */
[----:B------:R1:W-:Y:S01]  /*15c0*/  @!P2 STS.64 [R11+0x10], R6 ;  /* 0x000010060b00a388 */ /* 0x0003e20000000a00 */
[----:B------:R-:W-:Y:S06]  /*15d0*/  BAR.SYNC.DEFER_BLOCKING 0x0 ;  /* 0x0000000000007b1d */ /* 0x000fec0000010000 */
[----:B------:R-:W-:Y:S05]  /*15e0*/  @P0 BRA `(.L_x_15) ;  /* 0x0000001c00140947 */ /* 0x000fea0003800000 */
[----:B------:R-:W0:Y:S01]  /*15f0*/  S2UR UR5, SR_CgaCtaId ;  /* 0x00000000000579c3 */ /* 0x000e220000008800 */
[----:B------:R-:W-:Y:S01]  /*1600*/  UMOV UR4, 0x400 ;  /* 0x0000040000047882 */ /* 0x000fe20000000000 */
[C---:B------:R-:W-:Y:S02]  /*1610*/  ISETP.GT.AND P1, PT, R2.reuse, 0x20, PT ;  /* 0x000000200200780c */ /* 0x040fe40003f24270 */
[C---:B------:R-:W-:Y:S02]  /*1620*/  ISETP.GT.AND P2, PT, R2.reuse, 0x40, PT ;  /* 0x000000400200780c */ /* 0x040fe40003f44270 */
[----:B------:R-:W-:Y:S01]  /*1630*/  ISETP.GT.AND P6, PT, R2, 0x1a0, PT ;  /* 0x000001a00200780c */ /* 0x000fe20003fc4270 */
[----:B0-----:R-:W-:-:S09]  /*1640*/  ULEA UR4, UR5, UR4, 0x18 ;  /* 0x0000000405047291 */ /* 0x001fd2000f8ec0ff */
[----:B------:R-:W0:Y:S04]  /*1650*/  LDS.64 R20, [UR4+0x18] ;  /* 0x00001804ff147984 */ /* 0x000e280008000a00 */
[----:B------:R-:W2:Y:S04]  /*1660*/  LDS.128 R16, [UR4+0x20] ;  /* 0x00002004ff107984 */ /* 0x000ea80008000c00 */
[----:B-1----:R-:W1:Y:S04]  /*1670*/  LDS.128 R4, [UR4+0x30] ;  /* 0x00003004ff047984 */ /* 0x002e680008000c00 */
[----:B------:R-:W3:Y:S04]  /*1680*/  LDS.128 R12, [UR4+0x40] ;  /* 0x00004004ff0c7984 */ /* 0x000ee80008000c00 */
[----:B------:R-:W4:Y:S04]  /*1690*/  LDS.128 R8, [UR4+0x50] ;  /* 0x00005004ff087984 */ /* 0x000f280008000c00 */
[----:B------:R-:W-:Y:S01]  /*16a0*/  LDS.128 R24, [UR4+0x70] ;  /* 0x00007004ff187984 */ /* 0x000fe20008000c00 */
[----:B0-----:R-:W-:-:S02]  /*16b0*/  SEL R20, R20, RZ, P1 ;  /* 0x000000ff14147207 */ /* 0x001fc40000800000 */
[----:B------:R-:W-:Y:S02]  /*16c0*/  SEL R21, R21, RZ, P1 ;  /* 0x000000ff15157207 */ /* 0x000fe40000800000 */
[----:B--2---:R-:W-:Y:S02]  /*16d0*/  SEL R23, R16, RZ, P2 ;  /* 0x000000ff10177207 */ /* 0x004fe40001000000 */
[----:B------:R-:W-:Y:S02]  /*16e0*/  SEL R16, R17, RZ, P2 ;  /* 0x000000ff11107207 */ /* 0x000fe40001000000 */
[----:B------:R-:W-:Y:S02]  /*16f0*/  IADD3 R0, P3, P4, R23, R20, R0 ;  /* 0x0000001417007210 */ /* 0x000fe40007c7e000 */
[C---:B------:R-:W-:Y:S02]  /*1700*/  ISETP.GT.AND P1, PT, R2.reuse, 0x60, PT ;  /* 0x000000600200780c */ /* 0x040fe40003f24270 */
[----:B------:R-:W-:-:S02]  /*1710*/  ISETP.GT.AND P2, PT, R2, 0x80, PT ;  /* 0x000000800200780c */ /* 0x000fc40003f44270 */
[----:B------:R-:W-:Y:S02]  /*1720*/  IADD3.X R3, PT, PT, R16, R21, R3, P3, P4 ;  /* 0x0000001510037210 */ /* 0x000fe40001fe8403 */
[----:B------:R-:W0:Y:S01]  /*1730*/  LDS.128 R20, [UR4+0x60] ;  /* 0x00006004ff147984 */ /* 0x000e220008000c00 */
[----:B------:R-:W-:Y:S02]  /*1740*/  SEL R17, R18, RZ, P1 ;  /* 0x000000ff12117207 */ /* 0x000fe40000800000 */
[----:B-1----:R-:W-:Y:S02]  /*1750*/  SEL R4, R4, RZ, P2 ;  /* 0x000000ff04047207 */ /* 0x002fe40001000000 */
[----:B------:R-:W-:Y:S02]  /*1760*/  SEL R18, R19, RZ, P1 ;  /* 0x000000ff13127207 */ /* 0x000fe40000800000 */
[----:B------:R-:W-:Y:S02]  /*1770*/  SEL R16, R5, RZ, P2 ;  /* 0x000000ff05107207 */ /* 0x000fe40001000000 */
[----:B------:R-:W-:-:S02]  /*1780*/  IADD3 R4, P3, P4, R4, R0, R17 ;  /* 0x0000000004047210 */ /* 0x000fc40007c7e011 */
[----:B------:R-:W-:Y:S02]  /*1790*/  ISETP.GT.AND P2, PT, R2, 0xa0, PT ;  /* 0x000000a00200780c */ /* 0x000fe40003f44270 */
[----:B------:R-:W-:Y:S02]  /*17a0*/  IADD3.X R3, PT, PT, R16, R3, R18, P3, P4 ;  /* 0x0000000310037210 */ /* 0x000fe40001fe8412 */
[----:B------:R-:W1:Y:S01]  /*17b0*/  LDS.128 R16, [UR4+0x80] ;  /* 0x00008004ff107984 */ /* 0x000e620008000c00 */
[----:B------:R-:W-:Y:S02]  /*17c0*/  ISETP.GT.AND P1, PT, R2, 0xc0, PT ;  /* 0x000000c00200780c */ /* 0x000fe40003f24270 */
[----:B------:R-:W-:Y:S02]  /*17d0*/  SEL R5, R6, RZ, P2 ;  /* 0x000000ff06057207 */ /* 0x000fe40001000000 */
[----:B---3--:R-:W-:Y:S02]  /*17e0*/  SEL R0, R12, RZ, P1 ;  /* 0x000000ff0c007207 */ /* 0x008fe40000800000 */
[----:B------:R-:W-:-:S02]  /*17f0*/  SEL R6, R7, RZ, P2 ;  /* 0x000000ff07067207 */ /* 0x000fc40001000000 */
[C---:B------:R-:W-:Y:S02]  /*1800*/  ISETP.GT.AND P2, PT, R2.reuse, 0xe0, PT ;  /* 0x000000e00200780c */ /* 0x040fe40003f44270 */
[----:B------:R-:W-:Y:S02]  /*1810*/  ISETP.GT.AND P3, PT, R2, 0x100, PT ;  /* 0x000001000200780c */ /* 0x000fe40003f64270 */
[----:B------:R-:W-:Y:S02]  /*1820*/  IADD3 R0, P4, P5, R0, R4, R5 ;  /* 0x0000000400007210 */ /* 0x000fe40007d9e005 */
[----:B------:R-:W-:Y:S02]  /*1830*/  SEL R12, R13, RZ, P1 ;  /* 0x000000ff0d0c7207 */ /* 0x000fe40000800000 */
[----:B------:R-:W-:Y:S02]  /*1840*/  ISETP.GT.AND P1, PT, R2, 0x120, PT ;  /* 0x000001200200780c */ /* 0x000fe40003f24270 */
[----:B------:R-:W-:-:S02]  /*1850*/  SEL R4, R14, RZ, P2 ;  /* 0x000000ff0e047207 */ /* 0x000fc40001000000 */
[----:B----4-:R-:W-:Y:S02]  /*1860*/  SEL R5, R8, RZ, P3 ;  /* 0x000000ff08057207 */ /* 0x010fe40001800000 */
[----:B------:R-:W-:Y:S02]  /*1870*/  SEL R15, R15, RZ, P2 ;  /* 0x000000ff0f0f7207 */ /* 0x000fe40001000000 */
[----:B------:R-:W-:Y:S02]  /*1880*/  IADD3.X R3, PT, PT, R12, R3, R6, P4, P5 ;  /* 0x000000030c037210 */ /* 0x000fe400027ea406 */
[----:B------:R-:W-:Y:S02]  /*1890*/  ISETP.GT.AND P2, PT, R2, 0x140, PT ;  /* 0x000001400200780c */ /* 0x000fe40003f44270 */
[----:B------:R-:W-:Y:S02]  /*18a0*/  SEL R6, R9, RZ, P3 ;  /* 0x000000ff09067207 */ /* 0x000fe40001800000 */
[----:B------:R-:W-:-:S02]  /*18b0*/  SEL R7, R10, RZ, P1 ;  /* 0x000000ff0a077207 */ /* 0x000fc40000800000 */
[----:B------:R-:W-:Y:S02]  /*18c0*/  IADD3 R4, P3, P4, R5, R0, R4 ;  /* 0x0000000005047210 */ /* 0x000fe40007c7e004 */
[----:B------:R-:W-:Y:S02]  /*18d0*/  SEL R10, R11, RZ, P1 ;  /* 0x000000ff0b0a7207 */ /* 0x000fe40000800000 */
[----:B------:R-:W-:Y:S02]  /*18e0*/  ISETP.GT.AND P1, PT, R2, 0x160, PT ;  /* 0x000001600200780c */ /* 0x000fe40003f24270 */
[----:B0-----:R-:W-:Y:S02]  /*18f0*/  SEL R0, R20, RZ, P2 ;  /* 0x000000ff14007207 */ /* 0x001fe40001000000 */
[----:B------:R-:W-:Y:S02]  /*1900*/  ISETP.GT.AND P5, PT, R2, 0x180, PT ;  /* 0x000001800200780c */ /* 0x000fe40003fa4270 */
[----:B------:R-:W-:-:S02]  /*1910*/  IADD3.X R6, PT, PT, R6, R3, R15, P3, P4 ;  /* 0x0000000306067210 */ /* 0x000fc40001fe840f */
[----:B------:R-:W-:Y:S02]  /*1920*/  SEL R3, R22, RZ, P1 ;  /* 0x000000ff16037207 */ /* 0x000fe40000800000 */
[----:B------:R-:W-:Y:S02]  /*1930*/  SEL R23, R23, RZ, P1 ;  /* 0x000000ff17177207 */ /* 0x000fe40000800000 */
[----:B------:R-:W-:Y:S02]  /*1940*/  SEL R5, R21, RZ, P2 ;  /* 0x000000ff15057207 */ /* 0x000fe40001000000 */
[----:B------:R-:W-:Y:S02]  /*1950*/  IADD3 R0, P1, P3, R0, R4, R7 ;  /* 0x0000000400007210 */ /* 0x000fe40007b3e007 */
[----:B------:R-:W-:Y:S02]  /*1960*/  SEL R4, R24, RZ, P5 ;  /* 0x000000ff18047207 */ /* 0x000fe40002800000 */
[----:B------:R-:W-:-:S02]  /*1970*/  ISETP.GT.AND P2, PT, R2, 0x1c0, PT ;  /* 0x000001c00200780c */ /* 0x000fc40003f44270 */
[----:B------:R-:W-:Y:S02]  /*1980*/  IADD3.X R5, PT, PT, R5, R6, R10, P1, P3 ;  /* 0x0000000605057210 */ /* 0x000fe40000fe640a */
[----:B------:R-:W-:Y:S02]  /*1990*/  IADD3 R4, P3, P4, R4, R0, R3 ;  /* 0x0000000004047210 */ /* 0x000fe40007c7e003 */
[----:B------:R-:W-:Y:S02]  /*19a0*/  SEL R0, R26, RZ, P6 ;  /* 0x000000ff1a007207 */ /* 0x000fe40003000000 */
[----:B-1----:R-:W-:Y:S02]  /*19b0*/  SEL R3, R16, RZ, P2 ;  /* 0x000000ff10037207 */ /* 0x002fe40001000000 */
[----:B------:R-:W-:Y:S02]  /*19c0*/  ISETP.GT.AND P1, PT, R2, 0x1e0, PT ;  /* 0x000001e00200780c */ /* 0x000fe40003f24270 */
[----:B------:R-:W-:-:S02]  /*19d0*/  SEL R24, R25, RZ, P5 ;  /* 0x000000ff19187207 */ /* 0x000fc40002800000 */
[----:B------:R-:W-:Y:S02]  /*19e0*/  SEL R27, R27, RZ, P6 ;  /* 0x000000ff1b1b7207 */ /* 0x000fe40003000000 */
[----:B------:R-:W-:Y:S02]  /*19f0*/  IADD3 R3, P5, P6, R3, R4, R0 ;  /* 0x0000000403037210 */ /* 0x000fe40007ebe000 */
[----:B------:R-:W-:Y:S02]  /*1a00*/  SEL R0, R18, RZ, P1 ;  /* 0x000000ff12007207 */ /* 0x000fe40000800000 */
[----:B------:R-:W-:Y:S02]  /*1a10*/  IADD3.X R4, PT, PT, R24, R5, R23, P3, P4 ;  /* 0x0000000518047210 */ /* 0x000fe40001fe8417 */
[----:B------:R-:W-:Y:S02]  /*1a20*/  SEL R2, R17, RZ, P2 ;  /* 0x000000ff11027207 */ /* 0x000fe40001000000 */
[----:B------:R-:W-:-:S02]  /*1a30*/  IADD3 R0, P2, PT, R0, R3, RZ ;  /* 0x0000000300007210 */ /* 0x000fc40007f5e0ff */
[----:B------:R-:W-:Y:S02]  /*1a40*/  SEL R3, R19, RZ, P1 ;  /* 0x000000ff13037207 */ /* 0x000fe40000800000 */
[----:B------:R-:W-:-:S05]  /*1a50*/  IADD3.X R2, PT, PT, R2, R4, R27, P5, P6 ;  /* 0x0000000402027210 */ /* 0x000fca0002fec41b */
[----:B------:R-:W-:Y:S01]  /*1a60*/  IMAD.X R3, R3, 0x1, R2, P2 ;  /* 0x0000000103037824 */ /* 0x000fe200010e0602 */
[----:B------:R-:W-:Y:S06]  /*1a70*/  BRA `(.L_x_15) ;  /* 0x0000001400f07947 */ /* 0x000fec0003800000 */
.L_x_1:
[----:B------:R-:W0:Y:S01]  /*1a80*/  S2R R2, SR_TID.X ;  /* 0x0000000000027919 */ /* 0x000e220000002100 */
[----:B------:R-:W1:Y:S01]  /*1a90*/  LDC.64 R6, c[0x0][0x380] ;  /* 0x0000e000ff067b82 */ /* 0x000e620000000a00 */
[----:B0-----:R-:W-:-:S04]  /*1aa0*/  VIADD R19, R2, UR9 ;  /* 0x0000000902137c36 */ /* 0x001fc80008000000 */
[----:B-1----:R-:W-:-:S05]  /*1ab0*/  IMAD.WIDE.U32 R18, R19, 0x8, R6 ;  /* 0x0000000813127825 */ /* 0x002fca00078e0006 */
[----:B------:R-:W2:Y:S04]  /*1ac0*/  LDG.E.64 R22, desc[UR16][R18.64] ;  /* 0x0000001012167981 */ /* 0x000ea8000c1e1b00 */
[----:B------:R-:W3:Y:S04]  /*1ad0*/  LDG.E.64 R12, desc[UR16][R18.64+0x1000] ;  /* 0x00100010120c7981 */ /* 0x000ee8000c1e1b00 */
[----:B------:R-:W4:Y:S04]  /*1ae0*/  LDG.E.64 R14, desc[UR16][R18.64+0x2000] ;  /* 0x00200010120e7981 */ /* 0x000f28000c1e1b00 */
[----:B------:R-:W5:Y:S04]  /*1af0*/  LDG.E.64 R16, desc[UR16][R18.64+0x3000] ;  /* 0x0030001012107981 */ /* 0x000f68000c1e1b00 */
[----:B------:R-:W5:Y:S04]  /*1b00*/  LDG.E.64 R6, desc[UR16][R18.64+0x4000] ;  /* 0x0040001012067981 */ /* 0x000f68000c1e1b00 */
[----:B------:R-:W5:Y:S04]  /*1b10*/  LDG.E.64 R8, desc[UR16][R18.64+0x5000] ;  /* 0x0050001012087981 */ /* 0x000f68000c1e1b00 */
[----:B------:R-:W5:Y:S01]  /*1b20*/  LDG.E.64 R10, desc[UR16][R18.64+0x6000] ;  /* 0x00600010120a7981 */ /* 0x000f62000c1e1b00 */
[----:B--2---:R-:W-:-:S02]  /*1b30*/  DSETP.NEU.AND P1, PT, R22, RZ, PT ;  /* 0x000000ff1600722a */ /* 0x004fc40003f2d000 */
[----:B---3--:R-:W-:-:S04]  /*1b40*/  DSETP.NEU.AND P2, PT, R12, RZ, PT ;  /* 0x000000ff0c00722a */ /* 0x008fc80003f4d000 */
[----:B------:R-:W-:Y:S01]  /*1b50*/  SEL R12, RZ, 0x1, !P1 ;  /* 0x00000001ff0c7807 */ /* 0x000fe20004800000 */
[----:B----4-:R-:W-:Y:S01]  /*1b60*/  DSETP.NEU.AND P3, PT, R14, RZ, PT ;  /* 0x000000ff0e00722a */ /* 0x010fe20003f6d000 */
[----:B------:R-:W-:Y:S01]  /*1b70*/  SEL R3, RZ, 0x1, !P2 ;  /* 0x00000001ff037807 */ /* 0x000fe20005000000 */
[----:B-----5:R-:W-:-:S04]  /*1b80*/  DSETP.NEU.AND P0, PT, R16, RZ, PT ;  /* 0x000000ff1000722a */ /* 0x020fc80003f0d000 */
[----:B------:R-:W-:Y:S01]  /*1b90*/  SEL R0, RZ, 0x1, !P3 ;  /* 0x00000001ff007807 */ /* 0x000fe20005800000 */
[----:B------:R-:W-:-:S03]  /*1ba0*/  DSETP.NEU.AND P1, PT, R6, RZ, PT ;  /* 0x000000ff0600722a */ /* 0x000fc60003f2d000 */
[----:B------:R-:W-:Y:S02]  /*1bb0*/  IADD3 R7, P4, P5, R0, R3, R12 ;  /* 0x0000000300077210 */ /* 0x000fe40007d9e00c */
[----:B------:R-:W-:Y:S01]  /*1bc0*/  SEL R3, RZ, 0x1, !P0 ;  /* 0x00000001ff037807 */ /* 0x000fe20004000000 */
[----:B------:R-:W-:Y:S01]  /*1bd0*/  DSETP.NEU.AND P3, PT, R8, RZ, PT ;  /* 0x000000ff0800722a */ /* 0x000fe20003f6d000 */
[----:B------:R-:W-:Y:S01]  /*1be0*/  ISETP.GE.U32.AND P0, PT, R21, UR5, PT ;  /* 0x0000000515007c0c */ /* 0x000fe2000bf06070 */
[----:B------:R-:W-:Y:S01]  /*1bf0*/  DSETP.NEU.AND P6, PT, R10, RZ, PT ;  /* 0x000000ff0a00722a */ /* 0x000fe20003fcd000 */
[----:B------:R-:W-:Y:S02]  /*1c00*/  SEL R0, RZ, 0x1, !P1 ;  /* 0x00000001ff007807 */ /* 0x000fe40004800000 */
[----:B------:R-:W-:Y:S02]  /*1c10*/  ISETP.GE.U32.AND.EX P0, PT, R20, UR4, PT, P0 ;  /* 0x0000000414007c0c */ /* 0x000fe4000bf06100 */
[----:B------:R-:W-:-:S02]  /*1c20*/  IADD3 R7, P1, P2, R0, R7, R3 ;  /* 0x0000000700077210 */ /* 0x000fc40007a3e003 */
[----:B------:R-:W-:Y:S02]  /*1c30*/  SEL R3, RZ, 0x1, !P3 ;  /* 0x00000001ff037807 */ /* 0x000fe40005800000 */
[----:B------:R-:W-:Y:S02]  /*1c40*/  SEL R0, RZ, 0x1, !P6 ;  /* 0x00000001ff007807 */ /* 0x000fe40007000000 */
[----:B------:R-:W-:Y:S02]  /*1c50*/  IADD3.X R24, PT, PT, RZ, RZ, RZ, P4, P5 ;  /* 0x000000ffff187210 */ /* 0x000fe400027ea4ff */
[----:B------:R-:W-:Y:S02]  /*1c60*/  IADD3 R7, P3, P4, R0, R7, R3 ;  /* 0x0000000700077210 */ /* 0x000fe40007c7e003 */
[----:B------:R-:W-:-:S04]  /*1c70*/  IADD3.X R24, PT, PT, RZ, R24, RZ, P1, P2 ;  /* 0x00000018ff187210 */ /* 0x000fc80000fe44ff */
[----:B------:R-:W-:Y:S01]  /*1c80*/  IADD3.X R24, PT, PT, RZ, R24, RZ, P3, P4 ;  /* 0x00000018ff187210 */ /* 0x000fe20001fe84ff */
[----:B------:R-:W-:Y:S06]  /*1c90*/  @!P0 BRA `(.L_x_16) ;  /* 0x0000001000388947 */ /* 0x000fec0003800000 */
[----:B------:R-:W-:Y:S01]  /*1ca0*/  UIADD3 UR7, UP0, UPT, UR5, UR9, URZ ;  /* 0x0000000905077290 */ /* 0x000fe2000ff1e0ff */
[----:B------:R-:W-:Y:S01]  /*1cb0*/  IADD3 R6, P2, PT, R4, -0xe00, RZ ;  /* 0xfffff20004067810 */ /* 0x000fe20007f5e0ff */
[----:B------:R-:W0:Y:S01]  /*1cc0*/  LDCU.64 UR12, c[0x0][0x380] ;  /* 0x00007000ff0c77ac */ /* 0x000e220008000a00 */
[----:B------:R-:W-:Y:S02]  /*1cd0*/  LOP3.LUT R3, RZ, R2, RZ, 0x33, !PT ;  /* 0x00000002ff037212 */ /* 0x000fe400078e33ff */
[----:B------:R-:W-:Y:S01]  /*1ce0*/  IADD3.X R0, PT, PT, R5, -0x1, RZ, P2, !PT ;  /* 0xffffffff05007810 */ /* 0x000fe200017fe4ff */
[----:B------:R-:W-:Y:S01]  /*1cf0*/  UIADD3.X UR8, UPT, UPT, URZ, UR4, URZ, UP0, !UPT ;  /* 0x00000004ff087290 */ /* 0x000fe200087fe4ff */
[----:B------:R-:W-:Y:S01]  /*1d00*/  ISETP.LT.U32.AND P0, PT, R6, UR7, PT ;  /* 0x0000000706007c0c */ /* 0x000fe2000bf01070 */
[----:B------:R-:W-:Y:S01]  /*1d10*/  UMOV UR6, UR5 ;  /* 0x0000000500067c82 */ /* 0x000fe20008000000 */
[----:B------:R-:W-:Y:S01]  /*1d20*/  IADD3 R9, P1, PT, R2, UR7, RZ ;  /* 0x0000000702097c10 */ /* 0x000fe2000ff3e0ff */
[----:B------:R-:W-:Y:S01]  /*1d30*/  UMOV UR4, URZ ;  /* 0x000000ff00047c82 */ /* 0x000fe20008000000 */
[----:B------:R-:W-:Y:S01]  /*1d40*/  IADD3 R3, PT, PT, R4, -UR5, R3 ;  /* 0x8000000504037c10 */ /* 0x000fe2000fffe003 */
[----:B------:R-:W-:Y:S01]  /*1d50*/  IMAD.U32 R11, RZ, RZ, UR8 ;  /* 0x00000008ff0b7e24 */ /* 0x000fe2000f8e00ff */
[----:B------:R-:W-:Y:S01]  /*1d60*/  UMOV UR10, UR8 ;  /* 0x00000008000a7c82 */ /* 0x000fe20008000000 */
[----:B------:R-:W-:-:S02]  /*1d70*/  IMAD.X R10, RZ, RZ, UR8, P1 ;  /* 0x00000008ff0a7e24 */ /* 0x000fc400088e06ff */
[----:B------:R-:W-:Y:S01]  /*1d80*/  VIADD R3, R3, -UR9 ;  /* 0x8000000903037c36 */ /* 0x000fe20008000000 */
[----:B------:R-:W-:Y:S01]  /*1d90*/  ISETP.GT.U32.AND.EX P0, PT, R11, R0, PT, P0 ;  /* 0x000000000b00720c */ /* 0x000fe20003f04100 */
[----:B------:R-:W-:Y:S01]  /*1da0*/  UMOV UR9, UR7 ;  /* 0x0000000700097c82 */ /* 0x000fe20008000000 */
[----:B0-----:R-:W-:-:S04]  /*1db0*/  LEA R8, P2, R9, UR12, 0x3 ;  /* 0x0000000c09087c11 */ /* 0x001fc8000f8418ff */
[----:B------:R-:W-:Y:S02]  /*1dc0*/  IADD3 R8, P1, PT, R8, 0x8000, RZ ;  /* 0x0000800008087810 */ /* 0x000fe40007f3e0ff */
[----:B------:R-:W-:-:S05]  /*1dd0*/  LEA.HI.X R9, R9, UR13, R10, 0x3, P2 ;  /* 0x0000000d09097c11 */ /* 0x000fca00090f1c0a */
[----:B------:R-:W-:Y:S01]  /*1de0*/  IMAD.X R9, RZ, RZ, R9, P1 ;  /* 0x000000ffff097224 */ /* 0x000fe200008e0609 */
[----:B------:R-:W-:Y:S06]  /*1df0*/  @P0 BRA `(.L_x_17) ;  /* 0x0000000000ec0947 */ /* 0x000fec0003800000 */
[----:B------:R-:W0:Y:S01]  /*1e00*/  LDC.64 R4, c[0x0][0x3c0] ;  /* 0x0000f000ff047b82 */ /* 0x000e220000000a00 */
[----:B------:R-:W1:Y:S01]  /*1e10*/  LDCU UR11, c[0x0][0x3c8] ;  /* 0x00007900ff0b77ac */ /* 0x000e620008000800 */
[----:B------:R-:W2:Y:S01]  /*1e20*/  LDCU.64 UR12, c[0x0][0x380] ;  /* 0x00007000ff0c77ac */ /* 0x000ea20008000a00 */
[----:B------:R-:W-:Y:S01]  /*1e30*/  NOP ;  /* 0x0000000000007918 */ /* 0x000fe20000000000 */
.L_x_18:
[----:B------:R-:W-:-:S05]  /*1e40*/  IADD3 R10, P0, PT, R2, UR7, RZ ;  /* 0x00000007020a7c10 */ /* 0x000fca000ff1e0ff */
[----:B------:R-:W-:Y:S01]  /*1e50*/  IMAD.X R11, RZ, RZ, UR8, P0 ;  /* 0x00000008ff0b7e24 */ /* 0x000fe200080e06ff */
[----:B--2---:R-:W-:-:S04]  /*1e60*/  LEA R26, P0, R10, UR12, 0x3 ;  /* 0x0000000c0a1a7c11 */ /* 0x004fc8000f8018ff */
[----:B------:R-:W-:-:S05]  /*1e70*/  LEA.HI.X R27, R10, UR13, R11, 0x3, P0 ;  /* 0x0000000d0a1b7c11 */ /* 0x000fca00080f1c0b */
[----:B------:R-:W2:Y:S04]  /*1e80*/  LDG.E.64 R22, desc[UR16][R26.64] ;  /* 0x000000101a167981 */ /* 0x000ea8000c1e1b00 */
[----:B------:R-:W3:Y:S04]  /*1e90*/  LDG.E.64 R10, desc[UR16][R26.64+0x1000] ;  /* 0x001000101a0a7981 */ /* 0x000ee8000c1e1b00 */
[----:B------:R-:W4:Y:S04]  /*1ea0*/  LDG.E.64 R12, desc[UR16][R26.64+0x2000] ;  /* 0x002000101a0c7981 */ /* 0x000f28000c1e1b00 */
[----:B------:R-:W5:Y:S04]  /*1eb0*/  LDG.E.64 R14, desc[UR16][R26.64+0x3000] ;  /* 0x003000101a0e7981 */ /* 0x000f68000c1e1b00 */
[----:B------:R-:W5:Y:S04]  /*1ec0*/  LDG.E.64 R16, desc[UR16][R26.64+0x4000] ;  /* 0x004000101a107981 */ /* 0x000f68000c1e1b00 */
[----:B------:R-:W5:Y:S04]  /*1ed0*/  LDG.E.64 R18, desc[UR16][R26.64+0x5000] ;  /* 0x005000101a127981 */ /* 0x000f68000c1e1b00 */
[----:B------:R-:W5:Y:S01]  /*1ee0*/  LDG.E.64 R20, desc[UR16][R26.64+0x6000] ;  /* 0x006000101a147981 */ /* 0x000f62000c1e1b00 */
[----:B-1----:R-:W-:-:S04]  /*1ef0*/  UIMAD UR14, UR11, 0xe00, URZ ;  /* 0x00000e000b0e78a4 */ /* 0x002fc8000f8e02ff */
[----:B------:R-:W-:Y:S02]  /*1f00*/  USHF.R.S32.HI UR15, URZ, 0x1f, UR14 ;  /* 0x0000001fff0f7899 */ /* 0x000fe4000801140e */
[----:B------:R-:W-:-:S04]  /*1f10*/  UIADD3 UR5, UP0, UPT, UR14, UR9, URZ ;  /* 0x000000090e057290 */ /* 0x000fc8000ff1e0ff */
[----:B------:R-:W-:Y:S01]  /*1f20*/  UIADD3.X UR6, UPT, UPT, UR15, UR10, URZ, UP0, !UPT ;  /* 0x0000000a0f067290 */ /* 0x000fe200087fe4ff */
[----:B--2---:R-:W-:Y:S02]  /*1f30*/  DSETP.NEU.AND P0, PT, R22, RZ, PT ;  /* 0x000000ff1600722a */ /* 0x004fe40003f0d000 */
[----:B---3--:R-:W-:-:S04]  /*1f40*/  DSETP.NEU.AND P1, PT, R10, RZ, PT ;  /* 0x000000ff0a00722a */ /* 0x008fc80003f2d000 */
[----:B------:R-:W-:Y:S01]  /*1f50*/  SEL R11, RZ, 0x1, !P0 ;  /* 0x00000001ff0b7807 */ /* 0x000fe20004000000 */
[----:B----4-:R-:W-:Y:S01]  /*1f60*/  DSETP.NEU.AND P0, PT, R12, RZ, PT ;  /* 0x000000ff0c00722a */ /* 0x010fe20003f0d000 */
[----:B------:R-:W-:Y:S01]  /*1f70*/  SEL R10, RZ, 0x1, !P1 ;  /* 0x00000001ff0a7807 */ /* 0x000fe20004800000 */
[----:B-----5:R-:W-:-:S03]  /*1f80*/  DSETP.NEU.AND P5, PT, R14, RZ, PT ;  /* 0x000000ff0e00722a */ /* 0x020fc60003fad000 */
[----:B------:R-:W-:Y:S01]  /*1f90*/  IADD3 R7, P2, P1, R10, R7, R11 ;  /* 0x000000070a077210 */ /* 0x000fe2000795e00b */
[----:B------:R-:W-:Y:S01]  /*1fa0*/  DSETP.NEU.AND P4, PT, R16, RZ, PT ;  /* 0x000000ff1000722a */ /* 0x000fe20003f8d000 */
[----:B0-----:R-:W-:Y:S02]  /*1fb0*/  IADD3 R11, P3, PT, R4, -UR7, RZ ;  /* 0x80000007040b7c10 */ /* 0x001fe4000ff7e0ff */
[----:B------:R-:W-:Y:S01]  /*1fc0*/  SEL R12, RZ, 0x1, !P0 ;  /* 0x00000001ff0c7807 */ /* 0x000fe20004000000 */
[----:B------:R-:W-:Y:S01]  /*1fd0*/  DSETP.NEU.AND P6, PT, R18, RZ, PT ;  /* 0x000000ff1200722a */ /* 0x000fe20003fcd000 */
[----:B------:R-:W-:Y:S02]  /*1fe0*/  SEL R10, RZ, 0x1, !P5 ;  /* 0x00000001ff0a7807 */ /* 0x000fe40006800000 */
[----:B------:R-:W-:Y:S02]  /*1ff0*/  ISETP.GE.U32.AND P0, PT, R11, UR14, PT ;  /* 0x0000000e0b007c0c */ /* 0x000fe4000bf06070 */
[----:B------:R-:W-:-:S02]  /*2000*/  SEL R11, RZ, 0x1, !P4 ;  /* 0x00000001ff0b7807 */ /* 0x000fc40006000000 */
[----:B------:R-:W-:Y:S02]  /*2010*/  IADD3 R7, P4, P5, R10, R7, R12 ;  /* 0x000000070a077210 */ /* 0x000fe40007d9e00c */
[----:B------:R-:W-:Y:S01]  /*2020*/  SEL R10, RZ, 0x1, !P6 ;  /* 0x00000001ff0a7807 */ /* 0x000fe20007000000 */
[----:B------:R-:W-:Y:S01]  /*2030*/  DSETP.NEU.AND P6, PT, R20, RZ, PT ;  /* 0x000000ff1400722a */ /* 0x000fe20003fcd000 */
[----:B------:R-:W-:Y:S02]  /*2040*/  IADD3.X R24, PT, PT, RZ, R24, RZ, P2, P1 ;  /* 0x00000018ff187210 */ /* 0x000fe400017e24ff */
[----:B------:R-:W-:Y:S02]  /*2050*/  IADD3 R7, P1, P2, R10, R7, R11 ;  /* 0x000000070a077210 */ /* 0x000fe40007a3e00b */
[----:B------:R-:W-:Y:S02]  /*2060*/  IADD3.X R11, PT, PT, R5, ~UR8, RZ, P3, !PT ;  /* 0x80000008050b7c10 */ /* 0x000fe40009ffe4ff */
[----:B------:R-:W-:-:S02]  /*2070*/  SEL R10, RZ, 0x1, !P6 ;  /* 0x00000001ff0a7807 */ /* 0x000fc40007000000 */
[----:B------:R-:W-:Y:S02]  /*2080*/  ISETP.GE.U32.AND.EX P0, PT, R11, UR15, PT, P0 ;  /* 0x0000000f0b007c0c */ /* 0x000fe4000bf06100 */
[----:B------:R-:W-:Y:S02]  /*2090*/  IADD3.X R24, PT, PT, RZ, R24, RZ, P4, P5 ;  /* 0x00000018ff187210 */ /* 0x000fe400027ea4ff */
[----:B------:R-:W-:Y:S02]  /*20a0*/  IADD3 R7, P3, PT, R7, R10, RZ ;  /* 0x0000000a07077210 */ /* 0x000fe40007f7e0ff */
[----:B------:R-:W-:-:S05]  /*20b0*/  IADD3.X R24, PT, PT, RZ, R24, RZ, P1, P2 ;  /* 0x00000018ff187210 */ /* 0x000fca0000fe44ff */
[----:B------:R-:W-:Y:S02]  /*20c0*/  IMAD.X R24, RZ, RZ, R24, P3 ;  /* 0x000000ffff187224 */ /* 0x000fe400018e0618 */
[----:B------:R-:W-:Y:S05]  /*20d0*/  @!P0 BRA `(.L_x_16) ;  /* 0x0000000c00288947 */ /* 0x000fea0003800000 */
[----:B------:R-:W-:Y:S02]  /*20e0*/  UIADD3 UR7, UP0, UPT, UR14, UR7, URZ ;  /* 0x000000070e077290 */ /* 0x000fe4000ff1e0ff */
[----:B------:R-:W-:Y:S01]  /*20f0*/  IMAD.U32 R11, RZ, RZ, UR14 ;  /* 0x0000000eff0b7e24 */ /* 0x000fe2000f8e00ff */
[----:B------:R-:W-:Y:S01]  /*2100*/  UIADD3 UR4, UPT, UPT, UR4, 0x1, URZ ;  /* 0x0000000104047890 */ /* 0x000fe2000fffe0ff */
[----:B------:R-:W-:Y:S01]  /*2110*/  VIADD R3, R3, -UR14 ;  /* 0x8000000e03037c36 */ /* 0x000fe20008000000 */
[----:B------:R-:W-:Y:S01]  /*2120*/  UIADD3.X UR8, UPT, UPT, UR15, UR8, URZ, UP0, !UPT ;  /* 0x000000080f087290 */ /* 0x000fe200087fe4ff */
[----:B------:R-:W-:Y:S01]  /*2130*/  IMAD.WIDE R8, R11, 0x8, R8 ;  /* 0x000000080b087825 */ /* 0x000fe200078e0208 */
[----:B------:R-:W-:Y:S01]  /*2140*/  ISETP.LT.U32.AND P0, PT, R6, UR7, PT ;  /* 0x0000000706007c0c */ /* 0x000fe2000bf01070 */
[----:B------:R-:W-:Y:S01]  /*2150*/  UMOV UR9, UR5 ;  /* 0x0000000500097c82 */ /* 0x000fe20008000000 */
[----:B------:R-:W-:Y:S02]  /*2160*/  UMOV UR10, UR6 ;  /* 0x00000006000a7c82 */ /* 0x000fe40008000000 */
[----:B------:R-:W-:-:S05]  /*2170*/  IMAD.U32 R13, RZ, RZ, UR8 ;  /* 0x00000008ff0d7e24 */ /* 0x000fca000f8e00ff */
[----:B------:R-:W-:-:S13]  /*2180*/  ISETP.GT.U32.AND.EX P0, PT, R13, R0, PT, P0 ;  /* 0x000000000d00720c */ /* 0x000fda0003f04100 */
[----:B------:R-:W-:Y:S05]  /*2190*/  @!P0 BRA `(.L_x_18) ;  /* 0xfffffffc00288947 */ /* 0x000fea000383ffff */
[----:B------:R-:W-:-:S05]  /*21a0*/  UMOV UR6, UR14 ;  /* 0x0000000e00067c82 */ /* 0x000fca0008000000 */
.L_x_17:
[C---:B------:R-:W-:Y:S01]  /*21b0*/  VIADD R11, R4.reuse, -UR7 ;  /* 0x80000007040b7c36 */ /* 0x040fe20008000000 */
[----:B------:R-:W-:Y:S01]  /*21c0*/  ISETP.LE.U32.AND P1, PT, R4, UR7, PT ;  /* 0x0000000704007c0c */ /* 0x000fe2000bf23070 */
[----:B------:R-:W-:Y:S01]  /*21d0*/  IMAD.U32 R0, RZ, RZ, UR8 ;  /* 0x00000008ff007e24 */ /* 0x000fe2000f8e00ff */
[----:B------:R-:W-:Y:S02]  /*21e0*/  BSSY.RECONVERGENT B1, `(.L_x_16) ;  /* 0x00000b9000017945 */ /* 0x000fe40003800200 */
[----:B------:R-:W-:-:S04]  /*21f0*/  ISETP.GE.AND P0, PT, R2, R11, PT ;  /* 0x0000000b0200720c */ /* 0x000fc80003f06270 */
[----:B------:R-:W-:-:S13]  /*2200*/  ISETP.GE.U32.OR.EX P0, PT, R0, R5, P0, P1 ;  /* 0x000000050000720c */ /* 0x000fda0000706510 */
[----:B------:R-:W-:Y:S05]  /*2210*/  @P0 BRA `(.L_x_19) ;  /* 0x0000000800d40947 */ /* 0x000fea0003800000 */
[----:B------:R-:W-:Y:S01]  /*2220*/  UIMAD UR5, UR18, 0xe00, URZ ;  /* 0x00000e00120578a4 */ /* 0x000fe2000f8e02ff */
[----:B------:R-:W-:Y:S01]  /*2230*/  LOP3.LUT R5, RZ, R2, RZ, 0x33, !PT ;  /* 0x00000002ff057212 */ /* 0x000fe200078e33ff */
[----:B------:R-:W-:Y:S01]  /*2240*/  UIMAD UR14, UR4, UR11, URZ ;  /* 0x0000000b040e72a4 */ /* 0x000fe2000f8e02ff */
[----:B------:R-:W-:Y:S01]  /*2250*/  BSSY.RECONVERGENT B2, `(.L_x_20) ;  /* 0x0000055000027945 */ /* 0x000fe20003800200 */
[----:B------:R-:W-:-:S04]  /*2260*/  UIADD3 UR5, UPT, UPT, UR5, UR6, URZ ;  /* 0x0000000605057290 */ /* 0x000fc8000fffe0ff */
[----:B------:R-:W-:Y:S02]  /*2270*/  IMAD.U32 R11, RZ, RZ, UR14 ;  /* 0x0000000eff0b7e24 */ /* 0x000fe4000f8e00ff */
[----:B------:R-:W-:-:S05]  /*2280*/  IADD3 R4, PT, PT, R4, -UR5, R5 ;  /* 0x8000000504047c10 */ /* 0x000fca000fffe005 */
[----:B------:R-:W-:-:S05]  /*2290*/  IMAD R4, R11, -0xe00, R4 ;  /* 0xfffff2000b047824 */ /* 0x000fca00078e0204 */
[C---:B------:R-:W-:Y:S02]  /*22a0*/  ISETP.GE.U32.AND P1, PT, R4.reuse, 0x1e00, PT ;  /* 0x00001e000400780c */ /* 0x040fe40003f26070 */
[----:B------:R-:W-:Y:S01]  /*22b0*/  LEA.HI R5, R4, 0x1, RZ, 0x17 ;  /* 0x0000000104057811 */ /* 0x000fe200078fb8ff */
[----:B------:R-:W-:-:S03]  /*22c0*/  IMAD.MOV.U32 R4, RZ, RZ, R2 ;  /* 0x000000ffff047224 */ /* 0x000fc600078e0002 */
[----:B------:R-:W-:-:S04]  /*22d0*/  LOP3.LUT R6, R5, 0xf, RZ, 0xc0, !PT ;  /* 0x0000000f05067812 */ /* 0x000fc800078ec0ff */
[----:B------:R-:W-:-:S03]  /*22e0*/  ISETP.NE.AND P0, PT, R6, RZ, PT ;  /* 0x000000ff0600720c */ /* 0x000fc60003f05270 */
[----:B------:R-:W-:Y:S10]  /*22f0*/  @!P1 BRA `(.L_x_21) ;  /* 0x0000000400289947 */ /* 0x000ff40003800000 */
[----:B------:R-:W-:Y:S01]  /*2300*/  LEA.HI R0, R3, 0x1, RZ, 0x17 ;  /* 0x0000000103007811 */ /* 0x000fe200078fb8ff */
[----:B------:R-:W-:-:S03]  /*2310*/  IMAD.MOV.U32 R4, RZ, RZ, R2 ;  /* 0x000000ffff047224 */ /* 0x000fc600078e0002 */
[----:B------:R-:W-:-:S05]  /*2320*/  LOP3.LUT R0, R0, 0xfffff0, RZ, 0xc0, !PT ;  /* 0x00fffff000007812 */ /* 0x000fca00078ec0ff */
[----:B------:R-:W-:-:S07]  /*2330*/  IMAD.MOV R0, RZ, RZ, -R0 ;  /* 0x000000ffff007224 */ /* 0x000fce00078e0a00 */
.L_x_22:
        /* <DEDUP_REMOVED lines=70> */
.L_x_21:
[----:B------:R-:W-:Y:S05]  /*27a0*/  BSYNC.RECONVERGENT B2 ;  /* 0x0000000000027941 */ /* 0x000fea0003800200 */
.L_x_20:
[----:B------:R-:W-:Y:S05]  /*27b0*/  @!P0 BRA `(.L_x_19) ;  /* 0x00000004006c8947 */ /* 0x000fea0003800000 */
[----:B------:R-:W-:Y:S01]  /*27c0*/  ISETP.GE.U32.AND P1, PT, R6, 0x8, PT ;  /* 0x000000080600780c */ /* 0x000fe20003f26070 */
[----:B------:R-:W-:Y:S01]  /*27d0*/  BSSY.RECONVERGENT B2, `(.L_x_23) ;  /* 0x0000029000027945 */ /* 0x000fe20003800200 */
[----:B------:R-:W-:-:S04]  /*27e0*/  LOP3.LUT R25, R5, 0x7, RZ, 0xc0, !PT ;  /* 0x0000000705197812 */ /* 0x000fc800078ec0ff */
[----:B------:R-:W-:-:S07]  /*27f0*/  ISETP.NE.AND P0, PT, R25, RZ, PT ;  /* 0x000000ff1900720c */ /* 0x000fce0003f05270 */
[----:B------:R-:W-:Y:S06]  /*2800*/  @!P1 BRA `(.L_x_24) ;  /* 0x0000000000949947 */ /* 0x000fec0003800000 */
[----:B------:R-:W-:-:S05]  /*2810*/  IADD3 R0, P1, PT, R4, UR7, RZ ;  /* 0x0000000704007c10 */ /* 0x000fca000ff3e0ff */
[----:B------:R-:W-:Y:S01]  /*2820*/  IMAD.X R9, RZ, RZ, UR8, P1 ;  /* 0x00000008ff097e24 */ /* 0x000fe200088e06ff */
[----:B------:R-:W-:-:S04]  /*2830*/  LEA R20, P1, R0, UR12, 0x3 ;  /* 0x0000000c00147c11 */ /* 0x000fc8000f8218ff */
        /* <DEDUP_REMOVED lines=34> */
.L_x_24:
[----:B------:R-:W-:Y:S05]  /*2a60*/  BSYNC.RECONVERGENT B2 ;  /* 0x0000000000027941 */ /* 0x000fea0003800200 */
.L_x_23:
[----:B------:R-:W-:Y:S05]  /*2a70*/  @!P0 BRA `(.L_x_19) ;  /* 0x0000000000bc8947 */ /* 0x000fea0003800000 */
[----:B------:R-:W-:Y:S01]  /*2a80*/  ISETP.GE.U32.AND P1, PT, R25, 0x4, PT ;  /* 0x000000041900780c */ /* 0x000fe20003f26070 */
[----:B------:R-:W-:Y:S01]  /*2a90*/  BSSY.RECONVERGENT B2, `(.L_x_25) ;  /* 0x0000018000027945 */ /* 0x000fe20003800200 */
[----:B------:R-:W-:-:S11]  /*2aa0*/  LOP3.LUT P0, RZ, R5, 0x3, RZ, 0xc0, !PT ;  /* 0x0000000305ff7812 */ /* 0x000fd6000780c0ff */
[----:B------:R-:W-:Y:S05]  /*2ab0*/  @!P1 BRA `(.L_x_26) ;  /* 0x0000000000549947 */ /* 0x000fea0003800000 */
[----:B------:R-:W-:-:S05]  /*2ac0*/  IADD3 R0, P1, PT, R4, UR7, RZ ;  /* 0x0000000704007c10 */ /* 0x000fca000ff3e0ff */
[----:B------:R-:W-:Y:S01]  /*2ad0*/  IMAD.X R5, RZ, RZ, UR8, P1 ;  /* 0x00000008ff057e24 */ /* 0x000fe200088e06ff */
[----:B------:R-:W-:-:S04]  /*2ae0*/  LEA R8, P1, R0, UR12, 0x3 ;  /* 0x0000000c00087c11 */ /* 0x000fc8000f8218ff */
        /* <DEDUP_REMOVED lines=18> */
.L_x_26:
[----:B------:R-:W-:Y:S05]  /*2c10*/  BSYNC.RECONVERGENT B2 ;  /* 0x0000000000027941 */ /* 0x000fea0003800200 */
.L_x_25:
[----:B------:R-:W-:Y:S05]  /*2c20*/  @!P0 BRA `(.L_x_19) ;  /* 0x0000000000508947 */ /* 0x000fea0003800000 */
[----:B------:R-:W-:Y:S02]  /*2c30*/  LOP3.LUT R0, R3, 0xffff, RZ, 0xc0, !PT ;  /* 0x0000ffff03007812 */ /* 0x000fe400078ec0ff */
[----:B------:R-:W-:Y:S02]  /*2c40*/  IADD3 R8, P0, PT, R4, UR9, RZ ;  /* 0x0000000904087c10 */ /* 0x000fe4000ff1e0ff */
[----:B------:R-:W-:Y:S02]  /*2c50*/  LEA.HI R0, R0, 0x1, RZ, 0x17 ;  /* 0x0000000100007811 */ /* 0x000fe400078fb8ff */
[----:B------:R-:W-:Y:S01]  /*2c60*/  LEA R3, P1, R8, UR12, 0x3 ;  /* 0x0000000c08037c11 */ /* 0x000fe2000f8218ff */
[----:B------:R-:W-:Y:S01]  /*2c70*/  IMAD.X R5, RZ, RZ, UR10, P0 ;  /* 0x0000000aff057e24 */ /* 0x000fe200080e06ff */
[----:B------:R-:W-:-:S04]  /*2c80*/  LOP3.LUT R0, R0, 0x3, RZ, 0xc0, !PT ;  /* 0x0000000300007812 */ /* 0x000fc800078ec0ff */
[----:B------:R-:W-:Y:S01]  /*2c90*/  LEA.HI.X R8, R8, UR13, R5, 0x3, P1 ;  /* 0x0000000d08087c11 */ /* 0x000fe200088f1c05 */
[----:B------:R-:W-:-:S07]  /*2ca0*/  IMAD.MOV R0, RZ, RZ, -R0 ;  /* 0x000000ffff007224 */ /* 0x000fce00078e0a00 */
.L_x_27:
[----:B------:R-:W-:Y:S02]  /*2cb0*/  IMAD.MOV.U32 R4, RZ, RZ, R3 ;  /* 0x000000ffff047224 */ /* 0x000fe400078e0003 */
[----:B------:R-:W-:-:S06]  /*2cc0*/  IMAD.MOV.U32 R5, RZ, RZ, R8 ;  /* 0x000000ffff057224 */ /* 0x000fcc00078e0008 */
[----:B------:R-:W2:Y:S01]  /*2cd0*/  LDG.E.64 R4, desc[UR16][R4.64] ;  /* 0x0000001004047981 */ /* 0x000ea2000c1e1b00 */
[----:B------:R-:W-:Y:S01]  /*2ce0*/  VIADD R0, R0, 0x1 ;  /* 0x0000000100007836 */ /* 0x000fe20000000000 */
[----:B------:R-:W-:-:S05]  /*2cf0*/  IADD3 R3, P2, PT, R3, 0x1000, RZ ;  /* 0x0000100003037810 */ /* 0x000fca0007f5e0ff */
[----:B------:R-:W-:Y:S01]  /*2d00*/  IMAD.X R8, RZ, RZ, R8, P2 ;  /* 0x000000ffff087224 */ /* 0x000fe200010e0608 */
[----:B--2---:R-:W-:-:S06]  /*2d10*/  DSETP.NEU.AND P0, PT, R4, RZ, PT ;  /* 0x000000ff0400722a */ /* 0x004fcc0003f0d000 */
[----:B------:R-:W-:Y:S02]  /*2d20*/  SEL R6, RZ, 0x1, !P0 ;  /* 0x00000001ff067807 */ /* 0x000fe40004000000 */
[----:B------:R-:W-:Y:S02]  /*2d30*/  ISETP.NE.AND P0, PT, R0, RZ, PT ;  /* 0x000000ff0000720c */ /* 0x000fe40003f05270 */
[----:B------:R-:W-:-:S05]  /*2d40*/  IADD3 R7, P1, PT, R7, R6, RZ ;  /* 0x0000000607077210 */ /* 0x000fca0007f3e0ff */
[----:B------:R-:W-:-:S06]  /*2d50*/  IMAD.X R24, RZ, RZ, R24, P1 ;  /* 0x000000ffff187224 */ /* 0x000fcc00008e0618 */
[----:B------:R-:W-:Y:S05]  /*2d60*/  @P0 BRA `(.L_x_27) ;  /* 0xfffffffc00d00947 */ /* 0x000fea000383ffff */
.L_x_19:
[----:B------:R-:W-:Y:S05]  /*2d70*/  BSYNC.RECONVERGENT B1 ;  /* 0x0000000000017941 */ /* 0x000fea0003800200 */
.L_x_16:
[----:B------:R-:W0:Y:S01]  /*2d80*/  S2R R8, SR_LANEID ;  /* 0x0000000000087919 */ /* 0x000e220000000000 */
[----:B------:R-:W1:Y:S04]  /*2d90*/  SHFL.DOWN PT, R0, R7, 0x1, 0x1f ;  /* 0x08201f0007007f89 */ /* 0x000e6800000e0000 */
[----:B------:R-:W2:Y:S01]  /*2da0*/  SHFL.DOWN PT, R3, R24, 0x1, 0x1f ;  /* 0x08201f0018037f89 */ /* 0x000ea200000e0000 */
[C---:B0-----:R-:W-:Y:S02]  /*2db0*/  ISETP.GT.AND P0, PT, R8.reuse, 0x1e, PT ;  /* 0x0000001e0800780c */ /* 0x041fe40003f04270 */
[----:B------:R-:W-:Y:S02]  /*2dc0*/  ISETP.GT.AND P1, PT, R8, 0x1d, PT ;  /* 0x0000001d0800780c */ /* 0x000fe40003f24270 */
[----:B-1----:R-:W-:-:S02]  /*2dd0*/  SEL R0, R0, RZ, !P0 ;  /* 0x000000ff00007207 */ /* 0x002fc40004000000 */
[----:B--2---:R-:W-:Y:S02]  /*2de0*/  SEL R3, R3, RZ, !P0 ;  /* 0x000000ff03037207 */ /* 0x004fe40004000000 */
[----:B------:R-:W-:Y:S02]  /*2df0*/  IADD3 R9, P0, PT, R7, R0, RZ ;  /* 0x0000000007097210 */ /* 0x000fe40007f1e0ff */
[----:B------:R-:W-:-:S03]  /*2e00*/  ISETP.NE.AND P2, PT, R8, RZ, PT ;  /* 0x000000ff0800720c */ /* 0x000fc60003f45270 */
[----:B------:R-:W-:Y:S01]  /*2e10*/  IMAD.X R6, R24, 0x1, R3, P0 ;  /* 0x0000000118067824 */ /* 0x000fe200000e0603 */
[----:B------:R-:W0:Y:S04]  /*2e20*/  SHFL.DOWN PT, R0, R9, 0x2, 0x1f ;  /* 0x08401f0009007f89 */ /* 0x000e2800000e0000 */
[----:B------:R-:W1:Y:S05]  /*2e30*/  SHFL.DOWN PT, R3, R6, 0x2, 0x1f ;  /* 0x08401f0006037f89 */ /* 0x000e6a00000e0000 */
[----:B------:R-:W2:Y:S01]  /*2e40*/  @!P2 S2R R10, SR_CgaCtaId ;  /* 0x00000000000aa919 */ /* 0x000ea20000008800 */
        /* <DEDUP_REMOVED lines=12> */
[----:B------:R-:W-:-:S05]  /*2f10*/  IMAD.X R6, R3, 0x1, R4, P0 ;  /* 0x0000000103067824 */ /* 0x000fca00000e0604 */
[----:B------:R-:W1:Y:S01]  /*2f20*/  SHFL.DOWN PT, R3, R6, 0x8, 0x1f ;  /* 0x09001f0006037f89 */ /* 0x000e6200000e0000 */
[----:B0-----:R-:W-:-:S04]  /*2f30*/  SEL R0, R0, RZ, !P1 ;  /* 0x000000ff00007207 */ /* 0x001fc80004800000 */
[----:B------:R-:W-:Y:S02]  /*2f40*/  IADD3 R5, P0, PT, R0, R7, RZ ;  /* 0x0000000700057210 */ /* 0x000fe40007f1e0ff */
[----:B------:R-:W-:Y:S02]  /*2f50*/  @!P2 MOV R7, 0x400 ;  /* 0x000004000007a802 */ /* 0x000fe40000000f00 */
[----:B-1----:R-:W-:Y:S01]  /*2f60*/  SEL R3, R3, RZ, !P1 ;  /* 0x000000ff03037207 */ /* 0x002fe20004800000 */
[----:B------:R-:W0:Y:S01]  /*2f70*/  SHFL.DOWN PT, R0, R5, 0x10, 0x1f ;  /* 0x0a001f0005007f89 */ /* 0x000e2200000e0000 */
[----:B------:R-:W-:Y:S02]  /*2f80*/  ISETP.GT.AND P1, PT, R8, 0xf, PT ;  /* 0x0000000f0800780c */ /* 0x000fe40003f24270 */
[----:B--2---:R-:W-:Y:S01]  /*2f90*/  @!P2 LEA R7, R10, R7, 0x18 ;  /* 0x000000070a07a211 */ /* 0x004fe200078ec0ff */
[----:B------:R-:W-:Y:S01]  /*2fa0*/  IMAD.X R4, R3, 0x1, R6, P0 ;  /* 0x0000000103047824 */ /* 0x000fe200000e0606 */
[----:B------:R-:W-:-:S04]  /*2fb0*/  @!P2 SHF.R.U32.HI R6, RZ, 0x2, R2 ;  /* 0x00000002ff06a819 */ /* 0x000fc80000011602 */
[----:B------:R-:W1:Y:S01]  /*2fc0*/  SHFL.DOWN PT, R3, R4, 0x10, 0x1f ;  /* 0x0a001f0004037f89 */ /* 0x000e6200000e0000 */
[----:B------:R-:W-:-:S05]  /*2fd0*/  @!P2 LOP3.LUT R6, R6, 0xf8, RZ, 0xc0, !PT ;  /* 0x000000f80606a812 */ /* 0x000fca00078ec0ff */
[----:B------:R-:W-:Y:S01]  /*2fe0*/  @!P2 IMAD.IADD R7, R6, 0x1, R7 ;  /* 0x000000010607a824 */ /* 0x000fe200078e0207 */
[----:B0-----:R-:W-:-:S04]  /*2ff0*/  SEL R0, R0, RZ, !P1 ;  /* 0x000000ff00007207 */ /* 0x001fc80004800000 */
[----:B------:R-:W-:Y:S02]  /*3000*/  IADD3 R0, P0, PT, R0, R5, RZ ;  /* 0x0000000500007210 */ /* 0x000fe40007f1e0ff */
[----:B-1----:R-:W-:-:S05]  /*3010*/  SEL R3, R3, RZ, !P1 ;  /* 0x000000ff03037207 */ /* 0x002fca0004800000 */
[----:B------:R-:W-:Y:S01]  /*3020*/  IMAD.X R3, R3, 0x1, R4, P0 ;  /* 0x0000000103037824 */ /* 0x000fe200000e0604 */
[----:B------:R-:W-:Y:S01]  /*3030*/  ISETP.NE.AND P0, PT, R2, RZ, PT ;  /* 0x000000ff0200720c */ /* 0x000fe20003f05270 */
[----:B------:R-:W-:Y:S02]  /*3040*/  @!P2 IMAD.MOV.U32 R4, RZ, RZ, R0 ;  /* 0x000000ffff04a224 */ /* 0x000fe400078e0000 */
[----:B------:R-:W-:-:S05]  /*3050*/  @!P2 IMAD.MOV.U32 R5, RZ, RZ, R3 ;  /* 0x000000ffff05a224 */ /* 0x000fca00078e0003 */
[----:B------:R0:W-:Y:S01]  /*3060*/  @!P2 STS.64 [R7+0x10], R4 ;  /* 0x000010040700a388 */ /* 0x0001e20000000a00 */
[----:B------:R-:W-:Y:S06]  /*3070*/  BAR.SYNC.DEFER_BLOCKING 0x0 ;  /* 0x0000000000007b1d */ /* 0x000fec0000010000 */
[----:B------:R-:W-:Y:S05]  /*3080*/  @P0 BRA `(.L_x_15) ;  /* 0x00000000006c0947 */ /* 0x000fea0003800000 */
[----:B------:R-:W1:Y:S01]  /*3090*/  S2UR UR5, SR_CgaCtaId ;  /* 0x00000000000579c3 */ /* 0x000e620000008800 */
[----:B------:R-:W-:Y:S02]  /*30a0*/  UMOV UR4, 0x400 ;  /* 0x0000040000047882 */ /* 0x000fe40000000000 */
[----:B-1----:R-:W-:-:S09]  /*30b0*/  ULEA UR4, UR5, UR4, 0x18 ;  /* 0x0000000405047291 */ /* 0x002fd2000f8ec0ff */
[----:B------:R-:W-:Y:S04]  /*30c0*/  LDS.64 R8, [UR4+0x18] ;  /* 0x00001804ff087984 */ /* 0x000fe80008000a00 */
[----:B------:R-:W1:Y:S04]  /*30d0*/  LDS.128 R24, [UR4+0x20] ;  /* 0x00002004ff187984 */ /* 0x000e680008000c00 */
[----:B0-----:R-:W0:Y:S04]  /*30e0*/  LDS.128 R4, [UR4+0x30] ;  /* 0x00003004ff047984 */ /* 0x001e280008000c00 */
[----:B------:R-:W2:Y:S04]  /*30f0*/  LDS.128 R20, [UR4+0x40] ;  /* 0x00004004ff147984 */ /* 0x000ea80008000c00 */
[----:B------:R-:W3:Y:S04]  /*3100*/  LDS.128 R16, [UR4+0x50] ;  /* 0x00005004ff107984 */ /* 0x000ee80008000c00 */
[----:B------:R-:W4:Y:S01]  /*3110*/  LDS.128 R12, [UR4+0x60] ;  /* 0x00006004ff0c7984 */ /* 0x000f220008000c00 */
[----:B-1----:R-:W-:-:S04]  /*3120*/  IADD3 R11, P1, P2, R24, R8, R0 ;  /* 0x00000008180b7210 */ /* 0x002fc80007a3e000 */
[----:B------:R-:W-:Y:S02]  /*3130*/  IADD3.X R25, PT, PT, R25, R9, R3, P1, P2 ;  /* 0x0000000919197210 */ /* 0x000fe40000fe4403 */
[----:B0-----:R-:W-:Y:S02]  /*3140*/  IADD3 R3, P1, P2, R4, R11, R26 ;  /* 0x0000000b04037210 */ /* 0x001fe40007a3e01a */
        /* <DEDUP_REMOVED lines=14> */
[----:B------:R-:W-:-:S07]  /*3230*/  IMAD.X R3, R3, 0x1, R27, P3 ;  /* 0x0000000103037824 */ /* 0x000fce00018e061b */
.L_x_15:
[----:B------:R-:W-:Y:S05]  /*3240*/  BSYNC.RECONVERGENT B0 ;  /* 0x0000000000007941 */ /* 0x000fea0003800200 */
.L_x_0:
[----:B------:R-:W-:Y:S05]  /*3250*/  @P0 EXIT ;  /* 0x000000000000094d */ /* 0x000fea0003800000 */
[----:B------:R-:W3:Y:S01]  /*3260*/  LDCU.64 UR4, c[0x0][0x390] ;  /* 0x00007200ff0477ac */ /* 0x000ee20008000a00 */
[----:B--2---:R-:W-:Y:S01]  /*3270*/  IMAD.MOV.U32 R2, RZ, RZ, R0 ;  /* 0x000000ffff027224 */ /* 0x004fe200078e0000 */
[----:B---3--:R-:W-:-:S06]  /*3280*/  UIMAD.WIDE.U32 UR4, UR18, 0x8, UR4 ;  /* 0x00000008120478a5 */ /* 0x008fcc000f8e0004 */
[----:B0-----:R-:W-:Y:S02]  /*3290*/  IMAD.U32 R4, RZ, RZ, UR4 ;  /* 0x00000004ff047e24 */ /* 0x001fe4000f8e00ff */
[----:B------:R-:W-:-:S05]  /*32a0*/  IMAD.U32 R5, RZ, RZ, UR5 ;  /* 0x00000005ff057e24 */ /* 0x000fca000f8e00ff */
[----:B------:R-:W-:Y:S01]  /*32b0*/  STG.E.64 desc[UR16][R4.64], R2 ;  /* 0x0000000204007986 */ /* 0x000fe2000c101b10 */
[----:B------:R-:W-:Y:S05]  /*32c0*/  EXIT ;  /* 0x000000000000794d */ /* 0x000fea0003800000 */
.L_x_28:
[----:B------:R-:W-:-:S00]  /*32d0*/  BRA `(.L_x_28) ;  /* 0xfffffffc00fc7947 */ /* 0x000fc0000383ffff */
[----:B------:R-:W-:-:S00]  /*32e0*/  NOP ;  /* 0x0000000000007918 */ /* 0x000fc00000000000 */
        /* <DEDUP_REMOVED lines=9> */
.L_x_1547:


//--------------------- .text._ZN3cub18CUB_300001_SM_10006detail6reduce28DeviceReduceSingleTileKernelINS2_10policy_hubIlyN4cuda3std3__44plusIvEEE10Policy1000EN6thrust24THRUST_300001_SM_1000_NS18transform_iteratorI7NonZeroIdEPdNSD_11use_defaultESI_EEPlyS9_llNS7_10__identityEEEvT0_T1_T2_T3_T4_T6_ --------------------------
	.section	.text._ZN3cub18CUB_300001_SM_10006detail6reduce28DeviceReduceSingleTileKernelINS2_10policy_hubIlyN4cuda3std3__44plusIvEEE10Policy1000EN6thrust24THRUST_300001_SM_1000_NS18transform_iteratorI7NonZeroIdEPdNSD_11use_defaultESI_EEPlyS9_llNS7_10__identityEEEvT0_T1_T2_T3_T4_T6_,"ax",@progbits
	.align	128
        .global         _ZN3cub18CUB_300001_SM_10006detail6reduce28DeviceReduceSingleTileKernelINS2_10policy_hubIlyN4cuda3std3__44plusIvEEE10Policy1000EN6thrust24THRUST_300001_SM_1000_NS18transform_iteratorI7NonZeroIdEPdNSD_11use_defaultESI_EEPlyS9_llNS7_10__identityEEEvT0_T1_T2_T3_T4_T6_
        .type           _ZN3cub18CUB_300001_SM_10006detail6reduce28DeviceReduceSingleTileKernelINS2_10policy_hubIlyN4cuda3std3__44plusIvEEE10Policy1000EN6thrust24THRUST_300001_SM_1000_NS18transform_iteratorI7NonZeroIdEPdNSD_11use_defaultESI_EEPlyS9_llNS7_10__identityEEEvT0_T1_T2_T3_T4_T6_,@function
        .size           _ZN3cub18CUB_300001_SM_10006detail6reduce28DeviceReduceSingleTileKernelINS2_10policy_hubIlyN4cuda3std3__44plusIvEEE10Policy1000EN6thrust24THRUST_300001_SM_1000_NS18transform_iteratorI7NonZeroIdEPdNSD_11use_defaultESI_EEPlyS9_llNS7_10__identityEEEvT0_T1_T2_T3_T4_T6_,(.L_x_1548 - _ZN3cub18CUB_300001_SM_10006detail6reduce28DeviceReduceSingleTileKernelINS2_10policy_hubIlyN4cuda3std3__44plusIvEEE10Policy1000EN6thrust24THRUST_300001_SM_1000_NS18transform_iteratorI7NonZeroIdEPdNSD_11use_defaultESI_EEPlyS9_llNS7_10__identityEEEvT0_T1_T2_T3_T4_T6_)
        .other          _ZN3cub18CUB_300001_SM_10006detail6reduce28DeviceReduceSingleTileKernelINS2_10policy_hubIlyN4cuda3std3__44plusIvEEE10Policy1000EN6thrust24THRUST_300001_SM_1000_NS18transform_iteratorI7NonZeroIdEPdNSD_11use_defaultESI_EEPlyS9_llNS7_10__identityEEEvT0_T1_T2_T3_T4_T6_,@"STO_CUDA_ENTRY STV_DEFAULT"
_ZN3cub18CUB_300001_SM_10006detail6reduce28DeviceReduceSingleTileKernelINS2_10policy_hubIlyN4cuda3std3__44plusIvEEE10Policy1000EN6thrust24THRUST_300001_SM_1000_NS18transform_iteratorI7NonZeroIdEPdNSD_11use_defaultESI_EEPlyS9_llNS7_10__identityEEEvT0_T1_T2_T3_T4_T6_:
.text._ZN3cub18CUB_300001_SM_10006detail6reduce28DeviceReduceSingleTileKernelINS2_10policy_hubIlyN4cuda3std3__44plusIvEEE10Policy1000EN6thrust24THRUST_300001_SM_1000_NS18transform_iteratorI7NonZeroIdEPdNSD_11use_defaultESI_EEPlyS9_llNS7_10__identityEEEvT0_T1_T2_T3_T4_T6_:
[----:B------:R-:W-:Y:S01]  /*0000*/  LDC R1, c[0x0][0x37c] ;  /* 0x0000df00ff017b82 */ /* 0x000fe20000000800 */
[----:B------:R-:W0:Y:S01]  /*0010*/  LDCU.64 UR4, c[0x0][0x398] ;  /* 0x00007300ff0477ac */ /* 0x000e220008000a00 */
[----:B------:R-:W1:Y:S01]  /*0020*/  LDCU.64 UR6, c[0x0][0x358] ;  /* 0x00006b00ff0677ac */ /* 0x000e620008000a00 */
[----:B0-----:R-:W-:Y:S02]  /*0030*/  IMAD.U32 R2, RZ, RZ, UR4 ;  /* 0x00000004ff027e24 */ /* 0x001fe4000f8e00ff */
[----:B------:R-:W-:-:S03]  /*0040*/  IMAD.U32 R0, RZ, RZ, UR5 ;  /* 0x00000005ff007e24 */ /* 0x000fc6000f8e00ff */
[----:B------:R-:W-:-:S04]  /*0050*/  ISETP.NE.U32.AND P0, PT, R2, RZ, PT ;  /* 0x000000ff0200720c */ /* 0x000fc80003f05070 */
[----:B------:R-:W-:-:S13]  /*0060*/  ISETP.NE.AND.EX P0, PT, R0, RZ, PT, P0 ;  /* 0x000000ff0000720c */ /* 0x000fda0003f05300 */
[----:B-1----:R-:W-:Y:S05]  /*0070*/  @P0 BRA `(.L_x_29) ;  /* 0x00000000001c0947 */ /* 0x002fea0003800000 */
[----:B------:R-:W0:Y:S02]  /*0080*/  S2R R0, SR_TID.X ;  /* 0x0000000000007919 */ /* 0x000e240000002100 */
[----:B0-----:R-:W-:-:S13]  /*0090*/  ISETP.NE.AND P0, PT, R0, RZ, PT ;  /* 0x000000ff0000720c */ /* 0x001fda0003f05270 */
[----:B------:R-:W-:Y:S05]  /*00a0*/  @P0 EXIT ;  /* 0x000000000000094d */ /* 0x000fea0003800000 */
[----:B------:R-:W0:Y:S08]  /*00b0*/  LDC.64 R2, c[0x0][0x390] ;  /* 0x0000e400ff027b82 */ /* 0x000e300000000a00 */
[----:B------:R-:W0:Y:S02]  /*00c0*/  LDC.64 R4, c[0x0][0x3a8] ;  /* 0x0000ea00ff047b82 */ /* 0x000e240000000a00 */
[----:B0-----:R-:W-:Y:S01]  /*00d0*/  STG.E.64 desc[UR6][R2.64], R4 ;  /* 0x0000000402007986 */ /* 0x001fe2000c101b06 */
[----:B------:R-:W-:Y:S05]  /*00e0*/  EXIT ;  /* 0x000000000000794d */ /* 0x000fea0003800000 */
.L_x_29:
[----:B------:R-:W-:Y:S01]  /*00f0*/  ISETP.GT.U32.AND P0, PT, R2, 0xdff, PT ;  /* 0x00000dff0200780c */ /* 0x000fe20003f04070 */
[----:B------:R-:W-:Y:S03]  /*0100*/  BSSY.RECONVERGENT B0, `(.L_x_30) ;  /* 0x00002f5000007945 */ /* 0x000fe60003800200 */
[----:B------:R-:W-:-:S13]  /*0110*/  ISETP.GT.U32.AND.EX P0, PT, R0, RZ, PT, P0 ;  /* 0x000000ff0000720c */ /* 0x000fda0003f04100 */
[----:B------:R-:W-:Y:S05]  /*0120*/  @P0 BRA `(.L_x_31) ;  /* 0x0000001800640947 */ /* 0x000fea0003800000 */
[----:B------:R-:W0:Y:S01]  /*0130*/  S2R R37, SR_TID.X ;  /* 0x0000000000257919 */ /* 0x000e220000002100 */
[----:B------:R-:W-:Y:S01]  /*0140*/  BSSY.RECONVERGENT B1, `(.L_x_32) ;  /* 0x000000c000017945 */ /* 0x000fe20003800200 */
[----:B------:R-:W-:Y:S02]  /*0150*/  CS2R R40, SRZ ;  /* 0x0000000000287805 */ /* 0x000fe4000001ff00 */
[----:B0-----:R-:W-:Y:S01]  /*0160*/  ISETP.GE.U32.AND P0, PT, R37, R2, PT ;  /* 0x000000022500720c */ /* 0x001fe20003f06070 */
[----:B------:R-:W-:-:S12]  /*0170*/  IMAD.MOV.U32 R3, RZ, RZ, R37 ;  /* 0x000000ffff037224 */ /* 0x000fd800078e0025 */
[----:B------:R-:W-:Y:S05]  /*0180*/  @P0 BRA `(.L_x_33) ;  /* 0x00000000001c0947 */ /* 0x000fea0003800000 */
[----:B------:R-:W0:Y:S02]  /*0190*/  LDC.64 R4, c[0x0][0x380] ;  /* 0x0000e000ff047b82 */ /* 0x000e240000000a00 */
[----:B0-----:R-:W-:-:S06]  /*01a0*/  IMAD.WIDE.U32 R4, R37, 0x8, R4 ;  /* 0x0000000825047825 */ /* 0x001fcc00078e0004 */
[----:B------:R-:W2:Y:S01]  /*01b0*/  LDG.E.64 R4, desc[UR6][R4.64] ;  /* 0x0000000604047981 */ /* 0x000ea2000c1e1b00 */
[----:B------:R-:W-:Y:S02]  /*01c0*/  VIADD R3, R37, 0x200 ;  /* 0x0000020025037836 */ /* 0x000fe40000000000 */
[----:B------:R-:W-:Y:S01]  /*01d0*/  IMAD.MOV.U32 R40, RZ, RZ, RZ ;  /* 0x000000ffff287224 */ /* 0x000fe200078e00ff */
[----:B--2---:R-:W-:-:S06]  /*01e0*/  DSETP.NEU.AND P0, PT, R4, RZ, PT ;  /* 0x000000ff0400722a */ /* 0x004fcc0003f0d000 */
[----:B------:R-:W-:-:S08]  /*01f0*/  SEL R41, RZ, 0x1, !P0 ;  /* 0x00000001ff297807 */ /* 0x000fd00004000000 */
.L_x_33:
[----:B------:R-:W-:Y:S05]  /*0200*/  BSYNC.RECONVERGENT B1 ;  /* 0x0000000000017941 */ /* 0x000fea0003800200 */
.L_x_32:
[----:B------:R-:W-:Y:S01]  /*0210*/  ISETP.GE.U32.AND P0, PT, R3, R2, PT ;  /* 0x000000020300720c */ /* 0x000fe20003f06070 */
[----:B------:R-:W-:-:S12]  /*0220*/  BSSY.RECONVERGENT B1, `(.L_x_34) ;  /* 0x00000a8000017945 */ /* 0x000fd80003800200 */
[----:B------:R-:W-:Y:S05]  /*0230*/  @P0 BRA `(.L_x_35) ;  /* 0x0000000800980947 */ /* 0x000fea0003800000 */
[----:B------:R-:W-:Y:S01]  /*0240*/  LOP3.LUT R5, RZ, R3, RZ, 0x33, !PT ;  /* 0x00000003ff057212 */ /* 0x000fe200078e33ff */
[----:B------:R-:W-:Y:S04]  /*0250*/  BSSY.RECONVERGENT B2, `(.L_x_36) ;  /* 0x0000053000027945 */ /* 0x000fe80003800200 */
[----:B------:R-:W-:-:S05]  /*0260*/  IMAD.IADD R5, R5, 0x1, R2 ;  /* 0x0000000105057824 */ /* 0x000fca00078e0202 */
[C---:B------:R-:W-:Y:S02]  /*0270*/  ISETP.GE.U32.AND P1, PT, R5.reuse, 0x1e00, PT ;  /* 0x00001e000500780c */ /* 0x040fe40003f26070 */
[----:B------:R-:W-:-:S04]  /*0280*/  LEA.HI R36, R5, 0x1, RZ, 0x17 ;  /* 0x0000000105247811 */ /* 0x000fc800078fb8ff */
[----:B------:R-:W-:-:S04]  /*0290*/  LOP3.LUT R43, R36, 0xf, RZ, 0xc0, !PT ;  /* 0x0000000f242b7812 */ /* 0x000fc800078ec0ff */
[----:B------:R-:W-:-:S03]  /*02a0*/  ISETP.NE.AND P0, PT, R43, RZ, PT ;  /* 0x000000ff2b00720c */ /* 0x000fc60003f05270 */
[----:B------:R-:W-:Y:S10]  /*02b0*/  @!P1 BRA `(.L_x_37) ;  /* 0x0000000400309947 */ /* 0x000ff40003800000 */
[----:B------:R-:W0:Y:S01]  /*02c0*/  LDC.64 R4, c[0x0][0x380] ;  /* 0x0000e000ff047b82 */ /* 0x000e220000000a00 */
[----:B------:R-:W-:-:S05]  /*02d0*/  LOP3.LUT R42, R36, 0xfffff0, RZ, 0xc0, !PT ;  /* 0x00fffff0242a7812 */ /* 0x000fca00078ec0ff */
[----:B------:R-:W-:Y:S02]  /*02e0*/  IMAD.MOV R42, RZ, RZ, -R42 ;  /* 0x000000ffff2a7224 */ /* 0x000fe400078e0a2a */
[----:B0-----:R-:W-:-:S03]  /*02f0*/  IMAD.WIDE.U32 R4, R3, 0x8, R4 ;  /* 0x0000000803047825 */ /* 0x001fc600078e0004 */
[----:B------:R-:W-:-:S05]  /*0300*/  IADD3 R4, P1, PT, R4, 0x8000, RZ ;  /* 0x0000800004047810 */ /* 0x000fca0007f3e0ff */
[----:B------:R-:W-:-:S08]  /*0310*/  IMAD.X R5, RZ, RZ, R5, P1 ;  /* 0x000000ffff057224 */ /* 0x000fd000008e0605 */
.L_x_38:
[----:B------:R-:W2:Y:S04]  /*0320*/  LDG.E.64 R6, desc[UR6][R4.64+-0x7000] ;  /* 0xff90000604067981 */ /* 0x000ea8000c1e1b00 */
[----:B------:R-:W3:Y:S04]  /*0330*/  LDG.E.64 R38, desc[UR6][R4.64+-0x8000] ;  /* 0xff80000604267981 */ /* 0x000ee8000c1e1b00 */
[----:B------:R-:W4:Y:S04]  /*0340*/  LDG.E.64 R8, desc[UR6][R4.64+-0x6000] ;  /* 0xffa0000604087981 */ /* 0x000f28000c1e1b00 */
[----:B------:R-:W5:Y:S04]  /*0350*/  LDG.E.64 R10, desc[UR6][R4.64+-0x5000] ;  /* 0xffb00006040a7981 */ /* 0x000f68000c1e1b00 */
        /* <DEDUP_REMOVED lines=11> */
[----:B------:R-:W5:Y:S01]  /*0410*/  LDG.E.64 R34, desc[UR6][R4.64+0x7000] ;  /* 0x0070000604227981 */ /* 0x000f62000c1e1b00 */
[----:B------:R-:W-:-:S02]  /*0420*/  VIADD R42, R42, 0x10 ;  /* 0x000000102a2a7836 */ /* 0x000fc40000000000 */
[----:B------:R-:W-:Y:S01]  /*0430*/  VIADD R3, R3, 0x2000 ;  /* 0x0000200003037836 */ /* 0x000fe20000000000 */
        /* <DEDUP_REMOVED lines=8> */
[----:B------:R-:W-:Y:S02]  /*04c0*/  SEL R7, RZ, 0x1, !P2 ;  /* 0x00000001ff077807 */ /* 0x000fe40005000000 */
[----:B------:R-:W-:Y:S01]  /*04d0*/  SEL R8, RZ, 0x1, !P3 ;  /* 0x00000001ff087807 */ /* 0x000fe20005800000 */
[----:B------:R-:W-:-:S03]  /*04e0*/  DSETP.NEU.AND P6, PT, R14, RZ, PT ;  /* 0x000000ff0e00722a */ /* 0x000fc60003fcd000 */
        /* <DEDUP_REMOVED lines=27> */
[----:B------:R-:W-:Y:S02]  /*06a0*/  SEL R7, RZ, 0x1, !P6 ;  /* 0x00000001ff077807 */ /* 0x000fe40007000000 */
[----:B------:R-:W-:Y:S02]  /*06b0*/  IADD3.X R40, PT, PT, RZ, R40, RZ, P4, P5 ;  /* 0x00000028ff287210 */ /* 0x000fe400027ea4ff */
[----:B------:R-:W-:Y:S02]  /*06c0*/  IADD3 R7, P4, P5, R7, R8, R6 ;  /* 0x0000000807077210 */ /* 0x000fe40007d9e006 */
[----:B------:R-:W-:Y:S01]  /*06d0*/  SEL R6, RZ, 0x1, !P1 ;  /* 0x00000001ff067807 */ /* 0x000fe20004800000 */
[----:B------:R-:W-:Y:S01]  /*06e0*/  DSETP.NEU.AND P6, PT, R34, RZ, PT ;  /* 0x000000ff2200722a */ /* 0x000fe20003fcd000 */
[----:B------:R-:W-:-:S02]  /*06f0*/  ISETP.NE.AND P1, PT, R42, RZ, PT ;  /* 0x000000ff2a00720c */ /* 0x000fc40003f25270 */
[----:B------:R-:W-:-:S03]  /*0700*/  IADD3.X R40, PT, PT, RZ, R40, RZ, P3, P2 ;  /* 0x00000028ff287210 */ /* 0x000fc60001fe44ff */
[----:B------:R-:W-:Y:S02]  /*0710*/  SEL R41, RZ, 0x1, !P6 ;  /* 0x00000001ff297807 */ /* 0x000fe40007000000 */
[----:B------:R-:W-:Y:S02]  /*0720*/  IADD3 R4, P6, PT, R4, 0x10000, RZ ;  /* 0x0001000004047810 */ /* 0x000fe40007fde0ff */
[----:B------:R-:W-:Y:S02]  /*0730*/  IADD3 R41, P2, P3, R41, R7, R6 ;  /* 0x0000000729297210 */ /* 0x000fe40007b5e006 */
[----:B------:R-:W-:Y:S01]  /*0740*/  IADD3.X R40, PT, PT, RZ, R40, RZ, P4, P5 ;  /* 0x00000028ff287210 */ /* 0x000fe200027ea4ff */
[----:B------:R-:W-:-:S03]  /*0750*/  IMAD.X R5, RZ, RZ, R5, P6 ;  /* 0x000000ffff057224 */ /* 0x000fc600030e0605 */
[----:B------:R-:W-:Y:S01]  /*0760*/  IADD3.X R40, PT, PT, RZ, R40, RZ, P2, P3 ;  /* 0x00000028ff287210 */ /* 0x000fe200017e64ff */
[----:B------:R-:W-:Y:S06]  /*0770*/  @P1 BRA `(.L_x_38) ;  /* 0xfffffff800e81947 */ /* 0x000fec000383ffff */
.L_x_37:
[----:B------:R-:W-:Y:S05]  /*0780*/  BSYNC.RECONVERGENT B2 ;  /* 0x0000000000027941 */ /* 0x000fea0003800200 */
.L_x_36:
[----:B------:R-:W-:Y:S05]  /*0790*/  @!P0 BRA `(.L_x_35) ;  /* 0x0000000400408947 */ /* 0x000fea0003800000 */
[----:B------:R-:W-:Y:S01]  /*07a0*/  ISETP.GE.U32.AND P1, PT, R43, 0x8, PT ;  /* 0x000000082b00780c */ /* 0x000fe20003f26070 */
[----:B------:R-:W-:Y:S01]  /*07b0*/  BSSY.RECONVERGENT B2, `(.L_x_39) ;  /* 0x0000027000027945 */ /* 0x000fe20003800200 */
[----:B------:R-:W-:-:S04]  /*07c0*/  LOP3.LUT R22, R36, 0x7, RZ, 0xc0, !PT ;  /* 0x0000000724167812 */ /* 0x000fc800078ec0ff */
[----:B------:R-:W-:-:S07]  /*07d0*/  ISETP.NE.AND P0, PT, R22, RZ, PT ;  /* 0x000000ff1600720c */ /* 0x000fce0003f05270 */
[----:B------:R-:W-:Y:S06]  /*07e0*/  @!P1 BRA `(.L_x_40) ;  /* 0x00000000008c9947 */ /* 0x000fec0003800000 */
[----:B------:R-:W0:Y:S02]  /*07f0*/  LDC.64 R8, c[0x0][0x380] ;  /* 0x0000e000ff087b82 */ /* 0x000e240000000a00 */
[----:B0-----:R-:W-:-:S05]  /*0800*/  IMAD.WIDE R8, R3, 0x8, R8 ;  /* 0x0000000803087825 */ /* 0x001fca00078e0208 */
[----:B------:R-:W2:Y:S04]  /*0810*/  LDG.E.64 R20, desc[UR6][R8.64] ;  /* 0x0000000608147981 */ /* 0x000ea8000c1e1b00 */
[----:B------:R-:W3:Y:S04]  /*0820*/  LDG.E.64 R10, desc[UR6][R8.64+0x1000] ;  /* 0x00100006080a7981 */ /* 0x000ee8000c1e1b00 */
[----:B------:R-:W4:Y:S04]  /*0830*/  LDG.E.64 R12, desc[UR6][R8.64+0x2000] ;  /* 0x00200006080c7981 */ /* 0x000f28000c1e1b00 */
[----:B------:R-:W5:Y:S04]  /*0840*/  LDG.E.64 R16, desc[UR6][R8.64+0x4000] ;  /* 0x0040000608107981 */ /* 0x000f68000c1e1b00 */
[----:B------:R-:W5:Y:S04]  /*0850*/  LDG.E.64 R14, desc[UR6][R8.64+0x3000] ;  /* 0x00300006080e7981 */ /* 0x000f68000c1e1b00 */
[----:B------:R-:W5:Y:S04]  /*0860*/  LDG.E.64 R18, desc[UR6][R8.64+0x5000] ;  /* 0x0050000608127981 */ /* 0x000f68000c1e1b00 */
[----:B------:R-:W5:Y:S04]  /*0870*/  LDG.E.64 R4, desc[UR6][R8.64+0x6000] ;  /* 0x0060000608047981 */ /* 0x000f68000c1e1b00 */
[----:B------:R0:W5:Y:S01]  /*0880*/  LDG.E.64 R6, desc[UR6][R8.64+0x7000] ;  /* 0x0070000608067981 */ /* 0x000162000c1e1b00 */
[----:B------:R-:W-:Y:S01]  /*0890*/  VIADD R3, R3, 0x1000 ;  /* 0x0000100003037836 */ /* 0x000fe20000000000 */
[----:B--2---:R-:W-:-:S02]  /*08a0*/  DSETP.NEU.AND P1, PT, R20, RZ, PT ;  /* 0x000000ff1400722a */ /* 0x004fc40003f2d000 */
[----:B---3--:R-:W-:-:S04]  /*08b0*/  DSETP.NEU.AND P2, PT, R10, RZ, PT ;  /* 0x000000ff0a00722a */ /* 0x008fc80003f4d000 */
[----:B------:R-:W-:Y:S01]  /*08c0*/  SEL R11, RZ, 0x1, !P1 ;  /* 0x00000001ff0b7807 */ /* 0x000fe20004800000 */
[----:B----4-:R-:W-:Y:S01]  /*08d0*/  DSETP.NEU.AND P3, PT, R12, RZ, PT ;  /* 0x000000ff0c00722a */ /* 0x010fe20003f6d000 */
[----:B------:R-:W-:Y:S01]  /*08e0*/  SEL R10, RZ, 0x1, !P2 ;  /* 0x00000001ff0a7807 */ /* 0x000fe20005000000 */
[----:B-----5:R-:W-:-:S03]  /*08f0*/  DSETP.NEU.AND P6, PT, R16, RZ, PT ;  /* 0x000000ff1000722a */ /* 0x020fc60003fcd000 */
[----:B------:R-:W-:Y:S01]  /*0900*/  IADD3 R41, P2, P1, R10, R41, R11 ;  /* 0x000000290a297210 */ /* 0x000fe2000795e00b */
[----:B------:R-:W-:Y:S01]  /*0910*/  DSETP.NEU.AND P4, PT, R14, RZ, PT ;  /* 0x000000ff0e00722a */ /* 0x000fe20003f8d000 */
[----:B------:R-:W-:Y:S01]  /*0920*/  SEL R11, RZ, 0x1, !P3 ;  /* 0x00000001ff0b7807 */ /* 0x000fe20005800000 */
[----:B------:R-:W-:Y:S01]  /*0930*/  DSETP.NEU.AND P3, PT, R18, RZ, PT ;  /* 0x000000ff1200722a */ /* 0x000fe20003f6d000 */
[----:B0-----:R-:W-:-:S03]  /*0940*/  SEL R8, RZ, 0x1, !P6 ;  /* 0x00000001ff087807 */ /* 0x001fc60007000000 */
[----:B------:R-:W-:Y:S01]  /*0950*/  SEL R10, RZ, 0x1, !P4 ;  /* 0x00000001ff0a7807 */ /* 0x000fe20006000000 */
[----:B------:R-:W-:Y:S01]  /*0960*/  DSETP.NEU.AND P6, PT, R4, RZ, PT ;  /* 0x000000ff0400722a */ /* 0x000fe20003fcd000 */
[----:B------:R-:W-:Y:S01]  /*0970*/  SEL R5, RZ, 0x1, !P3 ;  /* 0x00000001ff057807 */ /* 0x000fe20005800000 */
[----:B------:R-:W-:Y:S01]  /*0980*/  DSETP.NEU.AND P3, PT, R6, RZ, PT ;  /* 0x000000ff0600722a */ /* 0x000fe20003f6d000 */
[----:B------:R-:W-:Y:S02]  /*0990*/  IADD3 R9, P4, P5, R10, R41, R11 ;  /* 0x000000290a097210 */ /* 0x000fe40007d9e00b */
[----:B------:R-:W-:Y:S02]  /*09a0*/  IADD3.X R40, PT, PT, RZ, R40, RZ, P2, P1 ;  /* 0x00000028ff287210 */ /* 0x000fe400017e24ff */
[----:B------:R-:W-:Y:S02]  /*09b0*/  IADD3 R5, P1, P2, R5, R9, R8 ;  /* 0x0000000905057210 */ /* 0x000fe40007a3e008 */
[----:B------:R-:W-:-:S02]  /*09c0*/  SEL R4, RZ, 0x1, !P6 ;  /* 0x00000001ff047807 */ /* 0x000fc40007000000 */
[----:B------:R-:W-:Y:S02]  /*09d0*/  SEL R41, RZ, 0x1, !P3 ;  /* 0x00000001ff297807 */ /* 0x000fe40005800000 */
[----:B------:R-:W-:Y:S02]  /*09e0*/  IADD3.X R40, PT, PT, RZ, R40, RZ, P4, P5 ;  /* 0x00000028ff287210 */ /* 0x000fe400027ea4ff */
[----:B------:R-:W-:Y:S02]  /*09f0*/  IADD3 R41, P3, P4, R41, R5, R4 ;  /* 0x0000000529297210 */ /* 0x000fe40007c7e004 */
[----:B------:R-:W-:-:S04]  /*0a00*/  IADD3.X R40, PT, PT, RZ, R40, RZ, P1, P2 ;  /* 0x00000028ff287210 */ /* 0x000fc80000fe44ff */
[----:B------:R-:W-:-:S07]  /*0a10*/  IADD3.X R40, PT, PT, RZ, R40, RZ, P3, P4 ;  /* 0x00000028ff287210 */ /* 0x000fce0001fe84ff */
.L_x_40:
[----:B------:R-:W-:Y:S05]  /*0a20*/  BSYNC.RECONVERGENT B2 ;  /* 0x0000000000027941 */ /* 0x000fea0003800200 */
.L_x_39:
        /* <DEDUP_REMOVED lines=25> */
.L_x_42:
[----:B------:R-:W-:Y:S05]  /*0bc0*/  BSYNC.RECONVERGENT B2 ;  /* 0x0000000000027941 */ /* 0x000fea0003800200 */
.L_x_41:
[----:B------:R-:W-:Y:S05]  /*0bd0*/  @!P0 BRA `(.L_x_35) ;  /* 0x0000000000308947 */ /* 0x000fea0003800000 */
[----:B------:R-:W0:Y:S01]  /*0be0*/  LDC.64 R6, c[0x0][0x380] ;  /* 0x0000e000ff067b82 */ /* 0x000e220000000a00 */
[----:B------:R-:W-:-:S07]  /*0bf0*/  IMAD.MOV R8, RZ, RZ, -R36 ;  /* 0x000000ffff087224 */ /* 0x000fce00078e0a24 */
.L_x_43:
[----:B0-----:R-:W-:-:S06]  /*0c00*/  IMAD.WIDE R4, R3, 0x8, R6 ;  /* 0x0000000803047825 */ /* 0x001fcc00078e0206 */
        /* <DEDUP_REMOVED lines=9> */
.L_x_35:
[----:B------:R-:W-:Y:S05]  /*0ca0*/  BSYNC.RECONVERGENT B1 ;  /* 0x0000000000017941 */ /* 0x000fea0003800200 */
.L_x_34:
[----:B------:R-:W-:-:S04]  /*0cb0*/  ISETP.GE.U32.AND P0, PT, R2, 0x200, PT ;  /* 0x000002000200780c */ /* 0x000fc80003f06070 */
[----:B------:R-:W-:-:S13]  /*0cc0*/  ISETP.GE.U32.AND.EX P0, PT, R0, RZ, PT, P0 ;  /* 0x000000ff0000720c */ /* 0x000fda0003f06100 */
[----:B------:R-:W-:Y:S05]  /*0cd0*/  @!P0 BRA `(.L_x_44) ;  /* 0x0000000400308947 */ /* 0x000fea0003800000 */
[----:B------:R-:W0:Y:S01]  /*0ce0*/  S2R R6, SR_LANEID ;  /* 0x0000000000067919 */ /* 0x000e220000000000 */
[----:B------:R-:W-:Y:S01]  /*0cf0*/  ISETP.NE.AND P5, PT, R37, RZ, PT ;  /* 0x000000ff2500720c */ /* 0x000fe20003fa5270 */
        /* <DEDUP_REMOVED lines=28> */
[----:B------:R-:W-:Y:S02]  /*0ec0*/  @!P1 MOV R3, 0x400 ;  /* 0x0000040000039802 */ /* 0x000fe40000000f00 */
[----:B-1----:R-:W-:Y:S01]  /*0ed0*/  SEL R2, R2, RZ, !P0 ;  /* 0x000000ff02027207 */ /* 0x002fe20004000000 */
[----:B------:R-:W0:Y:S01]  /*0ee0*/  SHFL.DOWN PT, R0, R7, 0x10, 0x1f ;  /* 0x0a001f0007007f89 */ /* 0x000e2200000e0000 */
[----:B------:R-:W-:-:S03]  /*0ef0*/  ISETP.GT.AND P0, PT, R6, 0xf, PT ;  /* 0x0000000f0600780c */ /* 0x000fc60003f04270 */
[----:B------:R-:W-:-:S05]  /*0f00*/  IMAD.X R9, R2, 0x1, R5, P2 ;  /* 0x0000000102097824 */ /* 0x000fca00010e0605 */
[----:B------:R-:W1:Y:S01]  /*0f10*/  SHFL.DOWN PT, R2, R9, 0x10, 0x1f ;  /* 0x0a001f0009027f89 */ /* 0x000e6200000e0000 */
[----:B--2---:R-:W-:Y:S02]  /*0f20*/  @!P1 LEA R5, R4, R3, 0x18 ;  /* 0x0000000304059211 */ /* 0x004fe400078ec0ff */
[----:B0-----:R-:W-:Y:S02]  /*0f30*/  SEL R6, R0, RZ, !P0 ;  /* 0x000000ff00067207 */ /* 0x001fe40004000000 */
[----:B------:R-:W-:Y:S02]  /*0f40*/  @!P1 SHF.R.U32.HI R0, RZ, 0x2, R37 ;  /* 0x00000002ff009819 */ /* 0x000fe40000011625 */
[----:B------:R-:W-:Y:S02]  /*0f50*/  IADD3 R4, P2, PT, R6, R7, RZ ;  /* 0x0000000706047210 */ /* 0x000fe40007f5e0ff */
[----:B------:R-:W-:Y:S02]  /*0f60*/  @!P1 LOP3.LUT R0, R0, 0xf8, RZ, 0xc0, !PT ;  /* 0x000000f800009812 */ /* 0x000fe400078ec0ff */
[----:B-1----:R-:W-:-:S03]  /*0f70*/  SEL R2, R2, RZ, !P0 ;  /* 0x000000ff02027207 */ /* 0x002fc60004000000 */
[----:B------:R-:W-:Y:S02]  /*0f80*/  @!P1 IMAD.IADD R5, R0, 0x1, R5 ;  /* 0x0000000100059824 */ /* 0x000fe400078e0205 */
[----:B------:R-:W-:Y:S02]  /*0f90*/  IMAD.X R3, R2, 0x1, R9, P2 ;  /* 0x0000000102037824 */ /* 0x000fe400010e0609 */
        /* <DEDUP_REMOVED lines=8> */
[----:B------:R-:W1:Y:S04]  /*1020*/  LDS.128 R32, [UR4+0x20] ;  /* 0x00002004ff207984 */ /* 0x000e680008000c00 */
[----:B------:R-:W0:Y:S04]  /*1030*/  LDS.128 R28, [UR4+0x30] ;  /* 0x00003004ff1c7984 */ /* 0x000e280008000c00 */
[----:B------:R-:W2:Y:S04]  /*1040*/  LDS.128 R24, [UR4+0x40] ;  /* 0x00004004ff187984 */ /* 0x000ea80008000c00 */
[----:B------:R-:W3:Y:S04]  /*1050*/  LDS.128 R20, [UR4+0x50] ;  /* 0x00005004ff147984 */ /* 0x000ee80008000c00 */
[----:B------:R-:W4:Y:S04]  /*1060*/  LDS.128 R16, [UR4+0x60] ;  /* 0x00006004ff107984 */ /* 0x000f280008000c00 */
[----:B------:R-:W5:Y:S04]  /*1070*/  LDS.128 R12, [UR4+0x70] ;  /* 0x00007004ff0c7984 */ /* 0x000f680008000c00 */
[----:B------:R-:W5:Y:S01]  /*1080*/  LDS.128 R8, [UR4+0x80] ;  /* 0x00008004ff087984 */ /* 0x000f620008000c00 */
[----:B-1----:R-:W-:-:S04]  /*1090*/  IADD3 R5, P0, P1, R32, R6, R4 ;  /* 0x0000000620057210 */ /* 0x002fc8000791e004 */
[----:B0-----:R-:W-:Y:S02]  /*10a0*/  IADD3 R5, P2, P3, R28, R5, R34 ;  /* 0x000000051c057210 */ /* 0x001fe40007b5e022 */
[----:B------:R-:W-:Y:S02]  /*10b0*/  IADD3.X R7, PT, PT, R33, R7, R3, P0, P1 ;  /* 0x0000000721077210 */ /* 0x000fe400007e2403 */
[----:B--2---:R-:W-:Y:S02]  /*10c0*/  IADD3 R3, P0, P1, R24, R5, R30 ;  /* 0x0000000518037210 */ /* 0x004fe4000791e01e */
[----:B------:R-:W-:Y:S02]  /*10d0*/  IADD3.X R29, PT, PT, R29, R7, R35, P2, P3 ;  /* 0x000000071d1d7210 */ /* 0x000fe400017e6423 */
[----:B---3--:R-:W-:Y:S02]  /*10e0*/  IADD3 R3, P2, P3, R20, R3, R26 ;  /* 0x0000000314037210 */ /* 0x008fe40007b5e01a */
[----:B------:R-:W-:-:S02]  /*10f0*/  IADD3.X R25, PT, PT, R25, R29, R31, P0, P1 ;  /* 0x0000001d19197210 */ /* 0x000fc400007e241f */
[----:B----4-:R-:W-:Y:S02]  /*1100*/  IADD3 R3, P0, P1, R16, R3, R22 ;  /* 0x0000000310037210 */ /* 0x010fe4000791e016 */
[----:B------:R-:W-:Y:S02]  /*1110*/  IADD3.X R21, PT, PT, R21, R25, R27, P2, P3 ;  /* 0x0000001915157210 */ /* 0x000fe400017e641b */
[----:B-----5:R-:W-:Y:S02]  /*1120*/  IADD3 R3, P2, P3, R12, R3, R18 ;  /* 0x000000030c037210 */ /* 0x020fe40007b5e012 */
[----:B------:R-:W-:Y:S02]  /*1130*/  IADD3.X R17, PT, PT, R17, R21, R23, P0, P1 ;  /* 0x0000001511117210 */ /* 0x000fe400007e2417 */
[----:B------:R-:W-:Y:S02]  /*1140*/  IADD3 R3, P0, P1, R8, R3, R14 ;  /* 0x0000000308037210 */ /* 0x000fe4000791e00e */
[----:B------:R-:W-:-:S02]  /*1150*/  IADD3.X R13, PT, PT, R13, R17, R19, P2, P3 ;  /* 0x000000110d0d7210 */ /* 0x000fc400017e6413 */
[----:B------:R-:W-:Y:S02]  /*1160*/  IADD3 R4, P2, PT, R3, R10, RZ ;  /* 0x0000000a03047210 */ /* 0x000fe40007f5e0ff */
[----:B------:R-:W-:-:S05]  /*1170*/  IADD3.X R3, PT, PT, R9, R13, R15, P0, P1 ;  /* 0x0000000d09037210 */ /* 0x000fca00007e240f */
[----:B------:R-:W-:Y:S01]  /*1180*/  IMAD.X R3, R3, 0x1, R11, P2 ;  /* 0x0000000103037824 */ /* 0x000fe200010e060b */
[----:B------:R-:W-:Y:S06]  /*1190*/  BRA `(.L_x_45) ;  /* 0x0000001c00ac7947 */ /* 0x000fec0003800000 */
.L_x_44:
[C---:B------:R-:W-:Y:S01]  /*11a0*/  LOP3.LUT R3, R37.reuse, 0x3e0, RZ, 0xc0, !PT ;  /* 0x000003e025037812 */ /* 0x040fe200078ec0ff */
[----:B------:R-:W0:Y:S01]  /*11b0*/  S2R R12, SR_LANEID ;  /* 0x00000000000c7919 */ /* 0x000e220000000000 */
[----:B------:R-:W-:-:S03]  /*11c0*/  ISETP.NE.AND P5, PT, R37, RZ, PT ;  /* 0x000000ff2500720c */ /* 0x000fc60003fa5270 */
[----:B------:R-:W-:Y:S01]  /*11d0*/  VIADD R5, R3, 0x20 ;  /* 0x0000002003057836 */ /* 0x000fe20000000000 */
[----:B------:R-:W-:-:S04]  /*11e0*/  LOP3.LUT R3, RZ, R3, RZ, 0x33, !PT ;  /* 0x00000003ff037212 */ /* 0x000fc800078e33ff */
[----:B------:R-:W-:Y:S01]  /*11f0*/  ISETP.GT.U32.AND P0, PT, R5, R2, PT ;  /* 0x000000020500720c */ /* 0x000fe20003f04070 */
[----:B------:R-:W-:-:S05]  /*1200*/  IMAD.IADD R3, R3, 0x1, R2 ;  /* 0x0000000103037824 */ /* 0x000fca00078e0202 */
[----:B------:R-:W-:-:S05]  /*1210*/  SEL R5, R3, 0x1f, P0 ;  /* 0x0000001f03057807 */ /* 0x000fca0000000000 */
[----:B------:R-:W1:Y:S04]  /*1220*/  SHFL.DOWN PT, R3, R41, 0x1, R5 ;  /* 0x0820000029037989 */ /* 0x000e6800000e0005 */
[----:B------:R-:W2:Y:S01]  /*1230*/  SHFL.DOWN PT, R4, R40, 0x1, R5 ;  /* 0x0820000028047989 */ /* 0x000ea200000e0005 */
[C---:B0-----:R-:W-:Y:S01]  /*1240*/  ISETP.GE.AND P0, PT, R12.reuse, R5, PT ;  /* 0x000000050c00720c */ /* 0x041fe20003f06270 */
[C---:B------:R-:W-:Y:S01]  /*1250*/  VIADD R6, R12.reuse, 0x2 ;  /* 0x000000020c067836 */ /* 0x040fe20000000000 */
[----:B------:R-:W-:Y:S02]  /*1260*/  ISETP.NE.AND P2, PT, R12, RZ, PT ;  /* 0x000000ff0c00720c */ /* 0x000fe40003f45270 */
[----:B-1----:R-:W-:-:S11]  /*1270*/  SEL R10, R3, RZ, !P0 ;  /* 0x000000ff030a7207 */ /* 0x002fd60004000000 */
[----:B------:R-:W0:Y:S01]  /*1280*/  @!P2 S2R R11, SR_CgaCtaId ;  /* 0x00000000000ba919 */ /* 0x000e220000008800 */
[----:B--2---:R-:W-:Y:S02]  /*1290*/  SEL R9, R4, RZ, !P0 ;  /* 0x000000ff04097207 */ /* 0x004fe40004000000 */
[----:B------:R-:W-:-:S05]  /*12a0*/  IADD3 R10, P0, PT, R41, R10, RZ ;  /* 0x0000000a290a7210 */ /* 0x000fca0007f1e0ff */
[----:B------:R-:W-:Y:S01]  /*12b0*/  IMAD.X R9, R40, 0x1, R9, P0 ;  /* 0x0000000128097824 */ /* 0x000fe200000e0609 */
[----:B------:R-:W1:Y:S01]  /*12c0*/  SHFL.DOWN PT, R3, R10, 0x2, R5 ;  /* 0x084000000a037989 */ /* 0x000e6200000e0005 */
[----:B------:R-:W-:Y:S01]  /*12d0*/  ISETP.GT.AND P0, PT, R6, R5, PT ;  /* 0x000000050600720c */ /* 0x000fe20003f04270 */
[----:B------:R-:W-:Y:S02]  /*12e0*/  VIADD R6, R12, 0x4 ;  /* 0x000000040c067836 */ /* 0x000fe40000000000 */
[----:B------:R-:W2:Y:S01]  /*12f0*/  SHFL.DOWN PT, R4, R9, 0x2, R5 ;  /* 0x0840000009047989 */ /* 0x000ea200000e0005 */
[----:B-1----:R-:W-:-:S04]  /*1300*/  SEL R3, R3, RZ, !P0 ;  /* 0x000000ff03037207 */ /* 0x002fc80004000000 */
[----:B------:R-:W-:Y:S02]  /*1310*/  IADD3 R8, P1, PT, R3, R10, RZ ;  /* 0x0000000a03087210 */ /* 0x000fe40007f3e0ff */
[----:B--2---:R-:W-:Y:S02]  /*1320*/  SEL R4, R4, RZ, !P0 ;  /* 0x000000ff04047207 */ /* 0x004fe40004000000 */
[----:B------:R-:W-:Y:S01]  /*1330*/  ISETP.GT.AND P0, PT, R6, R5, PT ;  /* 0x000000050600720c */ /* 0x000fe20003f04270 */
[----:B------:R-:W1:Y:S01]  /*1340*/  SHFL.DOWN PT, R3, R8, 0x4, R5 ;  /* 0x0880000008037989 */ /* 0x000e6200000e0005 */
[----:B------:R-:W-:Y:S02]  /*1350*/  VIADD R6, R12, 0x8 ;  /* 0x000000080c067836 */ /* 0x000fe40000000000 */
[----:B------:R-:W-:-:S05]  /*1360*/  IMAD.X R7, R4, 0x1, R9, P1 ;  /* 0x0000000104077824 */ /* 0x000fca00008e0609 */
[----:B------:R-:W2:Y:S01]  /*1370*/  SHFL.DOWN PT, R4, R7, 0x4, R5 ;  /* 0x0880000007047989 */ /* 0x000ea200000e0005 */
[----:B-1----:R-:W-:-:S04]  /*1380*/  SEL R3, R3, RZ, !P0 ;  /* 0x000000ff03037207 */ /* 0x002fc80004000000 */
[----:B------:R-:W-:Y:S02]  /*1390*/  IADD3 R10, P1, PT, R3, R8, RZ ;  /* 0x00000008030a7210 */ /* 0x000fe40007f3e0ff */
[----:B--2---:R-:W-:-:S03]  /*13a0*/  SEL R4, R4, RZ, !P0 ;  /* 0x000000ff04047207 */ /* 0x004fc60004000000 */
[----:B------:R-:W1:Y:S01]  /*13b0*/  SHFL.DOWN PT, R3, R10, 0x8, R5 ;  /* 0x090000000a037989 */ /* 0x000e6200000e0005 */
[----:B------:R-:W-:Y:S01]  /*13c0*/  ISETP.GT.AND P0, PT, R6, R5, PT ;  /* 0x000000050600720c */ /* 0x000fe20003f04270 */
[----:B------:R-:W-:-:S05]  /*13d0*/  IMAD.X R9, R4, 0x1, R7, P1 ;  /* 0x0000000104097824 */ /* 0x000fca00008e0607 */
[----:B------:R-:W2:Y:S01]  /*13e0*/  SHFL.DOWN PT, R4, R9, 0x8, R5 ;  /* 0x0900000009047989 */ /* 0x000ea200000e0005 */
[----:B-1----:R-:W-:-:S04]  /*13f0*/  SEL R3, R3, RZ, !P0 ;  /* 0x000000ff03037207 */ /* 0x002fc80004000000 */
[----:B------:R-:W-:Y:S02]  /*1400*/  IADD3 R8, P1, PT, R3, R10, RZ ;  /* 0x0000000a03087210 */ /* 0x000fe40007f3e0ff */
[----:B--2---:R-:W-:-:S03]  /*1410*/  SEL R4, R4, RZ, !P0 ;  /* 0x000000ff04047207 */ /* 0x004fc60004000000 */
[----:B------:R-:W1:Y:S02]  /*1420*/  SHFL.DOWN PT, R3, R8, 0x10, R5 ;  /* 0x0a00000008037989 */ /* 0x000e6400000e0005 */
[----:B------:R-:W-:Y:S01]  /*1430*/  IMAD.X R7, R4, 0x1, R9, P1 ;  /* 0x0000000104077824 */ /* 0x000fe200008e0609 */
[----:B------:R-:W-:Y:S01]  /*1440*/  @!P2 SHF.R.U32.HI R9, RZ, 0x2, R37 ;  /* 0x00000002ff09a819 */ /* 0x000fe20000011625 */
[----:B------:R-:W-:-:S03]  /*1450*/  VIADD R4, R12, 0x10 ;  /* 0x000000100c047836 */ /* 0x000fc60000000000 */
[----:B------:R-:W2:Y:S01]  /*1460*/  SHFL.DOWN PT, R6, R7, 0x10, R5 ;  /* 0x0a00000007067989 */ /* 0x000ea200000e0005 */
[----:B------:R-:W-:Y:S02]  /*1470*/  @!P2 LOP3.LUT R9, R9, 0xf8, RZ, 0xc0, !PT ;  /* 0x000000f80909a812 */ /* 0x000fe400078ec0ff */
[----:B------:R-:W-:Y:S02]  /*1480*/  ISETP.GT.AND P0, PT, R4, R5, PT ;  /* 0x000000050400720c */ /* 0x000fe40003f04270 */
[----:B------:R-:W-:-:S04]  /*1490*/  @!P2 MOV R4, 0x400 ;  /* 0x000004000004a802 */ /* 0x000fc80000000f00 */
[----:B0-----:R-:W-:-:S05]  /*14a0*/  @!P2 LEA R10, R11, R4, 0x18 ;  /* 0x000000040b0aa211 */ /* 0x001fca00078ec0ff */
[----:B------:R-:W-:Y:S01]  /*14b0*/  @!P2 IMAD.IADD R9, R9, 0x1, R10 ;  /* 0x000000010909a824 */ /* 0x000fe200078e020a */
[----:B-1----:R-:W-:-:S04]  /*14c0*/  SEL R3, R3, RZ, !P0 ;  /* 0x000000ff03037207 */ /* 0x002fc80004000000 */
[----:B------:R-:W-:Y:S02]  /*14d0*/  IADD3 R4, P1, PT, R3, R8, RZ ;  /* 0x0000000803047210 */ /* 0x000fe40007f3e0ff */
[----:B--2---:R-:W-:-:S05]  /*14e0*/  SEL R6, R6, RZ, !P0 ;  /* 0x000000ff06067207 */ /* 0x004fca0004000000 */
[----:B------:R-:W-:-:S04]  /*14f0*/  IMAD.X R3, R6, 0x1, R7, P1 ;  /* 0x0000000106037824 */ /* 0x000fc800008e0607 */
[----:B------:R-:W-:-:S05]  /*1500*/  @!P2 IMAD.MOV.U32 R5, RZ, RZ, R3 ;  /* 0x000000ffff05a224 */ /* 0x000fca00078e0003 */
[----:B------:R0:W-:Y:S01]  /*1510*/  @!P2 STS.64 [R9+0x10], R4 ;  /* 0x000010040900a388 */ /* 0x0001e20000000a00 */
[----:B------:R-:W-:Y:S06]  /*1520*/  BAR.SYNC.DEFER_BLOCKING 0x0 ;  /* 0x0000000000007b1d */ /* 0x000fec0000010000 */
[----:B------:R-:W-:Y:S05]  /*1530*/  @P5 BRA `(.L_x_45) ;  /* 0x0000001800c45947 */ /* 0x000fea0003800000 */
[----:B------:R-:W1:Y:S01]  /*1540*/  S2UR UR5, SR_CgaCtaId ;  /* 0x00000000000579c3 */ /* 0x000e620000008800 */
[----:B------:R-:W-:Y:S01]  /*1550*/  UMOV UR4, 0x400 ;  /* 0x0000040000047882 */ /* 0x000fe20000000000 */
[C---:B------:R-:W-:Y:S02]  /*1560*/  ISETP.GT.U32.AND P0, PT, R2.reuse, 0x20, PT ;  /* 0x000000200200780c */ /* 0x040fe40003f04070 */
[----:B------:R-:W-:Y:S02]  /*1570*/  ISETP.GT.U32.AND P1, PT, R2, 0x40, PT ;  /* 0x000000400200780c */ /* 0x000fe40003f24070 */
[----:B------:R-:W-:Y:S02]  /*1580*/  ISETP.GT.U32.AND.EX P0, PT, R0, RZ, PT, P0 ;  /* 0x000000ff0000720c */ /* 0x000fe40003f04100 */
[----:B------:R-:W-:Y:S02]  /*1590*/  ISETP.GT.U32.AND P2, PT, R2, 0x60, PT ;  /* 0x000000600200780c */ /* 0x000fe40003f44070 */
[----:B------:R-:W-:-:S02]  /*15a0*/  ISETP.GT.U32.AND.EX P1, PT, R0, RZ, PT, P1 ;  /* 0x000000ff0000720c */ /* 0x000fc40003f24110 */
[----:B------:R-:W-:-:S04]  /*15b0*/  ISETP.GT.U32.AND P6, PT, R2, 0x140, PT ;  /* 0x000001400200780c */ /* 0x000fc80003fc4070 */
[----:B------:R-:W-:Y:S01]  /*15c0*/  ISETP.GT.U32.AND.EX P6, PT, R0, RZ, PT, P6 ;  /* 0x000000ff0000720c */ /* 0x000fe20003fc4160 */
[----:B-1----:R-:W-:-:S09]  /*15d0*/  ULEA UR4, UR5, UR4, 0x18 ;  /* 0x0000000405047291 */ /* 0x002fd2000f8ec0ff */
[----:B------:R-:W1:Y:S04]  /*15e0*/  LDS.64 R6, [UR4+0x18] ;  /* 0x00001804ff067984 */ /* 0x000e680008000a00 */
[----:B------:R-:W2:Y:S04]  /*15f0*/  LDS.128 R20, [UR4+0x20] ;  /* 0x00002004ff147984 */ /* 0x000ea80008000c00 */
[----:B------:R-:W3:Y:S04]  /*1600*/  LDS.128 R16, [UR4+0x30] ;  /* 0x00003004ff107984 */ /* 0x000ee80008000c00 */
[----:B0-----:R-:W0:Y:S04]  /*1610*/  LDS.128 R8, [UR4+0x40] ;  /* 0x00004004ff087984 */ /* 0x001e280008000c00 */
[----:B------:R-:W4:Y:S01]  /*1620*/  LDS.128 R12, [UR4+0x50] ;  /* 0x00005004ff0c7984 */ /* 0x000f220008000c00 */
[----:B-1----:R-:W-:-:S02]  /*1630*/  SEL R24, R6, RZ, P0 ;  /* 0x000000ff06187207 */ /* 0x002fc40000000000 */
[----:B------:R-:W-:Y:S02]  /*1640*/  SEL R28, R7, RZ, P0 ;  /* 0x000000ff071c7207 */ /* 0x000fe40000000000 */
[----:B------:R-:W-:Y:S02]  /*1650*/  ISETP.GT.U32.AND.EX P0, PT, R0, RZ, PT, P2 ;  /* 0x000000ff0000720c */ /* 0x000fe40003f04120 */
[----:B--2---:R-:W-:Y:S02]  /*1660*/  SEL R25, R20, RZ, P1 ;  /* 0x000000ff14197207 */ /* 0x004fe40000800000 */
[----:B------:R-:W-:Y:S02]  /*1670*/  SEL R6, R21, RZ, P1 ;  /* 0x000000ff15067207 */ /* 0x000fe40000800000 */
[----:B------:R-:W-:Y:S02]  /*1680*/  ISETP.GT.U32.AND P1, PT, R2, 0x80, PT ;  /* 0x000000800200780c */ /* 0x000fe40003f24070 */
[----:B------:R-:W-:-:S02]  /*1690*/  SEL R5, R22, RZ, P0 ;  /* 0x000000ff16057207 */ /* 0x000fc40000000000 */
[----:B------:R-:W-:Y:S02]  /*16a0*/  SEL R7, R23, RZ, P0 ;  /* 0x000000ff17077207 */ /* 0x000fe40000000000 */
[----:B------:R-:W-:Y:S01]  /*16b0*/  IADD3 R4, P2, P3, R25, R24, R4 ;  /* 0x0000001819047210 */ /* 0x000fe20007b5e004 */
[----:B------:R-:W-:Y:S01]  /*16c0*/  LDS.128 R20, [UR4+0x70] ;  /* 0x00007004ff147984 */ /* 0x000fe20008000c00 */
[----:B------:R-:W-:Y:S02]  /*16d0*/  ISETP.GT.U32.AND.EX P0, PT, R0, RZ, PT, P1 ;  /* 0x000000ff0000720c */ /* 0x000fe40003f04110 */
[----:B------:R-:W-:Y:S01]  /*16e0*/  ISETP.GT.U32.AND P1, PT, R2, 0xa0, PT ;  /* 0x000000a00200780c */ /* 0x000fe20003f24070 */
[----:B------:R-:W1:Y:S01]  /*16f0*/  LDS.128 R24, [UR4+0x60] ;  /* 0x00006004ff187984 */ /* 0x000e620008000c00 */
[----:B------:R-:W-:Y:S02]  /*1700*/  IADD3.X R6, PT, PT, R6, R28, R3, P2, P3 ;  /* 0x0000001c06067210 */ /* 0x000fe400017e6403 */
[----:B---3--:R-:W-:-:S02]  /*1710*/  SEL R28, R16, RZ, P0 ;  /* 0x000000ff101c7207 */ /* 0x008fc40000000000 */
[----:B------:R-:W-:Y:S02]  /*1720*/  SEL R16, R17, RZ, P0 ;  /* 0x000000ff11107207 */ /* 0x000fe40000000000 */
[----:B------:R-:W-:Y:S02]  /*1730*/  ISETP.GT.U32.AND.EX P0, PT, R0, RZ, PT, P1 ;  /* 0x000000ff0000720c */ /* 0x000fe40003f04110 */
[----:B------:R-:W-:Y:S02]  /*1740*/  IADD3 R28, P2, P3, R28, R4, R5 ;  /* 0x000000041c1c7210 */ /* 0x000fe40007b5e005 */
[----:B------:R-:W-:Y:S02]  /*1750*/  SEL R3, R18, RZ, P0 ;  /* 0x000000ff12037207 */ /* 0x000fe40000000000 */
[----:B------:R-:W-:Y:S02]  /*1760*/  SEL R18, R19, RZ, P0 ;  /* 0x000000ff13127207 */ /* 0x000fe40000000000 */
[----:B------:R-:W-:-:S02]  /*1770*/  IADD3.X R19, PT, PT, R16, R6, R7, P2, P3 ;  /* 0x0000000610137210 */ /* 0x000fc400017e6407 */
[----:B------:R-:W2:Y:S01]  /*1780*/  LDS.128 R4, [UR4+0x80] ;  /* 0x00008004ff047984 */ /* 0x000ea20008000c00 */
[C---:B------:R-:W-:Y:S02]  /*1790*/  ISETP.GT.U32.AND P1, PT, R2.reuse, 0xc0, PT ;  /* 0x000000c00200780c */ /* 0x040fe40003f24070 */
[----:B------:R-:W-:Y:S02]  /*17a0*/  ISETP.GT.U32.AND P2, PT, R2, 0x100, PT ;  /* 0x000001000200780c */ /* 0x000fe40003f44070 */
[----:B------:R-:W-:Y:S02]  /*17b0*/  ISETP.GT.U32.AND.EX P0, PT, R0, RZ, PT, P1 ;  /* 0x000000ff0000720c */ /* 0x000fe40003f04110 */
[----:B------:R-:W-:Y:S02]  /*17c0*/  ISETP.GT.U32.AND P1, PT, R2, 0xe0, PT ;  /* 0x000000e00200780c */ /* 0x000fe40003f24070 */
[----:B0-----:R-:W-:Y:S02]  /*17d0*/  SEL R16, R8, RZ, P0 ;  /* 0x000000ff08107207 */ /* 0x001fe40000000000 */
[----:B------:R-:W-:-:S02]  /*17e0*/  SEL R17, R9, RZ, P0 ;  /* 0x000000ff09117207 */ /* 0x000fc40000000000 */
[C---:B------:R-:W-:Y:S02]  /*17f0*/  ISETP.GT.U32.AND.EX P0, PT, R0.reuse, RZ, PT, P1 ;  /* 0x000000ff0000720c */ /* 0x040fe40003f04110 */
[----:B------:R-:W-:Y:S02]  /*1800*/  ISETP.GT.U32.AND.EX P1, PT, R0, RZ, PT, P2 ;  /* 0x000000ff0000720c */ /* 0x000fe40003f24120 */
[----:B------:R-:W-:Y:S02]  /*1810*/  ISETP.GT.U32.AND P2, PT, R2, 0x120, PT ;  /* 0x000001200200780c */ /* 0x000fe40003f44070 */
[----:B------:R-:W-:Y:S02]  /*1820*/  IADD3 R16, P3, P4, R16, R28, R3 ;  /* 0x0000001c10107210 */ /* 0x000fe40007c7e003 */
[----:B------:R-:W-:Y:S02]  /*1830*/  SEL R3, R10, RZ, P0 ;  /* 0x000000ff0a037207 */ /* 0x000fe40000000000 */
[----:B------:R-:W-:-:S02]  /*1840*/  SEL R9, R11, RZ, P0 ;  /* 0x000000ff0b097207 */ /* 0x000fc40000000000 */
[----:B----4-:R-:W-:Y:S02]  /*1850*/  SEL R8, R12, RZ, P1 ;  /* 0x000000ff0c087207 */ /* 0x010fe40000800000 */
[----:B------:R-:W-:Y:S02]  /*1860*/  ISETP.GT.U32.AND.EX P0, PT, R0, RZ, PT, P2 ;  /* 0x000000ff0000720c */ /* 0x000fe40003f04120 */
[----:B------:R-:W-:Y:S02]  /*1870*/  SEL R10, R13, RZ, P1 ;  /* 0x000000ff0d0a7207 */ /* 0x000fe40000800000 */
[----:B------:R-:W-:Y:S02]  /*1880*/  IADD3.X R12, PT, PT, R17, R19, R18, P3, P4 ;  /* 0x00000013110c7210 */ /* 0x000fe40001fe8412 */
[----:B------:R-:W-:Y:S02]  /*1890*/  IADD3 R8, P1, P2, R8, R16, R3 ;  /* 0x0000001008087210 */ /* 0x000fe40007a3e003 */
[----:B------:R-:W-:-:S02]  /*18a0*/  SEL R11, R14, RZ, P0 ;  /* 0x000000ff0e0b7207 */ /* 0x000fc40000000000 */
[C---:B------:R-:W-:Y:S02]  /*18b0*/  ISETP.GT.U32.AND P4, PT, R2.reuse, 0x160, PT ;  /* 0x000001600200780c */ /* 0x040fe40003f84070 */
[----:B------:R-:W-:Y:S02]  /*18c0*/  SEL R14, R15, RZ, P0 ;  /* 0x000000ff0f0e7207 */ /* 0x000fe40000000000 */
[----:B------:R-:W-:Y:S02]  /*18d0*/  ISETP.GT.U32.AND P0, PT, R2, 0x180, PT ;  /* 0x000001800200780c */ /* 0x000fe40003f04070 */
[----:B------:R-:W-:Y:S02]  /*18e0*/  IADD3.X R10, PT, PT, R10, R12, R9, P1, P2 ;  /* 0x0000000c0a0a7210 */ /* 0x000fe40000fe4409 */
[C---:B------:R-:W-:Y:S02]  /*18f0*/  ISETP.GT.U32.AND P3, PT, R2.reuse, 0x1a0, PT ;  /* 0x000001a00200780c */ /* 0x040fe40003f64070 */
[----:B------:R-:W-:-:S02]  /*1900*/  ISETP.GT.U32.AND P1, PT, R2, 0x1c0, PT ;  /* 0x000001c00200780c */ /* 0x000fc40003f24070 */
[----:B------:R-:W-:Y:S02]  /*1910*/  ISETP.GT.U32.AND P2, PT, R2, 0x1e0, PT ;  /* 0x000001e00200780c */ /* 0x000fe40003f44070 */
[----:B------:R-:W-:Y:S02]  /*1920*/  ISETP.GT.U32.AND.EX P4, PT, R0, RZ, PT, P4 ;  /* 0x000000ff0000720c */ /* 0x000fe40003f84140 */
[----:B-1----:R-:W-:Y:S02]  /*1930*/  SEL R2, R24, RZ, P6 ;  /* 0x000000ff18027207 */ /* 0x002fe40003000000 */
[----:B------:R-:W-:Y:S02]  /*1940*/  ISETP.GT.U32.AND.EX P0, PT, R0, RZ, PT, P0 ;  /* 0x000000ff0000720c */ /* 0x000fe40003f04100 */
[----:B------:R-:W-:Y:S02]  /*1950*/  SEL R9, R25, RZ, P6 ;  /* 0x000000ff19097207 */ /* 0x000fe40003000000 */
[----:B------:R-:W-:-:S02]  /*1960*/  SEL R3, R26, RZ, P4 ;  /* 0x000000ff1a037207 */ /* 0x000fc40002000000 */
[----:B------:R-:W-:Y:S02]  /*1970*/  SEL R27, R27, RZ, P4 ;  /* 0x000000ff1b1b7207 */ /* 0x000fe40002000000 */
[----:B------:R-:W-:Y:S02]  /*1980*/  IADD3 R2, P6, P4, R2, R8, R11 ;  /* 0x0000000802027210 */ /* 0x000fe40007cde00b */
[----:B------:R-:W-:Y:S02]  /*1990*/  SEL R8, R20, RZ, P0 ;  /* 0x000000ff14087207 */ /* 0x000fe40000000000 */
[C---:B------:R-:W-:Y:S02]  /*19a0*/  ISETP.GT.U32.AND.EX P3, PT, R0.reuse, RZ, PT, P3 ;  /* 0x000000ff0000720c */ /* 0x040fe40003f64130 */
[----:B------:R-:W-:Y:S02]  /*19b0*/  ISETP.GT.U32.AND.EX P1, PT, R0, RZ, PT, P1 ;  /* 0x000000ff0000720c */ /* 0x000fe40003f24110 */
[----:B------:R-:W-:-:S02]  /*19c0*/  IADD3.X R9, PT, PT, R9, R10, R14, P6, P4 ;  /* 0x0000000a09097210 */ /* 0x000fc400037e840e */
[----:B------:R-:W-:Y:S02]  /*19d0*/  IADD3 R8, P6, P4, R8, R2, R3 ;  /* 0x0000000208087210 */ /* 0x000fe40007cde003 */
[----:B------:R-:W-:Y:S02]  /*19e0*/  SEL R2, R22, RZ, P3 ;  /* 0x000000ff16027207 */ /* 0x000fe40001800000 */
[----:B--2---:R-:W-:Y:S02]  /*19f0*/  SEL R3, R4, RZ, P1 ;  /* 0x000000ff04037207 */ /* 0x004fe40000800000 */
[----:B------:R-:W-:Y:S02]  /*1a00*/  ISETP.GT.U32.AND.EX P2, PT, R0, RZ, PT, P2 ;  /* 0x000000ff0000720c */ /* 0x000fe40003f44120 */
[----:B------:R-:W-:Y:S02]  /*1a10*/  SEL R20, R21, RZ, P0 ;  /* 0x000000ff15147207 */ /* 0x000fe40000000000 */
[----:B------:R-:W-:-:S02]  /*1a20*/  SEL R23, R23, RZ, P3 ;  /* 0x000000ff17177207 */ /* 0x000fc40001800000 */
[----:B------:R-:W-:Y:S02]  /*1a30*/  IADD3 R3, P0, P3, R3, R8, R2 ;  /* 0x0000000803037210 */ /* 0x000fe40007b1e002 */
[----:B------:R-:W-:Y:S02]  /*1a40*/  SEL R4, R6, RZ, P2 ;  /* 0x000000ff06047207 */ /* 0x000fe40001000000 */
[----:B------:R-:W-:Y:S02]  /*1a50*/  IADD3.X R2, PT, PT, R20, R9, R27, P6, P4 ;  /* 0x0000000914027210 */ /* 0x000fe400037e841b */
[----:B------:R-:W-:Y:S02]  /*1a60*/  SEL R0, R5, RZ, P1 ;  /* 0x000000ff05007207 */ /* 0x000fe40000800000 */
[----:B------:R-:W-:Y:S02]  /*1a70*/  IADD3 R4, P1, PT, R4, R3, RZ ;  /* 0x0000000304047210 */ /* 0x000fe40007f3e0ff */
[----:B------:R-:W-:-:S02]  /*1a80*/  SEL R3, R7, RZ, P2 ;  /* 0x000000ff07037207 */ /* 0x000fc40001000000 */
[----:B------:R-:W-:-:S05]  /*1a90*/  IADD3.X R0, PT, PT, R0, R2, R23, P0, P3 ;  /* 0x0000000200007210 */ /* 0x000fca00007e6417 */
[----:B------:R-:W-:Y:S01]  /*1aa0*/  IMAD.X R3, R3, 0x1, R0, P1 ;  /* 0x0000000103037824 */ /* 0x000fe200008e0600 */
[----:B------:R-:W-:Y:S06]  /*1ab0*/  BRA `(.L_x_45) ;  /* 0x0000001400647947 */ /* 0x000fec0003800000 */
.L_x_31:
[----:B------:R-:W0:Y:S01]  /*1ac0*/  S2R R34, SR_TID.X ;  /* 0x0000000000227919 */ /* 0x000e220000002100 */
[----:B------:R-:W0:Y:S02]  /*1ad0*/  LDC.64 R4, c[0x0][0x380] ;  /* 0x0000e000ff047b82 */ /* 0x000e240000000a00 */
[----:B0-----:R-:W-:-:S05]  /*1ae0*/  IMAD.WIDE.U32 R4, R34, 0x8, R4 ;  /* 0x0000000822047825 */ /* 0x001fca00078e0004 */
[----:B------:R-:W2:Y:S04]  /*1af0*/  LDG.E.64 R6, desc[UR6][R4.64+0x1000] ;  /* 0x0010000604067981 */ /* 0x000ea8000c1e1b00 */
[----:B------:R-:W3:Y:S04]  /*1b00*/  LDG.E.64 R18, desc[UR6][R4.64] ;  /* 0x0000000604127981 */ /* 0x000ee8000c1e1b00 */
[----:B------:R-:W4:Y:S04]  /*1b10*/  LDG.E.64 R8, desc[UR6][R4.64+0x2000] ;  /* 0x0020000604087981 */ /* 0x000f28000c1e1b00 */
[----:B------:R-:W5:Y:S04]  /*1b20*/  LDG.E.64 R10, desc[UR6][R4.64+0x3000] ;  /* 0x00300006040a7981 */ /* 0x000f68000c1e1b00 */
[----:B------:R-:W5:Y:S04]  /*1b30*/  LDG.E.64 R12, desc[UR6][R4.64+0x4000] ;  /* 0x00400006040c7981 */ /* 0x000f68000c1e1b00 */
[----:B------:R-:W5:Y:S04]  /*1b40*/  LDG.E.64 R14, desc[UR6][R4.64+0x5000] ;  /* 0x00500006040e7981 */ /* 0x000f68000c1e1b00 */
[----:B------:R-:W5:Y:S01]  /*1b50*/  LDG.E.64 R16, desc[UR6][R4.64+0x6000] ;  /* 0x0060000604107981 */ /* 0x000f62000c1e1b00 */
[----:B------:R-:W-:-:S02]  /*1b60*/  IMAD.MOV.U32 R39, RZ, RZ, 0xe00 ;  /* 0x00000e00ff277424 */ /* 0x000fc400078e00ff */
[----:B------:R-:W-:Y:S01]  /*1b70*/  IMAD.MOV.U32 R37, RZ, RZ, RZ ;  /* 0x000000ffff257224 */ /* 0x000fe200078e00ff */
[----:B--2---:R-:W-:Y:S02]  /*1b80*/  DSETP.NEU.AND P2, PT, R6, RZ, PT ;  /* 0x000000ff0600722a */ /* 0x004fe40003f4d000 */
[----:B---3--:R-:W-:Y:S02]  /*1b90*/  DSETP.NEU.AND P0, PT, R18, RZ, PT ;  /* 0x000000ff1200722a */ /* 0x008fe40003f0d000 */
[----:B----4-:R-:W-:Y:S02]  /*1ba0*/  DSETP.NEU.AND P3, PT, R8, RZ, PT ;  /* 0x000000ff0800722a */ /* 0x010fe40003f6d000 */
[----:B------:R-:W-:Y:S02]  /*1bb0*/  SEL R3, RZ, 0x1, !P2 ;  /* 0x00000001ff037807 */ /* 0x000fe40005000000 */
[----:B------:R-:W-:Y:S01]  /*1bc0*/  SEL R6, RZ, 0x1, !P0 ;  /* 0x00000001ff067807 */ /* 0x000fe20004000000 */
[----:B-----5:R-:W-:Y:S01]  /*1bd0*/  DSETP.NEU.AND P1, PT, R10, RZ, PT ;  /* 0x000000ff0a00722a */ /* 0x020fe20003f2d000 */
[----:B------:R-:W-:Y:S01]  /*1be0*/  SEL R36, RZ, 0x1, !P3 ;  /* 0x00000001ff247807 */ /* 0x000fe20005800000 */
[----:B------:R-:W-:-:S03]  /*1bf0*/  DSETP.NEU.AND P2, PT, R12, RZ, PT ;  /* 0x000000ff0c00722a */ /* 0x000fc60003f4d000 */
[----:B------:R-:W-:Y:S01]  /*1c00*/  IADD3 R36, P3, P4, R36, R3, R6 ;  /* 0x0000000324247210 */ /* 0x000fe20007c7e006 */
[----:B------:R-:W-:Y:S01]  /*1c10*/  DSETP.NEU.AND P0, PT, R14, RZ, PT ;  /* 0x000000ff0e00722a */ /* 0x000fe20003f0d000 */
[----:B------:R-:W-:Y:S02]  /*1c20*/  SEL R6, RZ, 0x1, !P1 ;  /* 0x00000001ff067807 */ /* 0x000fe40004800000 */
[----:B------:R-:W-:Y:S02]  /*1c30*/  SEL R3, RZ, 0x1, !P2 ;  /* 0x00000001ff037807 */ /* 0x000fe40005000000 */
[----:B------:R-:W-:Y:S02]  /*1c40*/  IADD3 R8, P6, PT, R2, -0xe00, RZ ;  /* 0xfffff20002087810 */ /* 0x000fe40007fde0ff */
[----:B------:R-:W-:Y:S02]  /*1c50*/  IADD3 R36, P1, P2, R3, R36, R6 ;  /* 0x0000002403247210 */ /* 0x000fe40007a3e006 */
[----:B------:R-:W-:-:S02]  /*1c60*/  SEL R6, RZ, 0x1, !P0 ;  /* 0x00000001ff067807 */ /* 0x000fc40004000000 */
[----:B------:R-:W-:Y:S02]  /*1c70*/  ISETP.GE.U32.AND P0, PT, R8, 0xe00, PT ;  /* 0x00000e000800780c */ /* 0x000fe40003f06070 */
[----:B------:R-:W-:Y:S01]  /*1c80*/  IADD3.X R10, PT, PT, R0, -0x1, RZ, P6, !PT ;  /* 0xffffffff000a7810 */ /* 0x000fe200037fe4ff */
[----:B------:R-:W-:-:S03]  /*1c90*/  DSETP.NEU.AND P5, PT, R16, RZ, PT ;  /* 0x000000ff1000722a */ /* 0x000fc60003fad000 */
[----:B------:R-:W-:Y:S02]  /*1ca0*/  ISETP.GE.U32.AND.EX P0, PT, R10, RZ, PT, P0 ;  /* 0x000000ff0a00720c */ /* 0x000fe40003f06100 */
[----:B------:R-:W-:Y:S02]  /*1cb0*/  IADD3.X R35, PT, PT, RZ, RZ, RZ, P3, P4 ;  /* 0x000000ffff237210 */ /* 0x000fe40001fe84ff */
[----:B------:R-:W-:Y:S02]  /*1cc0*/  SEL R3, RZ, 0x1, !P5 ;  /* 0x00000001ff037807 */ /* 0x000fe40006800000 */
[----:B------:R-:W-:Y:S02]  /*1cd0*/  IADD3.X R35, PT, PT, RZ, R35, RZ, P1, P2 ;  /* 0x00000023ff237210 */ /* 0x000fe40000fe44ff */
[----:B------:R-:W-:-:S04]  /*1ce0*/  IADD3 R36, P3, P4, R3, R36, R6 ;  /* 0x0000002403247210 */ /* 0x000fc80007c7e006 */
[----:B------:R-:W-:Y:S01]  /*1cf0*/  IADD3.X R35, PT, PT, RZ, R35, RZ, P3, P4 ;  /* 0x00000023ff237210 */ /* 0x000fe20001fe84ff */
[----:B------:R-:W-:Y:S08]  /*1d00*/  @!P0 BRA `(.L_x_46) ;  /* 0x0000000000b48947 */ /* 0x000ff00003800000 */
[----:B------:R-:W0:Y:S01]  /*1d10*/  LDC.64 R2, c[0x0][0x398] ;  /* 0x0000e600ff027b82 */ /* 0x000e220000000a00 */
[----:B------:R-:W-:Y:S02]  /*1d20*/  IMAD.MOV.U32 R39, RZ, RZ, 0xe00 ;  /* 0x00000e00ff277424 */ /* 0x000fe400078e00ff */
[----:B------:R-:W-:-:S07]  /*1d30*/  IMAD.MOV.U32 R37, RZ, RZ, RZ ;  /* 0x000000ffff257224 */ /* 0x000fce00078e00ff */
.L_x_48:
[----:B------:R-:W-:-:S04]  /*1d40*/  LEA R14, P0, R39, R4, 0x3 ;  /* 0x00000004270e7211 */ /* 0x000fc800078018ff */
[----:B------:R-:W-:-:S05]  /*1d50*/  LEA.HI.X R15, R39, R5, R37, 0x3, P0 ;  /* 0x00000005270f7211 */ /* 0x000fca00000f1c25 */
[----:B------:R-:W2:Y:S04]  /*1d60*/  LDG.E.64 R24, desc[UR6][R14.64] ;  /* 0x000000060e187981 */ /* 0x000ea8000c1e1b00 */
[----:B------:R-:W3:Y:S04]  /*1d70*/  LDG.E.64 R16, desc[UR6][R14.64+0x1000] ;  /* 0x001000060e107981 */ /* 0x000ee8000c1e1b00 */
[----:B------:R-:W4:Y:S04]  /*1d80*/  LDG.E.64 R18, desc[UR6][R14.64+0x2000] ;  /* 0x002000060e127981 */ /* 0x000f28000c1e1b00 */
[----:B------:R-:W5:Y:S04]  /*1d90*/  LDG.E.64 R20, desc[UR6][R14.64+0x3000] ;  /* 0x003000060e147981 */ /* 0x000f68000c1e1b00 */
[----:B------:R-:W5:Y:S04]  /*1da0*/  LDG.E.64 R22, desc[UR6][R14.64+0x4000] ;  /* 0x004000060e167981 */ /* 0x000f68000c1e1b00 */
[----:B------:R-:W5:Y:S04]  /*1db0*/  LDG.E.64 R12, desc[UR6][R14.64+0x5000] ;  /* 0x005000060e0c7981 */ /* 0x000f68000c1e1b00 */
[----:B------:R-:W5:Y:S01]  /*1dc0*/  LDG.E.64 R6, desc[UR6][R14.64+0x6000] ;  /* 0x006000060e067981 */ /* 0x000f62000c1e1b00 */
[----:B0-----:R-:W-:Y:S01]  /*1dd0*/  IADD3 R11, P5, PT, -R39, R2, RZ ;  /* 0x00000002270b7210 */ /* 0x001fe20007fbe1ff */
        /* <DEDUP_REMOVED lines=12> */
[----:B------:R-:W-:Y:S01]  /*1ea0*/  IADD3 R36, P3, P4, R9, R36, R0 ;  /* 0x0000002409247210 */ /* 0x000fe20007c7e000 */
[----:B------:R-:W-:Y:S01]  /*1eb0*/  IMAD.MOV.U32 R0, RZ, RZ, R3 ;  /* 0x000000ffff007224 */ /* 0x000fe200078e0003 */
[----:B------:R-:W-:Y:S01]  /*1ec0*/  SEL R9, RZ, 0x1, !P6 ;  /* 0x00000001ff097807 */ /* 0x000fe20007000000 */
[----:B------:R-:W-:Y:S01]  /*1ed0*/  DSETP.NEU.AND P6, PT, R6, RZ, PT ;  /* 0x000000ff0600722a */ /* 0x000fe20003fcd000 */
[----:B------:R-:W-:Y:S01]  /*1ee0*/  IADD3.X R35, PT, PT, RZ, R35, RZ, P3, P4 ;  /* 0x00000023ff237210 */ /* 0x000fe20001fe84ff */
[----:B------:R-:W-:Y:S01]  /*1ef0*/  IMAD.X R6, R0, 0x1, ~R37, P5 ;  /* 0x0000000100067824 */ /* 0x000fe200028e0e25 */
[----:B------:R-:W-:-:S02]  /*1f00*/  SEL R7, RZ, 0x1, !P0 ;  /* 0x00000001ff077807 */ /* 0x000fc40004000000 */
[----:B------:R-:W-:Y:S02]  /*1f10*/  ISETP.GE.U32.AND P0, PT, R11, 0xe00, PT ;  /* 0x00000e000b00780c */ /* 0x000fe40003f06070 */
[----:B------:R-:W-:Y:S02]  /*1f20*/  IADD3 R36, P1, P2, R7, R36, R9 ;  /* 0x0000002407247210 */ /* 0x000fe40007a3e009 */
[----:B------:R-:W-:Y:S02]  /*1f30*/  ISETP.GE.U32.AND.EX P0, PT, R6, RZ, PT, P0 ;  /* 0x000000ff0600720c */ /* 0x000fe40003f06100 */
[----:B------:R-:W-:Y:S02]  /*1f40*/  SEL R7, RZ, 0x1, !P6 ;  /* 0x00000001ff077807 */ /* 0x000fe40007000000 */
[----:B------:R-:W-:Y:S02]  /*1f50*/  IADD3.X R35, PT, PT, RZ, R35, RZ, P1, P2 ;  /* 0x00000023ff237210 */ /* 0x000fe40000fe44ff */
[----:B------:R-:W-:-:S05]  /*1f60*/  IADD3 R36, P3, PT, R36, R7, RZ ;  /* 0x0000000724247210 */ /* 0x000fca0007f7e0ff */
[----:B------:R-:W-:Y:S02]  /*1f70*/  IMAD.X R35, RZ, RZ, R35, P3 ;  /* 0x000000ffff237224 */ /* 0x000fe400018e0623 */
[----:B------:R-:W-:Y:S06]  /*1f80*/  @!P0 BRA `(.L_x_47) ;  /* 0x0000000c00048947 */ /* 0x000fec0003800000 */
[----:B------:R-:W-:-:S05]  /*1f90*/  IADD3 R39, P0, PT, R39, 0xe00, RZ ;  /* 0x00000e0027277810 */ /* 0x000fca0007f1e0ff */
[----:B------:R-:W-:Y:S01]  /*1fa0*/  IMAD.X R37, RZ, RZ, R37, P0 ;  /* 0x000000ffff257224 */ /* 0x000fe200000e0625 */
[----:B------:R-:W-:-:S04]  /*1fb0*/  ISETP.GT.U32.AND P0, PT, R39, R8, PT ;  /* 0x000000082700720c */ /* 0x000fc80003f04070 */
[----:B------:R-:W-:-:S13]  /*1fc0*/  ISETP.GT.U32.AND.EX P0, PT, R37, R10, PT, P0 ;  /* 0x0000000a2500720c */ /* 0x000fda0003f04100 */
[----:B------:R-:W-:Y:S05]  /*1fd0*/  @!P0 BRA `(.L_x_48) ;  /* 0xfffffffc00588947 */ /* 0x000fea000383ffff */
.L_x_46:
[----:B------:R-:W-:Y:S01]  /*1fe0*/  IMAD.IADD R3, R2, 0x1, -R39 ;  /* 0x0000000102037824 */ /* 0x000fe200078e0a27 */
[----:B------:R-:W-:Y:S01]  /*1ff0*/  ISETP.GE.U32.AND P1, PT, R39, R2, PT ;  /* 0x000000022700720c */ /* 0x000fe20003f26070 */
[----:B------:R-:W-:Y:S03]  /*2000*/  BSSY.RECONVERGENT B1, `(.L_x_47) ;  /* 0x00000b9000017945 */ /* 0x000fe60003800200 */
[----:B------:R-:W-:-:S04]  /*2010*/  ISETP.GE.AND P0, PT, R34, R3, PT ;  /* 0x000000032200720c */ /* 0x000fc80003f06270 */
[----:B------:R-:W-:-:S13]  /*2020*/  ISETP.GE.U32.OR.EX P0, PT, R37, R0, P0, P1 ;  /* 0x000000002500720c */ /* 0x000fda0000706510 */
[----:B------:R-:W-:Y:S05]  /*2030*/  @P0 BRA `(.L_x_49) ;  /* 0x0000000800d40947 */ /* 0x000fea0003800000 */
[----:B------:R-:W-:Y:S01]  /*2040*/  LOP3.LUT R0, RZ, R34, RZ, 0x33, !PT ;  /* 0x00000022ff007212 */ /* 0x000fe200078e33ff */
[----:B------:R-:W-:Y:S01]  /*2050*/  BSSY.RECONVERGENT B2, `(.L_x_50) ;  /* 0x0000058000027945 */ /* 0x000fe20003800200 */
[----:B------:R-:W-:Y:S02]  /*2060*/  IMAD.MOV.U32 R38, RZ, RZ, R34 ;  /* 0x000000ffff267224 */ /* 0x000fe400078e0022 */
[----:B------:R-:W-:-:S04]  /*2070*/  IADD3 R2, PT, PT, -R39, R2, R0 ;  /* 0x0000000227027210 */ /* 0x000fc80007ffe100 */
[C---:B------:R-:W-:Y:S02]  /*2080*/  ISETP.GE.U32.AND P1, PT, R2.reuse, 0x1e00, PT ;  /* 0x00001e000200780c */ /* 0x040fe40003f26070 */
[----:B------:R-:W-:-:S04]  /*2090*/  LEA.HI R0, R2, 0x1, RZ, 0x17 ;  /* 0x0000000102007811 */ /* 0x000fc800078fb8ff */
[----:B------:R-:W-:-:S04]  /*20a0*/  LOP3.LUT R43, R0, 0xf, RZ, 0xc0, !PT ;  /* 0x0000000f002b7812 */ /* 0x000fc800078ec0ff */
[----:B------:R-:W-:-:S03]  /*20b0*/  ISETP.NE.AND P0, PT, R43, RZ, PT ;  /* 0x000000ff2b00720c */ /* 0x000fc60003f05270 */
[----:B------:R-:W-:Y:S10]  /*20c0*/  @!P1 BRA `(.L_x_51) ;  /* 0x0000000400409947 */ /* 0x000ff40003800000 */
[----:B------:R-:W0:Y:S01]  /*20d0*/  LDCU.64 UR4, c[0x0][0x380] ;  /* 0x00007000ff0477ac */ /* 0x000e220008000a00 */
[----:B------:R-:W-:Y:S01]  /*20e0*/  IADD3 R3, P1, PT, R34, R39, RZ ;  /* 0x0000002722037210 */ /* 0x000fe20007f3e0ff */
[----:B------:R-:W-:Y:S01]  /*20f0*/  IMAD.MOV.U32 R38, RZ, RZ, R34 ;  /* 0x000000ffff267224 */ /* 0x000fe200078e0022 */
[----:B------:R-:W-:-:S03]  /*2100*/  LOP3.LUT R42, R0, 0xfffff0, RZ, 0xc0, !PT ;  /* 0x00fffff0002a7812 */ /* 0x000fc600078ec0ff */
[----:B------:R-:W-:Y:S02]  /*2110*/  IMAD.X R4, RZ, RZ, R37, P1 ;  /* 0x000000ffff047224 */ /* 0x000fe400008e0625 */
[----:B------:R-:W-:Y:S01]  /*2120*/  IMAD.MOV R42, RZ, RZ, -R42 ;  /* 0x000000ffff2a7224 */ /* 0x000fe200078e0a2a */
[----:B0-----:R-:W-:-:S04]  /*2130*/  LEA R2, P2, R3, UR4, 0x3 ;  /* 0x0000000403027c11 */ /* 0x001fc8000f8418ff */
[----:B------:R-:W-:Y:S02]  /*2140*/  IADD3 R2, P1, PT, R2, 0x8000, RZ ;  /* 0x0000800002027810 */ /* 0x000fe40007f3e0ff */
[----:B------:R-:W-:-:S05]  /*2150*/  LEA.HI.X R3, R3, UR5, R4, 0x3, P2 ;  /* 0x0000000503037c11 */ /* 0x000fca00090f1c04 */
[----:B------:R-:W-:-:S07]  /*2160*/  IMAD.X R3, RZ, RZ, R3, P1 ;  /* 0x000000ffff037224 */ /* 0x000fce00008e0603 */
.L_x_52:
        /* <DEDUP_REMOVED lines=70> */
.L_x_51:
[----:B------:R-:W-:Y:S05]  /*25d0*/  BSYNC.RECONVERGENT B2 ;  /* 0x0000000000027941 */ /* 0x000fea0003800200 */
.L_x_50:
[----:B------:R-:W-:Y:S05]  /*25e0*/  @!P0 BRA `(.L_x_49) ;  /* 0x0000000400688947 */ /* 0x000fea0003800000 */
[----:B------:R-:W-:Y:S01]  /*25f0*/  ISETP.GE.U32.AND P1, PT, R43, 0x8, PT ;  /* 0x000000082b00780c */ /* 0x000fe20003f26070 */
[----:B------:R-:W-:Y:S01]  /*2600*/  BSSY.RECONVERGENT B2, `(.L_x_53) ;  /* 0x000002a000027945 */ /* 0x000fe20003800200 */
[----:B------:R-:W-:-:S04]  /*2610*/  LOP3.LUT R20, R0, 0x7, RZ, 0xc0, !PT ;  /* 0x0000000700147812 */ /* 0x000fc800078ec0ff */
[----:B------:R-:W-:-:S07]  /*2620*/  ISETP.NE.AND P0, PT, R20, RZ, PT ;  /* 0x000000ff1400720c */ /* 0x000fce0003f05270 */
[----:B------:R-:W-:Y:S06]  /*2630*/  @!P1 BRA `(.L_x_54) ;  /* 0x0000000000989947 */ /* 0x000fec0003800000 */
[----:B------:R-:W0:Y:S01]  /*2640*/  LDCU.64 UR4, c[0x0][0x380] ;  /* 0x00007000ff0477ac */ /* 0x000e220008000a00 */
[----:B------:R-:W-:-:S05]  /*2650*/  IADD3 R2, P1, PT, R38, R39, RZ ;  /* 0x0000002726027210 */ /* 0x000fca0007f3e0ff */
[----:B------:R-:W-:Y:S01]  /*2660*/  IMAD.X R3, RZ, RZ, R37, P1 ;  /* 0x000000ffff037224 */ /* 0x000fe200008e0625 */
        /* <DEDUP_REMOVED lines=35> */
.L_x_54:
[----:B------:R-:W-:Y:S05]  /*28a0*/  BSYNC.RECONVERGENT B2 ;  /* 0x0000000000027941 */ /* 0x000fea0003800200 */
.L_x_53:
        /* <DEDUP_REMOVED lines=28> */
.L_x_56:
[----:B------:R-:W-:Y:S05]  /*2a70*/  BSYNC.RECONVERGENT B2 ;  /* 0x0000000000027941 */ /* 0x000fea0003800200 */
.L_x_55:
[----:B------:R-:W-:Y:S05]  /*2a80*/  @!P0 BRA `(.L_x_49) ;  /* 0x0000000000408947 */ /* 0x000fea0003800000 */
[----:B------:R-:W0:Y:S01]  /*2a90*/  LDCU.64 UR4, c[0x0][0x380] ;  /* 0x00007000ff0477ac */ /* 0x000e220008000a00 */
[----:B------:R-:W-:Y:S01]  /*2aa0*/  IADD3 R3, P0, PT, R38, R39, RZ ;  /* 0x0000002726037210 */ /* 0x000fe20007f1e0ff */
[----:B------:R-:W-:-:S04]  /*2ab0*/  IMAD.MOV R0, RZ, RZ, -R0 ;  /* 0x000000ffff007224 */ /* 0x000fc800078e0a00 */
[----:B------:R-:W-:Y:S01]  /*2ac0*/  IMAD.X R4, RZ, RZ, R37, P0 ;  /* 0x000000ffff047224 */ /* 0x000fe200000e0625 */
[----:B0-----:R-:W-:-:S04]  /*2ad0*/  LEA R2, P1, R3, UR4, 0x3 ;  /* 0x0000000403027c11 */ /* 0x001fc8000f8218ff */
[----:B------:R-:W-:-:S09]  /*2ae0*/  LEA.HI.X R3, R3, UR5, R4, 0x3, P1 ;  /* 0x0000000503037c11 */ /* 0x000fd200088f1c04 */
.L_x_57:
[----:B------:R0:W2:Y:S01]  /*2af0*/  LDG.E.64 R4, desc[UR6][R2.64] ;  /* 0x0000000602047981 */ /* 0x0000a2000c1e1b00 */
[----:B------:R-:W-:Y:S01]  /*2b00*/  VIADD R0, R0, 0x1 ;  /* 0x0000000100007836 */ /* 0x000fe20000000000 */
[----:B0-----:R-:W-:-:S05]  /*2b10*/  IADD3 R2, P2, PT, R2, 0x1000, RZ ;  /* 0x0000100002027810 */ /* 0x001fca0007f5e0ff */
[----:B------:R-:W-:Y:S01]  /*2b20*/  IMAD.X R3, RZ, RZ, R3, P2 ;  /* 0x000000ffff037224 */ /* 0x000fe200010e0603 */
[----:B--2---:R-:W-:-:S06]  /*2b30*/  DSETP.NEU.AND P0, PT, R4, RZ, PT ;  /* 0x000000ff0400722a */ /* 0x004fcc0003f0d000 */
[----:B------:R-:W-:Y:S02]  /*2b40*/  SEL R5, RZ, 0x1, !P0 ;  /* 0x00000001ff057807 */ /* 0x000fe40004000000 */
[----:B------:R-:W-:Y:S02]  /*2b50*/  ISETP.NE.AND P0, PT, R0, RZ, PT ;  /* 0x000000ff0000720c */ /* 0x000fe40003f05270 */
[----:B------:R-:W-:-:S05]  /*2b60*/  IADD3 R36, P1, PT, R36, R5, RZ ;  /* 0x0000000524247210 */ /* 0x000fca0007f3e0ff */
[----:B------:R-:W-:-:S06]  /*2b70*/  IMAD.X R35, RZ, RZ, R35, P1 ;  /* 0x000000ffff237224 */ /* 0x000fcc00008e0623 */
[----:B------:R-:W-:Y:S05]  /*2b80*/  @P0 BRA `(.L_x_57) ;  /* 0xfffffffc00d80947 */ /* 0x000fea000383ffff */
.L_x_49:
[----:B------:R-:W-:Y:S05]  /*2b90*/  BSYNC.RECONVERGENT B1 ;  /* 0x0000000000017941 */ /* 0x000fea0003800200 */
.L_x_47:
[----:B------:R-:W0:Y:S01]  /*2ba0*/  S2R R4, SR_LANEID ;  /* 0x0000000000047919 */ /* 0x000e220000000000 */
[----:B------:R-:W-:Y:S01]  /*2bb0*/  ISETP.NE.AND P5, PT, R34, RZ, PT ;  /* 0x000000ff2200720c */ /* 0x000fe20003fa5270 */
        /* <DEDUP_REMOVED lines=28> */
[----:B------:R-:W-:Y:S02]  /*2d80*/  @!P2 SHF.R.U32.HI R3, RZ, 0x2, R34 ;  /* 0x00000002ff03a819 */ /* 0x000fe40000011622 */
[----:B-1----:R-:W-:Y:S01]  /*2d90*/  SEL R2, R2, RZ, !P1 ;  /* 0x000000ff02027207 */ /* 0x002fe20004800000 */
[----:B------:R-:W0:Y:S01]  /*2da0*/  SHFL.DOWN PT, R0, R5, 0x10, 0x1f ;  /* 0x0a001f0005007f89 */ /* 0x000e2200000e0000 */
[----:B------:R-:W-:Y:S02]  /*2db0*/  ISETP.GT.AND P1, PT, R4, 0xf, PT ;  /* 0x0000000f0400780c */ /* 0x000fe40003f24270 */
[----:B------:R-:W-:Y:S01]  /*2dc0*/  @!P2 MOV R4, 0x400 ;  /* 0x000004000004a802 */ /* 0x000fe20000000f00 */
[----:B------:R-:W-:-:S03]  /*2dd0*/  IMAD.X R7, R2, 0x1, R9, P0 ;  /* 0x0000000102077824 */ /* 0x000fc600000e0609 */
[----:B--2---:R-:W-:Y:S02]  /*2de0*/  @!P2 LEA R11, R11, R4, 0x18 ;  /* 0x000000040b0ba211 */ /* 0x004fe400078ec0ff */
[----:B------:R-:W1:Y:S01]  /*2df0*/  SHFL.DOWN PT, R2, R7, 0x10, 0x1f ;  /* 0x0a001f0007027f89 */ /* 0x000e6200000e0000 */
[----:B0-----:R-:W-:-:S04]  /*2e00*/  SEL R0, R0, RZ, !P1 ;  /* 0x000000ff00007207 */ /* 0x001fc80004800000 */
        /* <DEDUP_REMOVED lines=14> */
[----:B------:R-:W1:Y:S04]  /*2ef0*/  LDS.128 R28, [UR4+0x30] ;  /* 0x00003004ff1c7984 */ /* 0x000e680008000c00 */
[----:B------:R-:W3:Y:S04]  /*2f00*/  LDS.128 R24, [UR4+0x40] ;  /* 0x00004004ff187984 */ /* 0x000ee80008000c00 */
[----:B------:R-:W4:Y:S04]  /*2f10*/  LDS.128 R20, [UR4+0x50] ;  /* 0x00005004ff147984 */ /* 0x000f280008000c00 */
[----:B------:R-:W5:Y:S04]  /*2f20*/  LDS.128 R16, [UR4+0x60] ;  /* 0x00006004ff107984 */ /* 0x000f680008000c00 */
[----:B------:R-:W5:Y:S04]  /*2f30*/  LDS.128 R12, [UR4+0x70] ;  /* 0x00007004ff0c7984 */ /* 0x000f680008000c00 */
[----:B--2---:R-:W2:Y:S01]  /*2f40*/  LDS.128 R8, [UR4+0x80] ;  /* 0x00008004ff087984 */ /* 0x004ea20008000c00 */
[----:B0-----:R-:W-:-:S04]  /*2f50*/  IADD3 R5, P0, P1, R32, R6, R4 ;  /* 0x0000000620057210 */ /* 0x001fc8000791e004 */
[----:B-1----:R-:W-:Y:S02]  /*2f60*/  IADD3 R5, P2, P3, R28, R5, R34 ;  /* 0x000000051c057210 */ /* 0x002fe40007b5e022 */
[----:B------:R-:W-:Y:S02]  /*2f70*/  IADD3.X R7, PT, PT, R33, R7, R3, P0, P1 ;  /* 0x0000000721077210 */ /* 0x000fe400007e2403 */
[----:B---3--:R-:W-:Y:S02]  /*2f80*/  IADD3 R3, P0, P1, R24, R5, R30 ;  /* 0x0000000518037210 */ /* 0x008fe4000791e01e */
[----:B------:R-:W-:Y:S02]  /*2f90*/  IADD3.X R29, PT, PT, R29, R7, R35, P2, P3 ;  /* 0x000000071d1d7210 */ /* 0x000fe400017e6423 */
[----:B----4-:R-:W-:Y:S02]  /*2fa0*/  IADD3 R3, P2, P3, R20, R3, R26 ;  /* 0x0000000314037210 */ /* 0x010fe40007b5e01a */
[----:B------:R-:W-:-:S02]  /*2fb0*/  IADD3.X R25, PT, PT, R25, R29, R31, P0, P1 ;  /* 0x0000001d19197210 */ /* 0x000fc400007e241f */
[----:B-----5:R-:W-:Y:S02]  /*2fc0*/  IADD3 R3, P0, P1, R16, R3, R22 ;  /* 0x0000000310037210 */ /* 0x020fe4000791e016 */
[----:B------:R-:W-:Y:S02]  /*2fd0*/  IADD3.X R21, PT, PT, R21, R25, R27, P2, P3 ;  /* 0x0000001915157210 */ /* 0x000fe400017e641b */
[----:B------:R-:W-:Y:S02]  /*2fe0*/  IADD3 R3, P2, P3, R12, R3, R18 ;  /* 0x000000030c037210 */ /* 0x000fe40007b5e012 */
[----:B------:R-:W-:Y:S02]  /*2ff0*/  IADD3.X R17, PT, PT, R17, R21, R23, P0, P1 ;  /* 0x0000001511117210 */ /* 0x000fe400007e2417 */
[----:B--2---:R-:W-:Y:S02]  /*3000*/  IADD3 R3, P0, P1, R8, R3, R14 ;  /* 0x0000000308037210 */ /* 0x004fe4000791e00e */
[----:B------:R-:W-:-:S02]  /*3010*/  IADD3.X R13, PT, PT, R13, R17, R19, P2, P3 ;  /* 0x000000110d0d7210 */ /* 0x000fc400017e6413 */
[----:B------:R-:W-:Y:S02]  /*3020*/  IADD3 R4, P2, PT, R3, R10, RZ ;  /* 0x0000000a03047210 */ /* 0x000fe40007f5e0ff */
[----:B------:R-:W-:-:S05]  /*3030*/  IADD3.X R3, PT, PT, R9, R13, R15, P0, P1 ;  /* 0x0000000d09037210 */ /* 0x000fca00007e240f */
[----:B------:R-:W-:-:S07]  /*3040*/  IMAD.X R3, R3, 0x1, R11, P2 ;  /* 0x0000000103037824 */ /* 0x000fce00010e060b */
.L_x_45:
[----:B------:R-:W-:Y:S05]  /*3050*/  BSYNC.RECONVERGENT B0 ;  /* 0x0000000000007941 */ /* 0x000fea0003800200 */
.L_x_30:
[----:B------:R-:W-:Y:S05]  /*3060*/  @P5 EXIT ;  /* 0x000000000000594d */ /* 0x000fea0003800000 */
[----:B------:R-:W0:Y:S01]  /*3070*/  LDCU.64 UR4, c[0x0][0x3a8] ;  /* 0x00007500ff0477ac */ /* 0x000e220008000a00 */
[----:B------:R-:W3:Y:S01]  /*3080*/  LDC.64 R6, c[0x0][0x390] ;  /* 0x0000e400ff067b82 */ /* 0x000ee20000000a00 */
[----:B0-----:R-:W-:-:S04]  /*3090*/  IADD3 R4, P0, PT, R4, UR4, RZ ;  /* 0x0000000404047c10 */ /* 0x001fc8000ff1e0ff */
[----:B-1----:R-:W-:-:S05]  /*30a0*/  IADD3.X R5, PT, PT, R3, UR5, RZ, P0, !PT ;  /* 0x0000000503057c10 */ /* 0x002fca00087fe4ff */
[----:B---3--:R-:W-:Y:S01]  /*30b0*/  STG.E.64 desc[UR6][R6.64], R4 ;  /* 0x0000000406007986 */ /* 0x008fe2000c101b06 */
[----:B------:R-:W-:Y:S05]  /*30c0*/  EXIT ;  /* 0x000000000000794d */ /* 0x000fea0003800000 */
.L_x_58:
        /* <DEDUP_REMOVED lines=11> */
.L_x_1548:


//--------------------- .text._ZN3cub18CUB_300001_SM_10006detail6reduce18DeviceReduceKernelINS2_10policy_hubIlyN4cuda3std3__44plusIvEEE10Policy1000EN6thrust24THRUST_300001_SM_1000_NS18transform_iteratorI7NonZeroIfEPfNSD_11use_defaultESI_EEyS9_lNS7_10__identityEEEvT0_PT3_T1_NS0_13GridEvenShareISO_EET2_T4_ --------------------------
	.section	.text._ZN3cub18CUB_300001_SM_10006detail6reduce18DeviceReduceKernelINS2_10policy_hubIlyN4cuda3std3__44plusIvEEE10Policy1000EN6thrust24THRUST_300001_SM_1000_NS18transform_iteratorI7NonZeroIfEPfNSD_11use_defaultESI_EEyS9_lNS7_10__identityEEEvT0_PT3_T1_NS0_13GridEvenShareISO_EET2_T4_,"ax",@progbits
	.align	128
        .global         _ZN3cub18CUB_300001_SM_10006detail6reduce18DeviceReduceKernelINS2_10policy_hubIlyN4cuda3std3__44plusIvEEE10Policy1000EN6thrust24THRUST_300001_SM_1000_NS18transform_iteratorI7NonZeroIfEPfNSD_11use_defaultESI_EEyS9_lNS7_10__identityEEEvT0_PT3_T1_NS0_13GridEvenShareISO_EET2_T4_
        .type           _ZN3cub18CUB_300001_SM_10006detail6reduce18DeviceReduceKernelINS2_10policy_hubIlyN4cuda3std3__44plusIvEEE10Policy1000EN6thrust24THRUST_300001_SM_1000_NS18transform_iteratorI7NonZeroIfEPfNSD_11use_defaultESI_EEyS9_lNS7_10__identityEEEvT0_PT3_T1_NS0_13GridEvenShareISO_EET2_T4_,@function
        .size           _ZN3cub18CUB_300001_SM_10006detail6reduce18DeviceReduceKernelINS2_10policy_hubIlyN4cuda3std3__44plusIvEEE10Policy1000EN6thrust24THRUST_300001_SM_1000_NS18transform_iteratorI7NonZeroIfEPfNSD_11use_defaultESI_EEyS9_lNS7_10__identityEEEvT0_PT3_T1_NS0_13GridEvenShareISO_EET2_T4_,(.L_x_1549 - _ZN3cub18CUB_300001_SM_10006detail6reduce18DeviceReduceKernelINS2_10policy_hubIlyN4cuda3std3__44plusIvEEE10Policy1000EN6thrust24THRUST_300001_SM_1000_NS18transform_iteratorI7NonZeroIfEPfNSD_11use_defaultESI_EEyS9_lNS7_10__identityEEEvT0_PT3_T1_NS0_13GridEvenShareISO_EET2_T4_)
        .other          _ZN3cub18CUB_300001_SM_10006detail6reduce18DeviceReduceKernelINS2_10policy_hubIlyN4cuda3std3__44plusIvEEE10Policy1000EN6thrust24THRUST_300001_SM_1000_NS18transform_iteratorI7NonZeroIfEPfNSD_11use_defaultESI_EEyS9_lNS7_10__identityEEEvT0_PT3_T1_NS0_13GridEvenShareISO_EET2_T4_,@"STO_CUDA_ENTRY STV_DEFAULT"
_ZN3cub18CUB_300001_SM_10006detail6reduce18DeviceReduceKernelINS2_10policy_hubIlyN4cuda3std3__44plusIvEEE10Policy1000EN6thrust24THRUST_300001_SM_1000_NS18transform_iteratorI7NonZeroIfEPfNSD_11use_defaultESI_EEyS9_lNS7_10__identityEEEvT0_PT3_T1_NS0_13GridEvenShareISO_EET2_T4_:
.text._ZN3cub18CUB_300001_SM_10006detail6reduce18DeviceReduceKernelINS2_10policy_hubIlyN4cuda3std3__44plusIvEEE10Policy1000EN6thrust24THRUST_300001_SM_1000_NS18transform_iteratorI7NonZeroIfEPfNSD_11use_defaultESI_EEyS9_lNS7_10__identityEEEvT0_PT3_T1_NS0_13GridEvenShareISO_EET2_T4_:
[----:B------:R-:W-:Y:S01]  /*0000*/  LDC R1, c[0x0][0x37c] ;  /* 0x0000df00ff017b82 */ /* 0x000fe20000000800 */
[----:B------:R-:W0:Y:S01]  /*0010*/  S2R R0, SR_CTAID.X ;  /* 0x0000000000007919 */ /* 0x000e220000002500 */
[----:B------:R-:W1:Y:S01]  /*0020*/  LDCU.64 UR6, c[0x0][0x3c0] ;  /* 0x00007800ff0677ac */ /* 0x000e620008000a00 */
[----:B------:R-:W-:Y:S01]  /*0030*/  BSSY.RECONVERGENT B0, `(.L_x_59) ;  /* 0x000031b000007945 */ /* 0x000fe20003800200 */
[----:B------:R-:W2:Y:S01]  /*0040*/  LDCU UR4, c[0x0][0x3c8] ;  /* 0x00007900ff0477ac */ /* 0x000ea20008000800 */
[----:B------:R-:W3:Y:S01]  /*0050*/  LDCU.64 UR8, c[0x0][0x358] ;  /* 0x00006b00ff0877ac */ /* 0x000ee20008000a00 */
[----:B-1----:R-:W-:Y:S02]  /*0060*/  IMAD.U32 R2, RZ, RZ, UR6 ;  /* 0x00000006ff027e24 */ /* 0x002fe4000f8e00ff */
[----:B------:R-:W-:Y:S02]  /*0070*/  IMAD.U32 R3, RZ, RZ, UR7 ;  /* 0x00000007ff037e24 */ /* 0x000fe4000f8e00ff */
[----:B--2---:R-:W-:-:S04]  /*0080*/  IMAD.U32 R16, RZ, RZ, UR4 ;  /* 0x00000004ff107e24 */ /* 0x004fc8000f8e00ff */
[----:B------:R-:W-:Y:S02]  /*0090*/  IMAD R11, R16, 0xe00, RZ ;  /* 0x00000e00100b7824 */ /* 0x000fe400078e02ff */
[----:B0-----:R-:W-:-:S03]  /*00a0*/  IMAD R9, R0, 0xe00, RZ ;  /* 0x00000e0000097824 */ /* 0x001fc600078e02ff */
[----:B------:R-:W-:Y:S02]  /*00b0*/  SHF.R.S32.HI R8, RZ, 0x1f, R11 ;  /* 0x0000001fff087819 */ /* 0x000fe4000001140b */
[----:B------:R-:W-:-:S04]  /*00c0*/  IADD3 R18, P1, PT, -R9, R2, RZ ;  /* 0x0000000209127210 */ /* 0x000fc80007f3e1ff */
[----:B------:R-:W-:Y:S02]  /*00d0*/  ISETP.GT.U32.AND P0, PT, R18, 0xdff, PT ;  /* 0x00000dff1200780c */ /* 0x000fe40003f04070 */
[----:B------:R-:W-:-:S04]  /*00e0*/  IADD3.X R7, PT, PT, R3, -0x1, RZ, P1, !PT ;  /* 0xffffffff03077810 */ /* 0x000fc80000ffe4ff */
[----:B------:R-:W-:-:S13]  /*00f0*/  ISETP.GT.U32.AND.EX P0, PT, R7, RZ, PT, P0 ;  /* 0x000000ff0700720c */ /* 0x000fda0003f04100 */
[----:B---3--:R-:W-:Y:S05]  /*0100*/  @P0 BRA `(.L_x_60) ;  /* 0x00000018004c0947 */ /* 0x008fea0003800000 */
[----:B------:R-:W0:Y:S01]  /*0110*/  S2R R4, SR_TID.X ;  /* 0x0000000000047919 */ /* 0x000e220000002100 */
[----:B------:R-:W-:Y:S01]  /*0120*/  IMAD.IADD R28, R2, 0x1, -R9 ;  /* 0x00000001021c7824 */ /* 0x000fe200078e0a09 */
[----:B------:R-:W-:Y:S01]  /*0130*/  BSSY.RECONVERGENT B1, `(.L_x_61) ;  /* 0x000000e000017945 */ /* 0x000fe20003800200 */
[----:B------:R-:W-:Y:S02]  /*0140*/  IMAD.MOV.U32 R6, RZ, RZ, RZ ;  /* 0x000000ffff067224 */ /* 0x000fe400078e00ff */
[----:B------:R-:W-:Y:S01]  /*0150*/  IMAD.MOV.U32 R5, RZ, RZ, RZ ;  /* 0x000000ffff057224 */ /* 0x000fe200078e00ff */
[----:B0-----:R-:W-:Y:S01]  /*0160*/  ISETP.GE.AND P0, PT, R4, R28, PT ;  /* 0x0000001c0400720c */ /* 0x001fe20003f06270 */
[----:B------:R-:W-:-:S12]  /*0170*/  IMAD.MOV.U32 R8, RZ, RZ, R4 ;  /* 0x000000ffff087224 */ /* 0x000fd800078e0004 */
[----:B------:R-:W-:Y:S05]  /*0180*/  @P0 BRA `(.L_x_62) ;  /* 0x0000000000200947 */ /* 0x000fea0003800000 */
[----:B------:R-:W0:Y:S01]  /*0190*/  LDC.64 R10, c[0x0][0x380] ;  /* 0x0000e000ff0a7b82 */ /* 0x000e220000000a00 */
[----:B------:R-:W-:-:S04]  /*01a0*/  IMAD.IADD R3, R9, 0x1, R4 ;  /* 0x0000000109037824 */ /* 0x000fc800078e0204 */
[----:B0-----:R-:W-:-:S06]  /*01b0*/  IMAD.WIDE.U32 R10, R3, 0x4, R10 ;  /* 0x00000004030a7825 */ /* 0x001fcc00078e000a */
[----:B------:R-:W2:Y:S01]  /*01c0*/  LDG.E R10, desc[UR8][R10.64] ;  /* 0x000000080a0a7981 */ /* 0x000ea2000c1e1900 */
[----:B------:R-:W-:Y:S02]  /*01d0*/  VIADD R8, R4, 0x200 ;  /* 0x0000020004087836 */ /* 0x000fe40000000000 */
[----:B------:R-:W-:Y:S01]  /*01e0*/  IMAD.MOV.U32 R5, RZ, RZ, RZ ;  /* 0x000000ffff057224 */ /* 0x000fe200078e00ff */
[----:B--2---:R-:W-:-:S04]  /*01f0*/  FSETP.NEU.AND P0, PT, R10, RZ, PT ;  /* 0x000000ff0a00720b */ /* 0x004fc80003f0d000 */
[----:B------:R-:W-:-:S09]  /*0200*/  SEL R6, RZ, 0x1, !P0 ;  /* 0x00000001ff067807 */ /* 0x000fd20004000000 */
.L_x_62:
[----:B------:R-:W-:Y:S05]  /*0210*/  BSYNC.RECONVERGENT B1 ;  /* 0x0000000000017941 */ /* 0x000fea0003800200 */
.L_x_61:
[----:B------:R-:W-:Y:S01]  /*0220*/  ISETP.GE.AND P0, PT, R8, R28, PT ;  /* 0x0000001c0800720c */ /* 0x000fe20003f06270 */
[----:B------:R-:W-:-:S12]  /*0230*/  BSSY.RECONVERGENT B1, `(.L_x_63) ;  /* 0x00000b1000017945 */ /* 0x000fd80003800200 */
[----:B------:R-:W-:Y:S05]  /*0240*/  @P0 BRA `(.L_x_64) ;  /* 0x0000000800bc0947 */ /* 0x000fea0003800000 */
[----:B------:R-:W-:Y:S01]  /*0250*/  LOP3.LUT R3, RZ, R8, RZ, 0x33, !PT ;  /* 0x00000008ff037212 */ /* 0x000fe200078e33ff */
[----:B------:R-:W-:Y:S03]  /*0260*/  BSSY.RECONVERGENT B2, `(.L_x_65) ;  /* 0x0000055000027945 */ /* 0x000fe60003800200 */
[----:B------:R-:W-:-:S04]  /*0270*/  IADD3 R3, PT, PT, -R9, R2, R3 ;  /* 0x0000000209037210 */ /* 0x000fc80007ffe103 */
        /* <DEDUP_REMOVED lines=8> */
[----:B------:R-:W-:-:S04]  /*0300*/  IMAD.WIDE.U32 R2, R0, 0x3800, R2 ;  /* 0x0000380000027825 */ /* 0x000fc800078e0002 */
[----:B------:R-:W-:Y:S01]  /*0310*/  IMAD.MOV R10, RZ, RZ, -R10 ;  /* 0x000000ffff0a7224 */ /* 0x000fe200078e0a0a */
[----:B0-----:R-:W-:-:S04]  /*0320*/  IADD3 R2, P1, PT, R2, UR4, RZ ;  /* 0x0000000402027c10 */ /* 0x001fc8000ff3e0ff */
[----:B------:R-:W-:-:S04]  /*0330*/  IADD3 R2, P2, PT, R2, 0x4000, RZ ;  /* 0x0000400002027810 */ /* 0x000fc80007f5e0ff */
[----:B------:R-:W-:-:S09]  /*0340*/  IADD3.X R3, PT, PT, RZ, UR5, R3, P2, P1 ;  /* 0x00000005ff037c10 */ /* 0x000fd200097e2403 */
.L_x_67:
[----:B------:R-:W2:Y:S04]  /*0350*/  LDG.E R12, desc[UR8][R2.64+-0x4000] ;  /* 0xffc00008020c7981 */ /* 0x000ea8000c1e1900 */
[----:B------:R-:W3:Y:S04]  /*0360*/  LDG.E R11, desc[UR8][R2.64+-0x3800] ;  /* 0xffc80008020b7981 */ /* 0x000ee8000c1e1900 */
[----:B------:R-:W4:Y:S04]  /*0370*/  LDG.E R21, desc[UR8][R2.64+-0x3000] ;  /* 0xffd0000802157981 */ /* 0x000f28000c1e1900 */
[----:B------:R-:W5:Y:S04]  /*0380*/  LDG.E R22, desc[UR8][R2.64+-0x2800] ;  /* 0xffd8000802167981 */ /* 0x000f68000c1e1900 */
        /* <DEDUP_REMOVED lines=8> */
[----:B------:R-:W5:Y:S01]  /*0410*/  LDG.E R13, desc[UR8][R2.64+0x2000] ;  /* 0x00200008020d7981 */ /* 0x000f62000c1e1900 */
[----:B--2---:R-:W-:-:S03]  /*0420*/  FSETP.NEU.AND P1, PT, R12, RZ, PT ;  /* 0x000000ff0c00720b */ /* 0x004fc60003f2d000 */
[----:B------:R-:W2:Y:S01]  /*0430*/  LDG.E R12, desc[UR8][R2.64+0x2800] ;  /* 0x00280008020c7981 */ /* 0x000ea2000c1e1900 */
[----:B---3--:R-:W-:Y:S02]  /*0440*/  FSETP.NEU.AND P2, PT, R11, RZ, PT ;  /* 0x000000ff0b00720b */ /* 0x008fe40003f4d000 */
[----:B------:R-:W-:Y:S02]  /*0450*/  SEL R11, RZ, 0x1, !P1 ;  /* 0x00000001ff0b7807 */ /* 0x000fe40004800000 */
[----:B------:R-:W-:-:S04]  /*0460*/  SEL R25, RZ, 0x1, !P2 ;  /* 0x00000001ff197807 */ /* 0x000fc80005000000 */
[----:B------:R-:W-:Y:S02]  /*0470*/  IADD3 R25, P5, P6, R25, R6, R11 ;  /* 0x0000000619197210 */ /* 0x000fe40007ebe00b */
[----:B------:R-:W3:Y:S04]  /*0480*/  LDG.E R6, desc[UR8][R2.64+0x3800] ;  /* 0x0038000802067981 */ /* 0x000ee8000c1e1900 */
[----:B------:R-:W3:Y:S01]  /*0490*/  LDG.E R11, desc[UR8][R2.64+0x3000] ;  /* 0x00300008020b7981 */ /* 0x000ee2000c1e1900 */
[----:B----4-:R-:W-:Y:S02]  /*04a0*/  FSETP.NEU.AND P1, PT, R21, RZ, PT ;  /* 0x000000ff1500720b */ /* 0x010fe40003f2d000 */
[----:B-----5:R-:W-:Y:S02]  /*04b0*/  FSETP.NEU.AND P2, PT, R22, RZ, PT ;  /* 0x000000ff1600720b */ /* 0x020fe40003f4d000 */
[----:B------:R-:W-:-:S02]  /*04c0*/  SEL R21, RZ, 0x1, !P1 ;  /* 0x00000001ff157807 */ /* 0x000fc40004800000 */
[----:B------:R-:W-:Y:S02]  /*04d0*/  SEL R22, RZ, 0x1, !P2 ;  /* 0x00000001ff167807 */ /* 0x000fe40005000000 */
[----:B------:R-:W-:Y:S02]  /*04e0*/  FSETP.NEU.AND P3, PT, R23, RZ, PT ;  /* 0x000000ff1700720b */ /* 0x000fe40003f6d000 */
[----:B------:R-:W-:Y:S02]  /*04f0*/  FSETP.NEU.AND P4, PT, R20, RZ, PT ;  /* 0x000000ff1400720b */ /* 0x000fe40003f8d000 */
[----:B------:R-:W-:Y:S02]  /*0500*/  IADD3 R22, P2, P1, R22, R25, R21 ;  /* 0x0000001916167210 */ /* 0x000fe4000795e015 */
[----:B------:R-:W-:Y:S02]  /*0510*/  SEL R21, RZ, 0x1, !P3 ;  /* 0x00000001ff157807 */ /* 0x000fe40005800000 */
[----:B------:R-:W-:-:S02]  /*0520*/  SEL R20, RZ, 0x1, !P4 ;  /* 0x00000001ff147807 */ /* 0x000fc40006000000 */
[----:B------:R-:W-:Y:S02]  /*0530*/  FSETP.NEU.AND P3, PT, R19, RZ, PT ;  /* 0x000000ff1300720b */ /* 0x000fe40003f6d000 */
[----:B------:R-:W-:Y:S02]  /*0540*/  FSETP.NEU.AND P4, PT, R18, RZ, PT ;  /* 0x000000ff1200720b */ /* 0x000fe40003f8d000 */
[----:B------:R-:W-:Y:S02]  /*0550*/  IADD3.X R23, PT, PT, RZ, R5, RZ, P5, P6 ;  /* 0x00000005ff177210 */ /* 0x000fe40002fec4ff */
        /* <DEDUP_REMOVED lines=14> */
[----:B------:R-:W-:-:S02]  /*0640*/  FSETP.NEU.AND P3, PT, R13, RZ, PT ;  /* 0x000000ff0d00720b */ /* 0x000fc40003f6d000 */
[----:B------:R-:W-:Y:S01]  /*0650*/  SEL R14, RZ, 0x1, !P4 ;  /* 0x00000001ff0e7807 */ /* 0x000fe20006000000 */
[----:B------:R-:W-:Y:S01]  /*0660*/  VIADD R10, R10, 0x10 ;  /* 0x000000100a0a7836 */ /* 0x000fe20000000000 */
[----:B------:R-:W-:Y:S02]  /*0670*/  IADD3.X R16, PT, PT, RZ, R18, RZ, P2, P1 ;  /* 0x00000012ff107210 */ /* 0x000fe400017e24ff */
[----:B------:R-:W-:Y:S02]  /*0680*/  IADD3 R13, P2, P1, R5, R15, R14 ;  /* 0x0000000f050d7210 */ /* 0x000fe4000795e00e */
[----:B------:R-:W-:Y:S01]  /*0690*/  IADD3.X R14, PT, PT, RZ, R16, RZ, P5, P6 ;  /* 0x00000010ff0e7210 */ /* 0x000fe20002fec4ff */
[----:B------:R-:W-:Y:S01]  /*06a0*/  VIADD R8, R8, 0x2000 ;  /* 0x0000200008087836 */ /* 0x000fe20000000000 */
[----:B--2---:R-:W-:Y:S02]  /*06b0*/  FSETP.NEU.AND P4, PT, R12, RZ, PT ;  /* 0x000000ff0c00720b */ /* 0x004fe40003f8d000 */
[----:B------:R-:W-:-:S02]  /*06c0*/  SEL R12, RZ, 0x1, !P3 ;  /* 0x00000001ff0c7807 */ /* 0x000fc40005800000 */
[----:B------:R-:W-:Y:S02]  /*06d0*/  SEL R5, RZ, 0x1, !P4 ;  /* 0x00000001ff057807 */ /* 0x000fe40006000000 */
[----:B---3--:R-:W-:-:S04]  /*06e0*/  FSETP.NEU.AND P3, PT, R6, RZ, PT ;  /* 0x000000ff0600720b */ /* 0x008fc80003f6d000 */
[----:B------:R-:W-:Y:S02]  /*06f0*/  SEL R6, RZ, 0x1, !P3 ;  /* 0x00000001ff067807 */ /* 0x000fe40005800000 */
[----:B------:R-:W-:Y:S02]  /*0700*/  ISETP.NE.AND P3, PT, R10, RZ, PT ;  /* 0x000000ff0a00720c */ /* 0x000fe40003f65270 */
[----:B------:R-:W-:Y:S02]  /*0710*/  FSETP.NEU.AND P4, PT, R11, RZ, PT ;  /* 0x000000ff0b00720b */ /* 0x000fe40003f8d000 */
[----:B------:R-:W-:Y:S02]  /*0720*/  IADD3 R11, P5, P6, R5, R13, R12 ;  /* 0x0000000d050b7210 */ /* 0x000fe40007ebe00c */
[----:B------:R-:W-:Y:S02]  /*0730*/  SEL R5, RZ, 0x1, !P4 ;  /* 0x00000001ff057807 */ /* 0x000fe40006000000 */
[----:B------:R-:W-:-:S02]  /*0740*/  IADD3.X R12, PT, PT, RZ, R14, RZ, P2, P1 ;  /* 0x0000000eff0c7210 */ /* 0x000fc400017e24ff */
[----:B------:R-:W-:Y:S02]  /*0750*/  IADD3 R6, P1, P2, R6, R11, R5 ;  /* 0x0000000b06067210 */ /* 0x000fe40007a3e005 */
[----:B------:R-:W-:Y:S02]  /*0760*/  IADD3 R2, P4, PT, R2, 0x8000, RZ ;  /* 0x0000800002027810 */ /* 0x000fe40007f9e0ff */
[----:B------:R-:W-:-:S03]  /*0770*/  IADD3.X R5, PT, PT, RZ, R12, RZ, P5, P6 ;  /* 0x0000000cff057210 */ /* 0x000fc60002fec4ff */
[----:B------:R-:W-:Y:S01]  /*0780*/  IMAD.X R3, RZ, RZ, R3, P4 ;  /* 0x000000ffff037224 */ /* 0x000fe200020e0603 */
[----:B------:R-:W-:Y:S01]  /*0790*/  IADD3.X R5, PT, PT, RZ, R5, RZ, P1, P2 ;  /* 0x00000005ff057210 */ /* 0x000fe20000fe44ff */
[----:B------:R-:W-:Y:S06]  /*07a0*/  @P3 BRA `(.L_x_67) ;  /* 0xfffffff800e83947 */ /* 0x000fec000383ffff */
.L_x_66:
[----:B------:R-:W-:Y:S05]  /*07b0*/  BSYNC.RECONVERGENT B2 ;  /* 0x0000000000027941 */ /* 0x000fea0003800200 */
.L_x_65:
[----:B------:R-:W-:Y:S05]  /*07c0*/  @!P0 BRA `(.L_x_64) ;  /* 0x00000004005c8947 */ /* 0x000fea0003800000 */
[----:B------:R-:W-:Y:S01]  /*07d0*/  ISETP.GE.U32.AND P1, PT, R24, 0x8, PT ;  /* 0x000000081800780c */ /* 0x000fe20003f26070 */
[----:B------:R-:W-:Y:S01]  /*07e0*/  BSSY.RECONVERGENT B2, `(.L_x_68) ;  /* 0x000002a000027945 */ /* 0x000fe20003800200 */
[----:B------:R-:W-:-:S04]  /*07f0*/  LOP3.LUT R17, R7, 0x7, RZ, 0xc0, !PT ;  /* 0x0000000707117812 */ /* 0x000fc800078ec0ff */
[----:B------:R-:W-:-:S07]  /*0800*/  ISETP.NE.AND P0, PT, R17, RZ, PT ;  /* 0x000000ff1100720c */ /* 0x000fce0003f05270 */
[----:B------:R-:W-:Y:S06]  /*0810*/  @!P1 BRA `(.L_x_69) ;  /* 0x0000000000989947 */ /* 0x000fec0003800000 */
[----:B------:R-:W0:Y:S01]  /*0820*/  LDCU.64 UR4, c[0x0][0x380] ;  /* 0x00007000ff0477ac */ /* 0x000e220008000a00 */
[----:B------:R-:W-:-:S04]  /*0830*/  IADD3 R3, P1, PT, R9, R8, RZ ;  /* 0x0000000809037210 */ /* 0x000fc80007f3e0ff */
[----:B------:R-:W-:Y:S02]  /*0840*/  LEA.HI.X.SX32 R10, R8, RZ, 0x1, P1 ;  /* 0x000000ff080a7211 */ /* 0x000fe400008f0eff */
[----:B0-----:R-:W-:-:S04]  /*0850*/  LEA R2, P1, R3, UR4, 0x2 ;  /* 0x0000000403027c11 */ /* 0x001fc8000f8210ff */
[----:B------:R-:W-:-:S05]  /*0860*/  LEA.HI.X R3, R3, UR5, R10, 0x2, P1 ;  /* 0x0000000503037c11 */ /* 0x000fca00088f140a */
[----:B------:R-:W2:Y:S04]  /*0870*/  LDG.E R18, desc[UR8][R2.64] ;  /* 0x0000000802127981 */ /* 0x000ea8000c1e1900 */
[----:B------:R-:W3:Y:S04]  /*0880*/  LDG.E R10, desc[UR8][R2.64+0x800] ;  /* 0x00080008020a7981 */ /* 0x000ee8000c1e1900 */
[----:B------:R-:W4:Y:S04]  /*0890*/  LDG.E R11, desc[UR8][R2.64+0x1000] ;  /* 0x00100008020b7981 */ /* 0x000f28000c1e1900 */
[----:B------:R-:W5:Y:S04]  /*08a0*/  LDG.E R12, desc[UR8][R2.64+0x1800] ;  /* 0x00180008020c7981 */ /* 0x000f68000c1e1900 */
[----:B------:R-:W5:Y:S04]  /*08b0*/  LDG.E R13, desc[UR8][R2.64+0x2000] ;  /* 0x00200008020d7981 */ /* 0x000f68000c1e1900 */
[----:B------:R-:W5:Y:S04]  /*08c0*/  LDG.E R14, desc[UR8][R2.64+0x2800] ;  /* 0x00280008020e7981 */ /* 0x000f68000c1e1900 */
[----:B------:R-:W5:Y:S04]  /*08d0*/  LDG.E R15, desc[UR8][R2.64+0x3000] ;  /* 0x00300008020f7981 */ /* 0x000f68000c1e1900 */
[----:B------:R0:W5:Y:S01]  /*08e0*/  LDG.E R16, desc[UR8][R2.64+0x3800] ;  /* 0x0038000802107981 */ /* 0x000162000c1e1900 */
[----:B------:R-:W-:Y:S01]  /*08f0*/  VIADD R8, R8, 0x1000 ;  /* 0x0000100008087836 */ /* 0x000fe20000000000 */
[----:B--2---:R-:W-:-:S02]  /*0900*/  FSETP.NEU.AND P1, PT, R18, RZ, PT ;  /* 0x000000ff1200720b */ /* 0x004fc40003f2d000 */
[----:B---3--:R-:W-:Y:S02]  /*0910*/  FSETP.NEU.AND P2, PT, R10, RZ, PT ;  /* 0x000000ff0a00720b */ /* 0x008fe40003f4d000 */
[----:B------:R-:W-:Y:S02]  /*0920*/  SEL R10, RZ, 0x1, !P1 ;  /* 0x00000001ff0a7807 */ /* 0x000fe40004800000 */
[----:B------:R-:W-:Y:S02]  /*0930*/  SEL R19, RZ, 0x1, !P2 ;  /* 0x00000001ff137807 */ /* 0x000fe40005000000 */
[----:B----4-:R-:W-:Y:S02]  /*0940*/  FSETP.NEU.AND P1, PT, R11, RZ, PT ;  /* 0x000000ff0b00720b */ /* 0x010fe40003f2d000 */
[----:B-----5:R-:W-:Y:S02]  /*0950*/  FSETP.NEU.AND P2, PT, R12, RZ, PT ;  /* 0x000000ff0c00720b */ /* 0x020fe40003f4d000 */
[----:B------:R-:W-:-:S02]  /*0960*/  IADD3 R10, P5, P6, R19, R6, R10 ;  /* 0x00000006130a7210 */ /* 0x000fc40007ebe00a */
[----:B------:R-:W-:Y:S02]  /*0970*/  SEL R11, RZ, 0x1, !P1 ;  /* 0x00000001ff0b7807 */ /* 0x000fe40004800000 */
[----:B------:R-:W-:Y:S02]  /*0980*/  SEL R6, RZ, 0x1, !P2 ;  /* 0x00000001ff067807 */ /* 0x000fe40005000000 */
[----:B------:R-:W-:Y:S02]  /*0990*/  FSETP.NEU.AND P3, PT, R13, RZ, PT ;  /* 0x000000ff0d00720b */ /* 0x000fe40003f6d000 */
[----:B------:R-:W-:Y:S02]  /*09a0*/  FSETP.NEU.AND P4, PT, R14, RZ, PT ;  /* 0x000000ff0e00720b */ /* 0x000fe40003f8d000 */
[----:B------:R-:W-:Y:S02]  /*09b0*/  IADD3 R6, P1, P2, R6, R10, R11 ;  /* 0x0000000a06067210 */ /* 0x000fe40007a3e00b */
[----:B0-----:R-:W-:-:S02]  /*09c0*/  SEL R3, RZ, 0x1, !P3 ;  /* 0x00000001ff037807 */ /* 0x001fc40005800000 */
[----:B------:R-:W-:Y:S02]  /*09d0*/  SEL R2, RZ, 0x1, !P4 ;  /* 0x00000001ff027807 */ /* 0x000fe40006000000 */
[----:B------:R-:W-:Y:S02]  /*09e0*/  FSETP.NEU.AND P4, PT, R15, RZ, PT ;  /* 0x000000ff0f00720b */ /* 0x000fe40003f8d000 */
[----:B------:R-:W-:Y:S02]  /*09f0*/  FSETP.NEU.AND P3, PT, R16, RZ, PT ;  /* 0x000000ff1000720b */ /* 0x000fe40003f6d000 */
        /* <DEDUP_REMOVED lines=8> */
.L_x_69:
[----:B------:R-:W-:Y:S05]  /*0a80*/  BSYNC.RECONVERGENT B2 ;  /* 0x0000000000027941 */ /* 0x000fea0003800200 */
.L_x_68:
        /* <DEDUP_REMOVED lines=14> */
[----:B------:R-:W5:Y:S01]  /*0b70*/  LDG.E R11, desc[UR8][R2.64+0x1800] ;  /* 0x00180008020b7981 */ /* 0x000f62000c1e1900 */
[----:B------:R-:W-:Y:S01]  /*0b80*/  VIADD R8, R8, 0x800 ;  /* 0x0000080008087836 */ /* 0x000fe20000000000 */
[----:B--2---:R-:W-:-:S02]  /*0b90*/  FSETP.NEU.AND P1, PT, R12, RZ, PT ;  /* 0x000000ff0c00720b */ /* 0x004fc40003f2d000 */
[----:B---3--:R-:W-:Y:S02]  /*0ba0*/  FSETP.NEU.AND P2, PT, R9, RZ, PT ;  /* 0x000000ff0900720b */ /* 0x008fe40003f4d000 */
[----:B------:R-:W-:Y:S02]  /*0bb0*/  SEL R9, RZ, 0x1, !P1 ;  /* 0x00000001ff097807 */ /* 0x000fe40004800000 */
[----:B----4-:R-:W-:Y:S02]  /*0bc0*/  FSETP.NEU.AND P3, PT, R10, RZ, PT ;  /* 0x000000ff0a00720b */ /* 0x010fe40003f6d000 */
[----:B------:R-:W-:Y:S02]  /*0bd0*/  SEL R10, RZ, 0x1, !P2 ;  /* 0x00000001ff0a7807 */ /* 0x000fe40005000000 */
[----:B-----5:R-:W-:Y:S02]  /*0be0*/  FSETP.NEU.AND P4, PT, R11, RZ, PT ;  /* 0x000000ff0b00720b */ /* 0x020fe40003f8d000 */
[----:B------:R-:W-:-:S02]  /*0bf0*/  SEL R11, RZ, 0x1, !P3 ;  /* 0x00000001ff0b7807 */ /* 0x000fc40005800000 */
[----:B------:R-:W-:Y:S02]  /*0c00*/  SEL R12, RZ, 0x1, !P4 ;  /* 0x00000001ff0c7807 */ /* 0x000fe40006000000 */
[----:B------:R-:W-:-:S04]  /*0c10*/  IADD3 R6, P1, P2, R10, R6, R9 ;  /* 0x000000060a067210 */ /* 0x000fc80007a3e009 */
[----:B------:R-:W-:Y:S02]  /*0c20*/  IADD3 R6, P3, P4, R12, R6, R11 ;  /* 0x000000060c067210 */ /* 0x000fe40007c7e00b */
[----:B------:R-:W-:-:S04]  /*0c30*/  IADD3.X R5, PT, PT, RZ, R5, RZ, P1, P2 ;  /* 0x00000005ff057210 */ /* 0x000fc80000fe44ff */
[----:B------:R-:W-:-:S07]  /*0c40*/  IADD3.X R5, PT, PT, RZ, R5, RZ, P3, P4 ;  /* 0x00000005ff057210 */ /* 0x000fce0001fe84ff */
.L_x_71:
[----:B------:R-:W-:Y:S05]  /*0c50*/  BSYNC.RECONVERGENT B2 ;  /* 0x0000000000027941 */ /* 0x000fea0003800200 */
.L_x_70:
[----:B------:R-:W-:Y:S05]  /*0c60*/  @!P0 BRA `(.L_x_64) ;  /* 0x0000000000348947 */ /* 0x000fea0003800000 */
[----:B------:R-:W0:Y:S01]  /*0c70*/  LDC.64 R2, c[0x0][0x380] ;  /* 0x0000e000ff027b82 */ /* 0x000e220000000a00 */
[----:B------:R-:W-:Y:S02]  /*0c80*/  IMAD.MOV R7, RZ, RZ, -R7 ;  /* 0x000000ffff077224 */ /* 0x000fe400078e0a07 */
[----:B0-----:R-:W-:-:S07]  /*0c90*/  IMAD.WIDE.U32 R2, R0, 0x3800, R2 ;  /* 0x0000380000027825 */ /* 0x001fce00078e0002 */
.L_x_72:
[----:B------:R-:W-:-:S06]  /*0ca0*/  IMAD.WIDE R10, R8, 0x4, R2 ;  /* 0x00000004080a7825 */ /* 0x000fcc00078e0202 */
[----:B------:R-:W2:Y:S01]  /*0cb0*/  LDG.E R10, desc[UR8][R10.64] ;  /* 0x000000080a0a7981 */ /* 0x000ea2000c1e1900 */
[----:B------:R-:W-:Y:S02]  /*0cc0*/  VIADD R7, R7, 0x1 ;  /* 0x0000000107077836 */ /* 0x000fe40000000000 */
[----:B------:R-:W-:Y:S01]  /*0cd0*/  VIADD R8, R8, 0x200 ;  /* 0x0000020008087836 */ /* 0x000fe20000000000 */
[----:B--2---:R-:W-:-:S04]  /*0ce0*/  FSETP.NEU.AND P0, PT, R10, RZ, PT ;  /* 0x000000ff0a00720b */ /* 0x004fc80003f0d000 */
[----:B------:R-:W-:Y:S02]  /*0cf0*/  SEL R9, RZ, 0x1, !P0 ;  /* 0x00000001ff097807 */ /* 0x000fe40004000000 */
[----:B------:R-:W-:Y:S02]  /*0d00*/  ISETP.NE.AND P0, PT, R7, RZ, PT ;  /* 0x000000ff0700720c */ /* 0x000fe40003f05270 */
[----:B------:R-:W-:-:S05]  /*0d10*/  IADD3 R6, P1, PT, R6, R9, RZ ;  /* 0x0000000906067210 */ /* 0x000fca0007f3e0ff */
[----:B------:R-:W-:-:S06]  /*0d20*/  IMAD.X R5, RZ, RZ, R5, P1 ;  /* 0x000000ffff057224 */ /* 0x000fcc00008e0605 */
[----:B------:R-:W-:Y:S05]  /*0d30*/  @P0 BRA `(.L_x_72) ;  /* 0xfffffffc00d80947 */ /* 0x000fea000383ffff */
.L_x_64:
[----:B------:R-:W-:Y:S05]  /*0d40*/  BSYNC.RECONVERGENT B1 ;  /* 0x0000000000017941 */ /* 0x000fea0003800200 */
.L_x_63:
        /* <DEDUP_REMOVED lines=24> */
[C---:B------:R-:W-:Y:S01]  /*0ed0*/  ISETP.GT.AND P0, PT, R10.reuse, 0x17, PT ;  /* 0x000000170a00780c */ /* 0x040fe20003f04270 */
        /* <DEDUP_REMOVED lines=10> */
[----:B------:R-:W-:Y:S01]  /*0f80*/  @!P1 LOP3.LUT R5, R5, 0xf8, RZ, 0xc0, !PT ;  /* 0x000000f805059812 */ /* 0x000fe200078ec0ff */
[----:B------:R-:W-:Y:S01]  /*0f90*/  IMAD.X R8, R3, 0x1, R6, P2 ;  /* 0x0000000103087824 */ /* 0x000fe200010e0606 */
[----:B------:R-:W-:-:S04]  /*0fa0*/  @!P1 MOV R6, 0x400 ;  /* 0x0000040000069802 */ /* 0x000fc80000000f00 */
[----:B------:R-:W1:Y:S01]  /*0fb0*/  SHFL.DOWN PT, R3, R8, 0x10, 0x1f ;  /* 0x0a001f0008037f89 */ /* 0x000e6200000e0000 */
[----:B--2---:R-:W-:-:S05]  /*0fc0*/  @!P1 LEA R6, R7, R6, 0x18 ;  /* 0x0000000607069211 */ /* 0x004fca00078ec0ff */
[----:B------:R-:W-:Y:S01]  /*0fd0*/  @!P1 IMAD.IADD R5, R5, 0x1, R6 ;  /* 0x0000000105059824 */ /* 0x000fe200078e0206 */
[----:B0-----:R-:W-:-:S04]  /*0fe0*/  SEL R2, R2, RZ, !P0 ;  /* 0x000000ff02027207 */ /* 0x001fc80004000000 */
[----:B------:R-:W-:Y:S02]  /*0ff0*/  IADD3 R2, P2, PT, R2, R9, RZ ;  /* 0x0000000902027210 */ /* 0x000fe40007f5e0ff */
[----:B-1----:R-:W-:Y:S02]  /*1000*/  SEL R3, R3, RZ, !P0 ;  /* 0x000000ff03037207 */ /* 0x002fe40004000000 */
[----:B------:R-:W-:-:S03]  /*1010*/  ISETP.NE.AND P0, PT, R4, RZ, PT ;  /* 0x000000ff0400720c */ /* 0x000fc60003f05270 */
[----:B------:R-:W-:-:S05]  /*1020*/  IMAD.X R3, R3, 0x1, R8, P2 ;  /* 0x0000000103037824 */ /* 0x000fca00010e0608 */
        /* <DEDUP_REMOVED lines=31> */
.L_x_73:
        /* <DEDUP_REMOVED lines=14> */
[----:B------:R-:W-:Y:S01]  /*1300*/  IADD3 R12, P0, PT, R6, R3, RZ ;  /* 0x00000003060c7210 */ /* 0x000fe20007f1e0ff */
[----:B------:R-:W-:-:S04]  /*1310*/  VIADD R6, R2, 0x4 ;  /* 0x0000000402067836 */ /* 0x000fc80000000000 */
[----:B------:R-:W-:Y:S01]  /*1320*/  IMAD.X R9, R5, 0x1, R8, P0 ;  /* 0x0000000105097824 */ /* 0x000fe200000e0608 */
[----:B------:R-:W0:Y:S01]  /*1330*/  SHFL.DOWN PT, R3, R12, 0x2, R7 ;  /* 0x084000000c037989 */ /* 0x000e2200000e0007 */
[----:B------:R-:W-:-:S03]  /*1340*/  ISETP.GT.AND P0, PT, R10, R7, PT ;  /* 0x000000070a00720c */ /* 0x000fc60003f04270 */
        /* <DEDUP_REMOVED lines=8> */
[----:B------:R-:W-:Y:S01]  /*13d0*/  IMAD.X R8, R8, 0x1, R9, P1 ;  /* 0x0000000108087824 */ /* 0x000fe200008e0609 */
[----:B------:R-:W-:Y:S01]  /*13e0*/  @!P2 SHF.R.U32.HI R9, RZ, 0x2, R4 ;  /* 0x00000002ff09a819 */ /* 0x000fe20000011604 */
[----:B------:R-:W-:-:S03]  /*13f0*/  VIADD R2, R2, 0x10 ;  /* 0x0000001002027836 */ /* 0x000fc60000000000 */
[----:B------:R-:W1:Y:S01]  /*1400*/  SHFL.DOWN PT, R5, R8, 0x4, R7 ;  /* 0x0880000008057989 */ /* 0x000e6200000e0007 */
[----:B------:R-:W-:Y:S02]  /*1410*/  @!P2 LOP3.LUT R9, R9, 0xf8, RZ, 0xc0, !PT ;  /* 0x000000f80909a812 */ /* 0x000fe400078ec0ff */
        /* <DEDUP_REMOVED lines=9> */
[----:B-1----:R-:W-:-:S03]  /*14b0*/  SEL R5, R5, RZ, !P0 ;  /* 0x000000ff05057207 */ /* 0x002fc60004000000 */
[----:B------:R-:W0:Y:S01]  /*14c0*/  SHFL.DOWN PT, R3, R6, 0x10, R7 ;  /* 0x0a00000006037989 */ /* 0x000e2200000e0007 */
[----:B------:R-:W-:Y:S02]  /*14d0*/  ISETP.GT.AND P0, PT, R2, R7, PT ;  /* 0x000000070200720c */ /* 0x000fe40003f04270 */
[----:B------:R-:W-:Y:S01]  /*14e0*/  @!P2 MOV R2, 0x400 ;  /* 0x000004000002a802 */ /* 0x000fe20000000f00 */
[----:B------:R-:W-:-:S03]  /*14f0*/  IMAD.X R8, R5, 0x1, R12, P1 ;  /* 0x0000000105087824 */ /* 0x000fc600008e060c */
[----:B--2---:R-:W-:Y:S02]  /*1500*/  @!P2 LEA R10, R11, R2, 0x18 ;  /* 0x000000020b0aa211 */ /* 0x004fe400078ec0ff */
[----:B------:R-:W1:Y:S03]  /*1510*/  SHFL.DOWN PT, R5, R8, 0x10, R7 ;  /* 0x0a00000008057989 */ /* 0x000e6600000e0007 */
        /* <DEDUP_REMOVED lines=10> */
[----:B------:R-:W-:Y:S01]  /*15c0*/  UMOV UR4, 0x400 ;  /* 0x0000040000047882 */ /* 0x000fe20000000000 */
[C---:B------:R-:W-:Y:S02]  /*15d0*/  ISETP.GT.AND P1, PT, R28.reuse, 0x20, PT ;  /* 0x000000201c00780c */ /* 0x040fe40003f24270 */
[C---:B------:R-:W-:Y:S02]  /*15e0*/  ISETP.GT.AND P2, PT, R28.reuse, 0x40, PT ;  /* 0x000000401c00780c */ /* 0x040fe40003f44270 */
[C---:B------:R-:W-:Y:S02]  /*15f0*/  ISETP.GT.AND P3, PT, R28.reuse, 0x80, PT ;  /* 0x000000801c00780c */ /* 0x040fe40003f64270 */
[C---:B------:R-:W-:Y:S02]  /*1600*/  ISETP.GT.AND P5, PT, R28.reuse, 0x180, PT ;  /* 0x000001801c00780c */ /* 0x040fe40003fa4270 */
[----:B------:R-:W-:Y:S01]  /*1610*/  ISETP.GT.AND P6, PT, R28, 0x1a0, PT ;  /* 0x000001a01c00780c */ /* 0x000fe20003fc4270 */
[----:B0-----:R-:W-:-:S09]  /*1620*/  ULEA UR4, UR5, UR4, 0x18 ;  /* 0x0000000405047291 */ /* 0x001fd2000f8ec0ff */
[----:B------:R-:W0:Y:S04]  /*1630*/  LDS.64 R12, [UR4+0x18] ;  /* 0x00001804ff0c7984 */ /* 0x000e280008000a00 */
[----:B------:R-:W2:Y:S04]  /*1640*/  LDS.128 R16, [UR4+0x20] ;  /* 0x00002004ff107984 */ /* 0x000ea80008000c00 */
[----:B------:R-:W3:Y:S04]  /*1650*/  LDS.128 R4, [UR4+0x30] ;  /* 0x00003004ff047984 */ /* 0x000ee80008000c00 */
[----:B-1----:R-:W1:Y:S04]  /*1660*/  LDS.128 R8, [UR4+0x40] ;  /* 0x00004004ff087984 */ /* 0x002e680008000c00 */
[----:B------:R-:W-:Y:S01]  /*1670*/  LDS.128 R24, [UR4+0x80] ;  /* 0x00008004ff187984 */ /* 0x000fe20008000c00 */
[----:B0-----:R-:W-:-:S02]  /*1680*/  SEL R22, R12, RZ, P1 ;  /* 0x000000ff0c167207 */ /* 0x001fc40000800000 */
[----:B------:R-:W-:Y:S02]  /*1690*/  SEL R23, R13, RZ, P1 ;  /* 0x000000ff0d177207 */ /* 0x000fe40000800000 */
[----:B--2---:R-:W-:Y:S01]  /*16a0*/  SEL R21, R16, RZ, P2 ;  /* 0x000000ff10157207 */ /* 0x004fe20001000000 */
[----:B------:R-:W0:Y:S01]  /*16b0*/  LDS.128 R12, [UR4+0x50] ;  /* 0x00005004ff0c7984 */ /* 0x000e220008000c00 */
[----:B------:R-:W-:Y:S02]  /*16c0*/  ISETP.GT.AND P1, PT, R28, 0x60, PT ;  /* 0x000000601c00780c */ /* 0x000fe40003f24270 */
[----:B------:R-:W-:Y:S02]  /*16d0*/  SEL R20, R17, RZ, P2 ;  /* 0x000000ff11147207 */ /* 0x000fe40001000000 */
[----:B------:R-:W-:Y:S02]  /*16e0*/  IADD3 R16, P2, P4, R21, R22, R2 ;  /* 0x0000001615107210 */ /* 0x000fe40007c5e002 */
[----:B------:R-:W-:-:S02]  /*16f0*/  SEL R17, R18, RZ, P1 ;  /* 0x000000ff12117207 */ /* 0x000fc40000800000 */
[----:B---3--:R-:W-:Y:S02]  /*1700*/  SEL R4, R4, RZ, P3 ;  /* 0x000000ff04047207 */ /* 0x008fe40001800000 */
[----:B------:R-:W-:Y:S02]  /*1710*/  IADD3.X R20, PT, PT, R20, R23, R3, P2, P4 ;  /* 0x0000001714147210 */ /* 0x000fe400017e8403 */
[----:B------:R-:W-:Y:S02]  /*1720*/  SEL R3, R5, RZ, P3 ;  /* 0x000000ff05037207 */ /* 0x000fe40001800000 */
[----:B------:R-:W-:Y:S02]  /*1730*/  SEL R2, R19, RZ, P1 ;  /* 0x000000ff13027207 */ /* 0x000fe40000800000 */
[----:B------:R-:W-:Y:S02]  /*1740*/  IADD3 R4, P3, P4, R4, R16, R17 ;  /* 0x0000001004047210 */ /* 0x000fe40007c7e011 */
[----:B------:R-:W2:Y:S01]  /*1750*/  LDS.128 R16, [UR4+0x60] ;  /* 0x00006004ff107984 */ /* 0x000ea20008000c00 */
[----:B------:R-:W-:-:S02]  /*1760*/  ISETP.GT.AND P1, PT, R28, 0xa0, PT ;  /* 0x000000a01c00780c */ /* 0x000fc40003f24270 */
[----:B------:R-:W-:Y:S02]  /*1770*/  IADD3.X R3, PT, PT, R3, R20, R2, P3, P4 ;  /* 0x0000001403037210 */ /* 0x000fe40001fe8402 */
[----:B------:R-:W3:Y:S01]  /*1780*/  LDS.128 R20, [UR4+0x70] ;  /* 0x00007004ff147984 */ /* 0x000ee20008000c00 */
[----:B------:R-:W-:Y:S02]  /*1790*/  ISETP.GT.AND P2, PT, R28, 0xc0, PT ;  /* 0x000000c01c00780c */ /* 0x000fe40003f44270 */
[----:B------:R-:W-:Y:S02]  /*17a0*/  SEL R5, R6, RZ, P1 ;  /* 0x000000ff06057207 */ /* 0x000fe40000800000 */
[----:B-1----:R-:W-:Y:S02]  /*17b0*/  SEL R2, R8, RZ, P2 ;  /* 0x000000ff08027207 */ /* 0x002fe40001000000 */
[----:B------:R-:W-:Y:S02]  /*17c0*/  SEL R7, R7, RZ, P1 ;  /* 0x000000ff07077207 */ /* 0x000fe40000800000 */
[----:B------:R-:W-:-:S02]  /*17d0*/  ISETP.GT.AND P1, PT, R28, 0xe0, PT ;  /* 0x000000e01c00780c */ /* 0x000fc40003f24270 */
[----:B------:R-:W-:Y:S02]  /*17e0*/  IADD3 R2, P3, P4, R2, R4, R5 ;  /* 0x0000000402027210 */ /* 0x000fe40007c7e005 */
[----:B------:R-:W-:Y:S02]  /*17f0*/  SEL R6, R9, RZ, P2 ;  /* 0x000000ff09067207 */ /* 0x000fe40001000000 */
[----:B------:R-:W-:Y:S02]  /*1800*/  ISETP.GT.AND P2, PT, R28, 0x100, PT ;  /* 0x000001001c00780c */ /* 0x000fe40003f44270 */
[----:B------:R-:W-:Y:S02]  /*1810*/  SEL R4, R10, RZ, P1 ;  /* 0x000000ff0a047207 */ /* 0x000fe40000800000 */
[----:B------:R-:W-:Y:S02]  /*1820*/  SEL R10, R11, RZ, P1 ;  /* 0x000000ff0b0a7207 */ /* 0x000fe40000800000 */
[----:B------:R-:W-:-:S02]  /*1830*/  ISETP.GT.AND P1, PT, R28, 0x120, PT ;  /* 0x000001201c00780c */ /* 0x000fc40003f24270 */
[----:B------:R-:W-:Y:S02]  /*1840*/  IADD3.X R6, PT, PT, R6, R3, R7, P3, P4 ;  /* 0x0000000306067210 */ /* 0x000fe40001fe8407 */
[----:B0-----:R-:W-:Y:S02]  /*1850*/  SEL R3, R12, RZ, P2 ;  /* 0x000000ff0c037207 */ /* 0x001fe40001000000 */
[----:B------:R-:W-:Y:S02]  /*1860*/  SEL R7, R13, RZ, P2 ;  /* 0x000000ff0d077207 */ /* 0x000fe40001000000 */
[----:B------:R-:W-:Y:S02]  /*1870*/  ISETP.GT.AND P2, PT, R28, 0x140, PT ;  /* 0x000001401c00780c */ /* 0x000fe40003f44270 */
[----:B------:R-:W-:Y:S02]  /*1880*/  SEL R5, R14, RZ, P1 ;  /* 0x000000ff0e057207 */ /* 0x000fe40000800000 */
[----:B------:R-:W-:-:S02]  /*1890*/  SEL R15, R15, RZ, P1 ;  /* 0x000000ff0f0f7207 */ /* 0x000fc40000800000 */
[----:B------:R-:W-:Y:S02]  /*18a0*/  ISETP.GT.AND P1, PT, R28, 0x160, PT ;  /* 0x000001601c00780c */ /* 0x000fe40003f24270 */
[----:B------:R-:W-:Y:S02]  /*18b0*/  IADD3 R4, P3, P4, R3, R2, R4 ;  /* 0x0000000203047210 */ /* 0x000fe40007c7e004 */
[----:B--2---:R-:W-:Y:S02]  /*18c0*/  SEL R2, R16, RZ, P2 ;  /* 0x000000ff10027207 */ /* 0x004fe40001000000 */
[----:B------:R-:W-:Y:S02]  /*18d0*/  SEL R3, R18, RZ, P1 ;  /* 0x000000ff12037207 */ /* 0x000fe40000800000 */
[----:B------:R-:W-:Y:S02]  /*18e0*/  IADD3.X R7, PT, PT, R7, R6, R10, P3, P4 ;  /* 0x0000000607077210 */ /* 0x000fe40001fe840a */
[----:B------:R-:W-:-:S02]  /*18f0*/  SEL R18, R19, RZ, P1 ;  /* 0x000000ff13127207 */ /* 0x000fc40000800000 */
[----:B------:R-:W-:Y:S02]  /*1900*/  SEL R6, R17, RZ, P2 ;  /* 0x000000ff11067207 */ /* 0x000fe40001000000 */
[----:B------:R-:W-:Y:S02]  /*1910*/  IADD3 R2, P1, P3, R2, R4, R5 ;  /* 0x0000000402027210 */ /* 0x000fe40007b3e005 */
[----:B---3--:R-:W-:Y:S02]  /*1920*/  SEL R4, R20, RZ, P5 ;  /* 0x000000ff14047207 */ /* 0x008fe40002800000 */
[----:B------:R-:W-:Y:S02]  /*1930*/  ISETP.GT.AND P2, PT, R28, 0x1c0, PT ;  /* 0x000001c01c00780c */ /* 0x000fe40003f44270 */
[----:B------:R-:W-:Y:S02]  /*1940*/  IADD3.X R6, PT, PT, R6, R7, R15, P1, P3 ;  /* 0x0000000706067210 */ /* 0x000fe40000fe640f */
[----:B------:R-:W-:-:S02]  /*1950*/  IADD3 R4, P3, P4, R4, R2, R3 ;  /* 0x0000000204047210 */ /* 0x000fc40007c7e003 */
[----:B------:R-:W-:Y:S02]  /*1960*/  SEL R2, R22, RZ, P6 ;  /* 0x000000ff16027207 */ /* 0x000fe40003000000 */
[----:B------:R-:W-:Y:S02]  /*1970*/  SEL R3, R24, RZ, P2 ;  /* 0x000000ff18037207 */ /* 0x000fe40001000000 */
[----:B------:R-:W-:Y:S02]  /*1980*/  ISETP.GT.AND P1, PT, R28, 0x1e0, PT ;  /* 0x000001e01c00780c */ /* 0x000fe40003f24270 */
[----:B------:R-:W-:Y:S02]  /*1990*/  SEL R5, R21, RZ, P5 ;  /* 0x000000ff15057207 */ /* 0x000fe40002800000 */
[----:B------:R-:W-:Y:S02]  /*19a0*/  SEL R23, R23, RZ, P6 ;  /* 0x000000ff17177207 */ /* 0x000fe40003000000 */
[----:B------:R-:W-:-:S02]  /*19b0*/  IADD3 R3, P5, P6, R3, R4, R2 ;  /* 0x0000000403037210 */ /* 0x000fc40007ebe002 */
[----:B------:R-:W-:Y:S02]  /*19c0*/  SEL R2, R26, RZ, P1 ;  /* 0x000000ff1a027207 */ /* 0x000fe40000800000 */
[----:B------:R-:W-:Y:S02]  /*19d0*/  IADD3.X R5, PT, PT, R5, R6, R18, P3, P4 ;  /* 0x0000000605057210 */ /* 0x000fe40001fe8412 */
[----:B------:R-:W-:Y:S02]  /*19e0*/  SEL R4, R25, RZ, P2 ;  /* 0x000000ff19047207 */ /* 0x000fe40001000000 */
[----:B------:R-:W-:Y:S02]  /*19f0*/  IADD3 R2, P2, PT, R2, R3, RZ ;  /* 0x0000000302027210 */ /* 0x000fe40007f5e0ff */
[----:B------:R-:W-:Y:S02]  /*1a00*/  SEL R3, R27, RZ, P1 ;  /* 0x000000ff1b037207 */ /* 0x000fe40000800000 */
[----:B------:R-:W-:-:S05]  /*1a10*/  IADD3.X R4, PT, PT, R4, R5, R23, P5, P6 ;  /* 0x0000000504047210 */ /* 0x000fca0002fec417 */
[----:B------:R-:W-:Y:S01]  /*1a20*/  IMAD.X R3, R3, 0x1, R4, P2 ;  /* 0x0000000103037824 */ /* 0x000fe200010e0604 */
[----:B------:R-:W-:Y:S06]  /*1a30*/  BRA `(.L_x_74) ;  /* 0x0000001400e87947 */ /* 0x000fec0003800000 */
.L_x_60:
[----:B------:R-:W0:Y:S01]  /*1a40*/  S2R R12, SR_TID.X ;  /* 0x00000000000c7919 */ /* 0x000e220000002100 */
[----:B------:R-:W1:Y:S01]  /*1a50*/  LDC.64 R4, c[0x0][0x380] ;  /* 0x0000e000ff047b82 */ /* 0x000e620000000a00 */
[----:B0-----:R-:W-:-:S04]  /*1a60*/  IMAD.IADD R13, R9, 0x1, R12 ;  /* 0x00000001090d7824 */ /* 0x001fc800078e020c */
[----:B-1----:R-:W-:-:S05]  /*1a70*/  IMAD.WIDE.U32 R4, R13, 0x4, R4 ;  /* 0x000000040d047825 */ /* 0x002fca00078e0004 */
[----:B------:R-:W2:Y:S04]  /*1a80*/  LDG.E R19, desc[UR8][R4.64] ;  /* 0x0000000804137981 */ /* 0x000ea8000c1e1900 */
[----:B------:R-:W3:Y:S04]  /*1a90*/  LDG.E R6, desc[UR8][R4.64+0x800] ;  /* 0x0008000804067981 */ /* 0x000ee8000c1e1900 */
[----:B------:R-:W4:Y:S04]  /*1aa0*/  LDG.E R10, desc[UR8][R4.64+0x1000] ;  /* 0x00100008040a7981 */ /* 0x000f28000c1e1900 */
[----:B------:R-:W5:Y:S04]  /*1ab0*/  LDG.E R13, desc[UR8][R4.64+0x1800] ;  /* 0x00180008040d7981 */ /* 0x000f68000c1e1900 */
[----:B------:R-:W5:Y:S04]  /*1ac0*/  LDG.E R14, desc[UR8][R4.64+0x2000] ;  /* 0x00200008040e7981 */ /* 0x000f68000c1e1900 */
[----:B------:R-:W5:Y:S04]  /*1ad0*/  LDG.E R15, desc[UR8][R4.64+0x2800] ;  /* 0x00280008040f7981 */ /* 0x000f68000c1e1900 */
[----:B------:R0:W5:Y:S01]  /*1ae0*/  LDG.E R17, desc[UR8][R4.64+0x3000] ;  /* 0x0030000804117981 */ /* 0x000162000c1e1900 */
[----:B--2---:R-:W-:-:S02]  /*1af0*/  FSETP.NEU.AND P0, PT, R19, RZ, PT ;  /* 0x000000ff1300720b */ /* 0x004fc40003f0d000 */
[----:B---3--:R-:W-:Y:S02]  /*1b00*/  FSETP.NEU.AND P1, PT, R6, RZ, PT ;  /* 0x000000ff0600720b */ /* 0x008fe40003f2d000 */
[----:B----4-:R-:W-:Y:S02]  /*1b10*/  FSETP.NEU.AND P2, PT, R10, RZ, PT ;  /* 0x000000ff0a00720b */ /* 0x010fe40003f4d000 */
[----:B------:R-:W-:Y:S02]  /*1b20*/  SEL R10, RZ, 0x1, !P0 ;  /* 0x00000001ff0a7807 */ /* 0x000fe40004000000 */
[----:B------:R-:W-:Y:S02]  /*1b30*/  SEL R19, RZ, 0x1, !P1 ;  /* 0x00000001ff137807 */ /* 0x000fe40004800000 */
[----:B------:R-:W-:Y:S02]  /*1b40*/  SEL R6, RZ, 0x1, !P2 ;  /* 0x00000001ff067807 */ /* 0x000fe40005000000 */
[----:B-----5:R-:W-:-:S02]  /*1b50*/  FSETP.NEU.AND P0, PT, R13, RZ, PT ;  /* 0x000000ff0d00720b */ /* 0x020fc40003f0d000 */
[----:B------:R-:W-:Y:S02]  /*1b60*/  IADD3 R6, P1, P2, R6, R19, R10 ;  /* 0x0000001306067210 */ /* 0x000fe40007a3e00a */
[----:B------:R-:W-:Y:S02]  /*1b70*/  SEL R10, RZ, 0x1, !P0 ;  /* 0x00000001ff0a7807 */ /* 0x000fe40004000000 */
[----:B------:R-:W-:Y:S02]  /*1b80*/  ISETP.GE.U32.AND P0, PT, R18, R11, PT ;  /* 0x0000000b1200720c */ /* 0x000fe40003f06070 */
[----:B------:R-:W-:Y:S02]  /*1b90*/  FSETP.NEU.AND P3, PT, R14, RZ, PT ;  /* 0x000000ff0e00720b */ /* 0x000fe40003f6d000 */
[----:B------:R-:W-:Y:S02]  /*1ba0*/  ISETP.GE.U32.AND.EX P0, PT, R7, R8, PT, P0 ;  /* 0x000000080700720c */ /* 0x000fe40003f06100 */
[----:B0-----:R-:W-:-:S02]  /*1bb0*/  SEL R5, RZ, 0x1, !P3 ;  /* 0x00000001ff057807 */ /* 0x001fc40005800000 */
[----:B------:R-:W-:Y:S02]  /*1bc0*/  FSETP.NEU.AND P5, PT, R15, RZ, PT ;  /* 0x000000ff0f00720b */ /* 0x000fe40003fad000 */
[----:B------:R-:W-:Y:S02]  /*1bd0*/  FSETP.NEU.AND P6, PT, R17, RZ, PT ;  /* 0x000000ff1100720b */ /* 0x000fe40003fcd000 */
[----:B------:R-:W-:Y:S02]  /*1be0*/  IADD3 R6, P3, P4, R5, R6, R10 ;  /* 0x0000000605067210 */ /* 0x000fe40007c7e00a */
[----:B------:R-:W-:Y:S02]  /*1bf0*/  SEL R4, RZ, 0x1, !P5 ;  /* 0x00000001ff047807 */ /* 0x000fe40006800000 */
[----:B------:R-:W-:Y:S02]  /*1c00*/  SEL R5, RZ, 0x1, !P6 ;  /* 0x00000001ff057807 */ /* 0x000fe40007000000 */
[----:B------:R-:W-:-:S02]  /*1c10*/  IADD3.X R10, PT, PT, RZ, RZ, RZ, P1, P2 ;  /* 0x000000ffff0a7210 */ /* 0x000fc40000fe44ff */
[----:B------:R-:W-:Y:S02]  /*1c20*/  IADD3 R6, P1, P2, R5, R6, R4 ;  /* 0x0000000605067210 */ /* 0x000fe40007a3e004 */
[----:B------:R-:W-:-:S04]  /*1c30*/  IADD3.X R10, PT, PT, RZ, R10, RZ, P3, P4 ;  /* 0x0000000aff0a7210 */ /* 0x000fc80001fe84ff */
[----:B------:R-:W-:Y:S01]  /*1c40*/  IADD3.X R10, PT, PT, RZ, R10, RZ, P1, P2 ;  /* 0x0000000aff0a7210 */ /* 0x000fe20000fe44ff */
[----:B------:R-:W-:Y:S06]  /*1c50*/  @!P0 BRA `(.L_x_75) ;  /* 0x0000001000348947 */ /* 0x000fec0003800000 */
[----:B------:R-:W0:Y:S01]  /*1c60*/  LDCU.64 UR6, c[0x0][0x380] ;  /* 0x00007000ff0677ac */ /* 0x000e220008000a00 */
[----:B------:R-:W-:Y:S01]  /*1c70*/  IADD3 R7, P0, PT, R11, R9, RZ ;  /* 0x000000090b077210 */ /* 0x000fe20007f1e0ff */
[----:B------:R-:W-:Y:S01]  /*1c80*/  IMAD.MOV.U32 R20, RZ, RZ, R11 ;  /* 0x000000ffff147224 */ /* 0x000fe200078e000b */
[----:B------:R-:W-:Y:S01]  /*1c90*/  IADD3 R14, P2, PT, R2, -0xe00, RZ ;  /* 0xfffff200020e7810 */ /* 0x000fe20007f5e0ff */
[----:B------:R-:W-:Y:S01]  /*1ca0*/  UMOV UR4, URZ ;  /* 0x000000ff00047c82 */ /* 0x000fe20008000000 */
[----:B------:R-:W-:Y:S01]  /*1cb0*/  LOP3.LUT R4, RZ, R12, RZ, 0x33, !PT ;  /* 0x0000000cff047212 */ /* 0x000fe200078e33ff */
[----:B------:R-:W-:Y:S01]  /*1cc0*/  IMAD.X R8, RZ, RZ, R8, P0 ;  /* 0x000000ffff087224 */ /* 0x000fe200000e0608 */
[----:B------:R-:W-:Y:S02]  /*1cd0*/  ISETP.GT.U32.AND P0, PT, R7, R14, PT ;  /* 0x0000000e0700720c */ /* 0x000fe40003f04070 */
[----:B------:R-:W-:Y:S02]  /*1ce0*/  IADD3.X R15, PT, PT, R3, -0x1, RZ, P2, !PT ;  /* 0xffffffff030f7810 */ /* 0x000fe400017fe4ff */
[----:B------:R-:W-:-:S02]  /*1cf0*/  IADD3 R12, P1, PT, R12, R7, RZ ;  /* 0x000000070c0c7210 */ /* 0x000fc40007f3e0ff */
[----:B------:R-:W-:Y:S02]  /*1d00*/  ISETP.GT.U32.AND.EX P0, PT, R8, R15, PT, P0 ;  /* 0x0000000f0800720c */ /* 0x000fe40003f04100 */
[----:B------:R-:W-:Y:S01]  /*1d10*/  IADD3 R4, PT, PT, -R11, R2, R4 ;  /* 0x000000020b047210 */ /* 0x000fe20007ffe104 */
[--C-:B------:R-:W-:Y:S01]  /*1d20*/  IMAD.X R5, RZ, RZ, R8.reuse, P1 ;  /* 0x000000ffff057224 */ /* 0x100fe200008e0608 */
[----:B0-----:R-:W-:Y:S01]  /*1d30*/  LEA R13, P2, R12, UR6, 0x2 ;  /* 0x000000060c0d7c11 */ /* 0x001fe2000f8410ff */
[----:B------:R-:W-:Y:S02]  /*1d40*/  IMAD.MOV.U32 R11, RZ, RZ, R7 ;  /* 0x000000ffff0b7224 */ /* 0x000fe400078e0007 */
[----:B------:R-:W-:Y:S01]  /*1d50*/  IMAD.IADD R9, R4, 0x1, -R9 ;  /* 0x0000000104097824 */ /* 0x000fe200078e0a09 */
[----:B------:R-:W-:Y:S02]  /*1d60*/  IADD3 R13, P1, PT, R13, 0x4000, RZ ;  /* 0x000040000d0d7810 */ /* 0x000fe40007f3e0ff */
[----:B------:R-:W-:Y:S01]  /*1d70*/  LEA.HI.X R18, R12, UR7, R5, 0x2, P2 ;  /* 0x000000070c127c11 */ /* 0x000fe200090f1405 */
[----:B------:R-:W-:-:S04]  /*1d80*/  IMAD.MOV.U32 R12, RZ, RZ, R8 ;  /* 0x000000ffff0c7224 */ /* 0x000fc800078e0008 */
[----:B------:R-:W-:Y:S01]  /*1d90*/  IMAD.X R18, RZ, RZ, R18, P1 ;  /* 0x000000ffff127224 */ /* 0x000fe200008e0612 */
[----:B------:R-:W-:Y:S06]  /*1da0*/  @P0 BRA `(.L_x_76) ;  /* 0x0000000000e80947 */ /* 0x000fec0003800000 */
[----:B------:R-:W0:Y:S01]  /*1db0*/  LDC R16, c[0x0][0x3c8] ;  /* 0x0000f200ff107b82 */ /* 0x000e220000000800 */
[----:B------:R-:W1:Y:S07]  /*1dc0*/  LDCU.64 UR6, c[0x0][0x380] ;  /* 0x00007000ff0677ac */ /* 0x000e6e0008000a00 */
[----:B------:R-:W2:Y:S02]  /*1dd0*/  LDC.64 R2, c[0x0][0x3c0] ;  /* 0x0000f000ff027b82 */ /* 0x000ea40000000a00 */
.L_x_77:
[----:B------:R-:W3:Y:S02]  /*1de0*/  S2R R4, SR_TID.X ;  /* 0x0000000000047919 */ /* 0x000ee40000002100 */
[----:B---3--:R-:W-:-:S05]  /*1df0*/  IADD3 R5, P0, PT, R4, R7, RZ ;  /* 0x0000000704057210 */ /* 0x008fca0007f1e0ff */
[----:B------:R-:W-:Y:S01]  /*1e00*/  IMAD.X R20, RZ, RZ, R8, P0 ;  /* 0x000000ffff147224 */ /* 0x000fe200000e0608 */
[----:B-1----:R-:W-:-:S04]  /*1e10*/  LEA R4, P0, R5, UR6, 0x2 ;  /* 0x0000000605047c11 */ /* 0x002fc8000f8010ff */
[----:B------:R-:W-:-:S05]  /*1e20*/  LEA.HI.X R5, R5, UR7, R20, 0x2, P0 ;  /* 0x0000000705057c11 */ /* 0x000fca00080f1414 */
[----:B------:R-:W3:Y:S04]  /*1e30*/  LDG.E R24, desc[UR8][R4.64] ;  /* 0x0000000804187981 */ /* 0x000ee8000c1e1900 */
[----:B------:R-:W4:Y:S04]  /*1e40*/  LDG.E R20, desc[UR8][R4.64+0x800] ;  /* 0x0008000804147981 */ /* 0x000f28000c1e1900 */
[----:B------:R-:W5:Y:S04]  /*1e50*/  LDG.E R23, desc[UR8][R4.64+0x1000] ;  /* 0x0010000804177981 */ /* 0x000f68000c1e1900 */
[----:B------:R-:W2:Y:S04]  /*1e60*/  LDG.E R22, desc[UR8][R4.64+0x1800] ;  /* 0x0018000804167981 */ /* 0x000ea8000c1e1900 */
[----:B------:R-:W2:Y:S04]  /*1e70*/  LDG.E R21, desc[UR8][R4.64+0x2000] ;  /* 0x0020000804157981 */ /* 0x000ea8000c1e1900 */
[----:B------:R-:W2:Y:S04]  /*1e80*/  LDG.E R19, desc[UR8][R4.64+0x2800] ;  /* 0x0028000804137981 */ /* 0x000ea8000c1e1900 */
[----:B------:R1:W2:Y:S01]  /*1e90*/  LDG.E R17, desc[UR8][R4.64+0x3000] ;  /* 0x0030000804117981 */ /* 0x0002a2000c1e1900 */
[----:B---3--:R-:W-:-:S02]  /*1ea0*/  FSETP.NEU.AND P0, PT, R24, RZ, PT ;  /* 0x000000ff1800720b */ /* 0x008fc40003f0d000 */
[----:B----4-:R-:W-:Y:S01]  /*1eb0*/  FSETP.NEU.AND P2, PT, R20, RZ, PT ;  /* 0x000000ff1400720b */ /* 0x010fe20003f4d000 */
[----:B0-----:R-:W-:Y:S01]  /*1ec0*/  IMAD R20, R16, 0xe00, RZ ;  /* 0x00000e0010147824 */ /* 0x001fe200078e02ff */
[----:B------:R-:W-:Y:S02]  /*1ed0*/  SEL R24, RZ, 0x1, !P0 ;  /* 0x00000001ff187807 */ /* 0x000fe40004000000 */
[----:B-----5:R-:W-:Y:S02]  /*1ee0*/  FSETP.NEU.AND P1, PT, R23, RZ, PT ;  /* 0x000000ff1700720b */ /* 0x020fe40003f2d000 */
[----:B------:R-:W-:Y:S02]  /*1ef0*/  SEL R25, RZ, 0x1, !P2 ;  /* 0x00000001ff197807 */ /* 0x000fe40005000000 */
[----:B--2---:R-:W-:Y:S02]  /*1f00*/  FSETP.NEU.AND P6, PT, R22, RZ, PT ;  /* 0x000000ff1600720b */ /* 0x004fe40003fcd000 */
[----:B------:R-:W-:-:S02]  /*1f10*/  IADD3 R6, P3, P4, R25, R6, R24 ;  /* 0x0000000619067210 */ /* 0x000fc40007c7e018 */
[----:B------:R-:W-:Y:S02]  /*1f20*/  FSETP.NEU.AND P2, PT, R21, RZ, PT ;  /* 0x000000ff1500720b */ /* 0x000fe40003f4d000 */
[----:B-1----:R-:W-:Y:S02]  /*1f30*/  SEL R4, RZ, 0x1, !P1 ;  /* 0x00000001ff047807 */ /* 0x002fe40004800000 */
[----:B------:R-:W-:Y:S02]  /*1f40*/  SEL R5, RZ, 0x1, !P6 ;  /* 0x00000001ff057807 */ /* 0x000fe40007000000 */
[----:B------:R-:W-:Y:S02]  /*1f50*/  IADD3 R23, P5, PT, -R7, R2, RZ ;  /* 0x0000000207177210 */ /* 0x000fe40007fbe1ff */
[----:B------:R-:W-:Y:S02]  /*1f60*/  FSETP.NEU.AND P6, PT, R19, RZ, PT ;  /* 0x000000ff1300720b */ /* 0x000fe40003fcd000 */
[----:B------:R-:W-:-:S02]  /*1f70*/  SEL R19, RZ, 0x1, !P2 ;  /* 0x00000001ff137807 */ /* 0x000fc40005000000 */
[----:B------:R-:W-:Y:S01]  /*1f80*/  IADD3 R6, P1, P2, R5, R6, R4 ;  /* 0x0000000605067210 */ /* 0x000fe20007a3e004 */
[----:B------:R-:W-:Y:S01]  /*1f90*/  IMAD.X R4, R3, 0x1, ~R8, P5 ;  /* 0x0000000103047824 */ /* 0x000fe200028e0e08 */
[----:B------:R-:W-:Y:S02]  /*1fa0*/  SEL R5, RZ, 0x1, !P6 ;  /* 0x00000001ff057807 */ /* 0x000fe40007000000 */
[----:B------:R-:W-:Y:S02]  /*1fb0*/  FSETP.NEU.AND P6, PT, R17, RZ, PT ;  /* 0x000000ff1100720b */ /* 0x000fe40003fcd000 */
[----:B------:R-:W-:Y:S02]  /*1fc0*/  ISETP.GE.U32.AND P0, PT, R23, R20, PT ;  /* 0x000000141700720c */ /* 0x000fe40003f06070 */
[----:B------:R-:W-:Y:S02]  /*1fd0*/  SHF.R.S32.HI R17, RZ, 0x1f, R20 ;  /* 0x0000001fff117819 */ /* 0x000fe40000011414 */
[----:B------:R-:W-:-:S02]  /*1fe0*/  IADD3.X R10, PT, PT, RZ, R10, RZ, P3, P4 ;  /* 0x0000000aff0a7210 */ /* 0x000fc40001fe84ff */
[----:B------:R-:W-:Y:S02]  /*1ff0*/  ISETP.GE.U32.AND.EX P0, PT, R4, R17, PT, P0 ;  /* 0x000000110400720c */ /* 0x000fe40003f06100 */
[----:B------:R-:W-:Y:S02]  /*2000*/  IADD3 R6, P4, P3, R5, R6, R19 ;  /* 0x0000000605067210 */ /* 0x000fe40007b9e013 */
[----:B------:R-:W-:Y:S02]  /*2010*/  SEL R5, RZ, 0x1, !P6 ;  /* 0x00000001ff057807 */ /* 0x000fe40007000000 */
[----:B------:R-:W-:Y:S02]  /*2020*/  IADD3.X R10, PT, PT, RZ, R10, RZ, P1, P2 ;  /* 0x0000000aff0a7210 */ /* 0x000fe40000fe44ff */
[----:B------:R-:W-:Y:S02]  /*2030*/  IADD3 R6, P1, PT, R6, R5, RZ ;  /* 0x0000000506067210 */ /* 0x000fe40007f3e0ff */
[----:B------:R-:W-:-:S02]  /*2040*/  IADD3 R11, P2, PT, R20, R11, RZ ;  /* 0x0000000b140b7210 */ /* 0x000fc40007f5e0ff */
[----:B------:R-:W-:-:S03]  /*2050*/  IADD3.X R10, PT, PT, RZ, R10, RZ, P4, P3 ;  /* 0x0000000aff0a7210 */ /* 0x000fc600027e64ff */
[----:B------:R-:W-:Y:S02]  /*2060*/  IMAD.X R12, R17, 0x1, R12, P2 ;  /* 0x00000001110c7824 */ /* 0x000fe400010e060c */
[----:B------:R-:W-:Y:S01]  /*2070*/  IMAD.X R10, RZ, RZ, R10, P1 ;  /* 0x000000ffff0a7224 */ /* 0x000fe200008e060a */
[----:B------:R-:W-:Y:S06]  /*2080*/  @!P0 BRA `(.L_x_75) ;  /* 0x0000000c00288947 */ /* 0x000fec0003800000 */
[C---:B------:R-:W-:Y:S01]  /*2090*/  IADD3 R7, P0, PT, R20.reuse, R7, RZ ;  /* 0x0000000714077210 */ /* 0x040fe20007f1e0ff */
[----:B------:R-:W-:Y:S01]  /*20a0*/  IMAD.MOV.U32 R4, RZ, RZ, R13 ;  /* 0x000000ffff047224 */ /* 0x000fe200078e000d */
[----:B------:R-:W-:Y:S01]  /*20b0*/  UIADD3 UR4, UPT, UPT, UR4, 0x1, URZ ;  /* 0x0000000104047890 */ /* 0x000fe2000fffe0ff */
[----:B------:R-:W-:Y:S02]  /*20c0*/  IMAD.MOV.U32 R5, RZ, RZ, R18 ;  /* 0x000000ffff057224 */ /* 0x000fe400078e0012 */
[----:B------:R-:W-:Y:S01]  /*20d0*/  IMAD.X R8, R17, 0x1, R8, P0 ;  /* 0x0000000111087824 */ /* 0x000fe200000e0608 */
[----:B------:R-:W-:Y:S01]  /*20e0*/  ISETP.GT.U32.AND P0, PT, R7, R14, PT ;  /* 0x0000000e0700720c */ /* 0x000fe20003f04070 */
[----:B------:R-:W-:-:S03]  /*20f0*/  IMAD.WIDE R4, R20, 0x4, R4 ;  /* 0x0000000414047825 */ /* 0x000fc600078e0204 */
[----:B------:R-:W-:Y:S01]  /*2100*/  ISETP.GT.U32.AND.EX P0, PT, R8, R15, PT, P0 ;  /* 0x0000000f0800720c */ /* 0x000fe20003f04100 */
[----:B------:R-:W-:Y:S02]  /*2110*/  IMAD.MOV.U32 R13, RZ, RZ, R4 ;  /* 0x000000ffff0d7224 */ /* 0x000fe400078e0004 */
[----:B------:R-:W-:Y:S02]  /*2120*/  IMAD.MOV.U32 R18, RZ, RZ, R5 ;  /* 0x000000ffff127224 */ /* 0x000fe400078e0005 */
[----:B------:R-:W-:-:S08]  /*2130*/  IMAD.IADD R9, R9, 0x1, -R20 ;  /* 0x0000000109097824 */ /* 0x000fd000078e0a14 */
[----:B------:R-:W-:Y:S05]  /*2140*/  @!P0 BRA `(.L_x_77) ;  /* 0xfffffffc00248947 */ /* 0x000fea000383ffff */
.L_x_76:
[----:B------:R-:W0:Y:S01]  /*2150*/  S2R R5, SR_TID.X ;  /* 0x0000000000057919 */ /* 0x000e220000002100 */
[----:B------:R-:W-:Y:S01]  /*2160*/  IMAD.IADD R4, R2, 0x1, -R7 ;  /* 0x0000000102047824 */ /* 0x000fe200078e0a07 */
[----:B------:R-:W-:Y:S01]  /*2170*/  ISETP.GE.U32.AND P1, PT, R7, R2, PT ;  /* 0x000000020700720c */ /* 0x000fe20003f26070 */
[----:B------:R-:W-:Y:S03]  /*2180*/  BSSY.RECONVERGENT B1, `(.L_x_75) ;  /* 0x00000ba000017945 */ /* 0x000fe60003800200 */
[----:B0-----:R-:W-:-:S04]  /*2190*/  ISETP.GE.AND P0, PT, R5, R4, PT ;  /* 0x000000040500720c */ /* 0x001fc80003f06270 */
[----:B------:R-:W-:-:S13]  /*21a0*/  ISETP.GE.U32.OR.EX P0, PT, R8, R3, P0, P1 ;  /* 0x000000030800720c */ /* 0x000fda0000706510 */
[----:B------:R-:W-:Y:S05]  /*21b0*/  @P0 BRA `(.L_x_78) ;  /* 0x0000000800d80947 */ /* 0x000fea0003800000 */
[----:B------:R-:W-:Y:S01]  /*21c0*/  IMAD R3, R0, 0xe00, RZ ;  /* 0x00000e0000037824 */ /* 0x000fe200078e02ff */
[----:B------:R-:W-:Y:S01]  /*21d0*/  LOP3.LUT R4, RZ, R5, RZ, 0x33, !PT ;  /* 0x00000005ff047212 */ /* 0x000fe200078e33ff */
[----:B------:R-:W-:Y:S01]  /*21e0*/  IMAD R16, R16, UR4, RZ ;  /* 0x0000000410107c24 */ /* 0x000fe2000f8e02ff */
[----:B------:R-:W-:Y:S01]  /*21f0*/  BSSY.RECONVERGENT B2, `(.L_x_79) ;  /* 0x0000056000027945 */ /* 0x000fe20003800200 */
[----:B------:R-:W-:-:S05]  /*2200*/  IMAD.IADD R3, R3, 0x1, R20 ;  /* 0x0000000103037824 */ /* 0x000fca00078e0214 */
[----:B------:R-:W-:Y:S01]  /*2210*/  IADD3 R3, PT, PT, -R3, R2, R4 ;  /* 0x0000000203037210 */ /* 0x000fe20007ffe104 */
[----:B------:R-:W-:-:S04]  /*2220*/  IMAD.MOV.U32 R4, RZ, RZ, R5 ;  /* 0x000000ffff047224 */ /* 0x000fc800078e0005 */
[----:B------:R-:W-:-:S05]  /*2230*/  IMAD R3, R16, -0xe00, R3 ;  /* 0xfffff20010037824 */ /* 0x000fca00078e0203 */
[C---:B------:R-:W-:Y:S02]  /*2240*/  ISETP.GE.U32.AND P1, PT, R3.reuse, 0x1e00, PT ;  /* 0x00001e000300780c */ /* 0x040fe40003f26070 */
[----:B------:R-:W-:-:S04]  /*2250*/  LEA.HI R24, R3, 0x1, RZ, 0x17 ;  /* 0x0000000103187811 */ /* 0x000fc800078fb8ff */
[----:B------:R-:W-:-:S04]  /*2260*/  LOP3.LUT R25, R24, 0xf, RZ, 0xc0, !PT ;  /* 0x0000000f18197812 */ /* 0x000fc800078ec0ff */
[----:B------:R-:W-:-:S03]  /*2270*/  ISETP.NE.AND P0, PT, R25, RZ, PT ;  /* 0x000000ff1900720c */ /* 0x000fc60003f05270 */
[----:B------:R-:W-:Y:S10]  /*2280*/  @!P1 BRA `(.L_x_80) ;  /* 0x0000000400309947 */ /* 0x000ff40003800000 */
[----:B------:R-:W-:Y:S01]  /*2290*/  LEA.HI R2, R9, 0x1, RZ, 0x17 ;  /* 0x0000000109027811 */ /* 0x000fe200078fb8ff */
[----:B------:R-:W-:-:S03]  /*22a0*/  IMAD.MOV.U32 R4, RZ, RZ, R5 ;  /* 0x000000ffff047224 */ /* 0x000fc600078e0005 */
[----:B------:R-:W-:-:S05]  /*22b0*/  LOP3.LUT R2, R2, 0xfffff0, RZ, 0xc0, !PT ;  /* 0x00fffff002027812 */ /* 0x000fca00078ec0ff */
[----:B------:R-:W-:-:S07]  /*22c0*/  IMAD.MOV R5, RZ, RZ, -R2 ;  /* 0x000000ffff057224 */ /* 0x000fce00078e0a02 */
.L_x_81:
[----:B------:R-:W-:Y:S02]  /*22d0*/  IMAD.MOV.U32 R2, RZ, RZ, R13 ;  /* 0x000000ffff027224 */ /* 0x000fe400078e000d */
[----:B------:R-:W-:-:S05]  /*22e0*/  IMAD.MOV.U32 R3, RZ, RZ, R18 ;  /* 0x000000ffff037224 */ /* 0x000fca00078e0012 */
        /* <DEDUP_REMOVED lines=11> */
[----:B--2---:R-:W-:-:S02]  /*23a0*/  FSETP.NEU.AND P1, PT, R16, RZ, PT ;  /* 0x000000ff1000720b */ /* 0x004fc40003f2d000 */
[----:B---3--:R-:W-:Y:S02]  /*23b0*/  FSETP.NEU.AND P2, PT, R13, RZ, PT ;  /* 0x000000ff0d00720b */ /* 0x008fe40003f4d000 */
[----:B------:R-:W-:Y:S02]  /*23c0*/  SEL R16, RZ, 0x1, !P1 ;  /* 0x00000001ff107807 */ /* 0x000fe40004800000 */
[----:B------:R-:W-:Y:S02]  /*23d0*/  SEL R13, RZ, 0x1, !P2 ;  /* 0x00000001ff0d7807 */ /* 0x000fe40005000000 */
[----:B----4-:R-:W-:Y:S02]  /*23e0*/  FSETP.NEU.AND P1, PT, R14, RZ, PT ;  /* 0x000000ff0e00720b */ /* 0x010fe40003f2d000 */
[----:B------:R-:W-:Y:S01]  /*23f0*/  IADD3 R6, P6, P5, R13, R6, R16 ;  /* 0x000000060d067210 */ /* 0x000fe20007dde010 */
[----:B------:R-:W2:Y:S01]  /*2400*/  LDG.E R14, desc[UR8][R2.64+0x2800] ;  /* 0x00280008020e7981 */ /* 0x000ea2000c1e1900 */
[----:B-----5:R-:W-:-:S03]  /*2410*/  FSETP.NEU.AND P2, PT, R15, RZ, PT ;  /* 0x000000ff0f00720b */ /* 0x020fc60003f4d000 */
[----:B------:R-:W3:Y:S01]  /*2420*/  LDG.E R16, desc[UR8][R2.64+0x1800] ;  /* 0x0018000802107981 */ /* 0x000ee2000c1e1900 */
[----:B------:R-:W-:Y:S02]  /*2430*/  SEL R13, RZ, 0x1, !P1 ;  /* 0x00000001ff0d7807 */ /* 0x000fe40004800000 */
[----:B------:R-:W-:Y:S01]  /*2440*/  SEL R26, RZ, 0x1, !P2 ;  /* 0x00000001ff1a7807 */ /* 0x000fe20005000000 */
[----:B------:R-:W4:Y:S03]  /*2450*/  LDG.E R15, desc[UR8][R2.64+0x2000] ;  /* 0x00200008020f7981 */ /* 0x000f26000c1e1900 */
[----:B------:R-:W-:Y:S02]  /*2460*/  IADD3 R26, P2, P1, R26, R6, R13 ;  /* 0x000000061a1a7210 */ /* 0x000fe4000795e00d */
[----:B------:R-:W5:Y:S04]  /*2470*/  LDG.E R6, desc[UR8][R2.64+0x3800] ;  /* 0x0038000802067981 */ /* 0x000f68000c1e1900 */
[----:B------:R-:W5:Y:S01]  /*2480*/  LDG.E R13, desc[UR8][R2.64+0x3000] ;  /* 0x00300008020d7981 */ /* 0x000f62000c1e1900 */
[----:B------:R-:W-:-:S02]  /*2490*/  FSETP.NEU.AND P3, PT, R22, RZ, PT ;  /* 0x000000ff1600720b */ /* 0x000fc40003f6d000 */
[----:B------:R-:W-:Y:S02]  /*24a0*/  FSETP.NEU.AND P4, PT, R23, RZ, PT ;  /* 0x000000ff1700720b */ /* 0x000fe40003f8d000 */
[----:B------:R-:W-:Y:S02]  /*24b0*/  SEL R22, RZ, 0x1, !P3 ;  /* 0x00000001ff167807 */ /* 0x000fe40005800000 */
[----:B------:R-:W-:Y:S02]  /*24c0*/  FSETP.NEU.AND P3, PT, R21, RZ, PT ;  /* 0x000000ff1500720b */ /* 0x000fe40003f6d000 */
[----:B------:R-:W-:Y:S02]  /*24d0*/  SEL R21, RZ, 0x1, !P4 ;  /* 0x00000001ff157807 */ /* 0x000fe40006000000 */
[----:B------:R-:W-:Y:S02]  /*24e0*/  FSETP.NEU.AND P4, PT, R20, RZ, PT ;  /* 0x000000ff1400720b */ /* 0x000fe40003f8d000 */
[----:B------:R-:W-:-:S02]  /*24f0*/  IADD3.X R23, PT, PT, RZ, R10, RZ, P6, P5 ;  /* 0x0000000aff177210 */ /* 0x000fc400037ea4ff */
[----:B------:R-:W-:Y:S02]  /*2500*/  IADD3 R20, P5, P6, R21, R26, R22 ;  /* 0x0000001a15147210 */ /* 0x000fe40007ebe016 */
[----:B------:R-:W-:Y:S02]  /*2510*/  SEL R21, RZ, 0x1, !P3 ;  /* 0x00000001ff157807 */ /* 0x000fe40005800000 */
[----:B------:R-:W-:Y:S02]  /*2520*/  SEL R10, RZ, 0x1, !P4 ;  /* 0x00000001ff0a7807 */ /* 0x000fe40006000000 */
[----:B------:R-:W-:Y:S02]  /*2530*/  FSETP.NEU.AND P3, PT, R18, RZ, PT ;  /* 0x000000ff1200720b */ /* 0x000fe40003f6d000 */
[----:B------:R-:W-:Y:S02]  /*2540*/  FSETP.NEU.AND P4, PT, R19, RZ, PT ;  /* 0x000000ff1300720b */ /* 0x000fe40003f8d000 */
[----:B------:R-:W-:-:S02]  /*2550*/  IADD3.X R22, PT, PT, RZ, R23, RZ, P2, P1 ;  /* 0x00000017ff167210 */ /* 0x000fc400017e24ff */
[----:B------:R-:W-:Y:S02]  /*2560*/  IADD3 R18, P2, P1, R10, R20, R21 ;  /* 0x000000140a127210 */ /* 0x000fe4000795e015 */
[----:B------:R-:W-:Y:S02]  /*2570*/  SEL R19, RZ, 0x1, !P3 ;  /* 0x00000001ff137807 */ /* 0x000fe40005800000 */
[----:B------:R-:W-:Y:S02]  /*2580*/  SEL R10, RZ, 0x1, !P4 ;  /* 0x00000001ff0a7807 */ /* 0x000fe40006000000 */
[----:B------:R-:W-:Y:S02]  /*2590*/  IADD3.X R20, PT, PT, RZ, R22, RZ, P5, P6 ;  /* 0x00000016ff147210 */ /* 0x000fe40002fec4ff */
[----:B------:R-:W-:Y:S01]  /*25a0*/  FSETP.NEU.AND P4, PT, R17, RZ, PT ;  /* 0x000000ff1100720b */ /* 0x000fe20003f8d000 */
[----:B------:R-:W-:-:S03]  /*25b0*/  VIADD R5, R5, 0x10 ;  /* 0x0000001005057836 */ /* 0x000fc60000000000 */
[----:B------:R-:W-:Y:S01]  /*25c0*/  SEL R17, RZ, 0x1, !P4 ;  /* 0x00000001ff117807 */ /* 0x000fe20006000000 */
[----:B------:R-:W-:Y:S01]  /*25d0*/  VIADD R4, R4, 0x2000 ;  /* 0x0000200004047836 */ /* 0x000fe20000000000 */
[----:B---3--:R-:W-:Y:S02]  /*25e0*/  FSETP.NEU.AND P3, PT, R16, RZ, PT ;  /* 0x000000ff1000720b */ /* 0x008fe40003f6d000 */
[----:B------:R-:W-:Y:S02]  /*25f0*/  IADD3 R16, P5, P6, R10, R18, R19 ;  /* 0x000000120a107210 */ /* 0x000fe40007ebe013 */
[----:B------:R-:W-:Y:S02]  /*2600*/  SEL R10, RZ, 0x1, !P3 ;  /* 0x00000001ff0a7807 */ /* 0x000fe40005800000 */
[----:B----4-:R-:W-:Y:S02]  /*2610*/  FSETP.NEU.AND P3, PT, R15, RZ, PT ;  /* 0x000000ff0f00720b */ /* 0x010fe40003f6d000 */
[----:B--2---:R-:W-:-:S02]  /*2620*/  FSETP.NEU.AND P4, PT, R14, RZ, PT ;  /* 0x000000ff0e00720b */ /* 0x004fc40003f8d000 */
[----:B------:R-:W-:Y:S02]  /*2630*/  SEL R15, RZ, 0x1, !P3 ;  /* 0x00000001ff0f7807 */ /* 0x000fe40005800000 */
[----:B-----5:R-:W-:Y:S02]  /*2640*/  FSETP.NEU.AND P3, PT, R6, RZ, PT ;  /* 0x000000ff0600720b */ /* 0x020fe40003f6d000 */
[----:B------:R-:W-:Y:S02]  /*2650*/  IADD3.X R18, PT, PT, RZ, R20, RZ, P2, P1 ;  /* 0x00000014ff127210 */ /* 0x000fe400017e24ff */
[----:B------:R-:W-:Y:S02]  /*2660*/  IADD3 R14, P2, P1, R10, R16, R17 ;  /* 0x000000100a0e7210 */ /* 0x000fe4000795e011 */
[----:B------:R-:W-:Y:S02]  /*2670*/  SEL R6, RZ, 0x1, !P3 ;  /* 0x00000001ff067807 */ /* 0x000fe40005800000 */
[----:B------:R-:W-:-:S02]  /*2680*/  SEL R10, RZ, 0x1, !P4 ;  /* 0x00000001ff0a7807 */ /* 0x000fc40006000000 */
[----:B------:R-:W-:Y:S02]  /*2690*/  ISETP.NE.AND P3, PT, R5, RZ, PT ;  /* 0x000000ff0500720c */ /* 0x000fe40003f65270 */
[----:B------:R-:W-:Y:S02]  /*26a0*/  FSETP.NEU.AND P4, PT, R13, RZ, PT ;  /* 0x000000ff0d00720b */ /* 0x000fe40003f8d000 */
[----:B------:R-:W-:Y:S02]  /*26b0*/  IADD3.X R16, PT, PT, RZ, R18, RZ, P5, P6 ;  /* 0x00000012ff107210 */ /* 0x000fe40002fec4ff */
        /* <DEDUP_REMOVED lines=9> */
.L_x_80:
[----:B------:R-:W-:Y:S05]  /*2750*/  BSYNC.RECONVERGENT B2 ;  /* 0x0000000000027941 */ /* 0x000fea0003800200 */
.L_x_79:
[----:B------:R-:W-:Y:S05]  /*2760*/  @!P0 BRA `(.L_x_78) ;  /* 0x00000004006c8947 */ /* 0x000fea0003800000 */
[----:B------:R-:W-:Y:S01]  /*2770*/  ISETP.GE.U32.AND P1, PT, R25, 0x8, PT ;  /* 0x000000081900780c */ /* 0x000fe20003f26070 */
[----:B------:R-:W-:Y:S01]  /*2780*/  BSSY.RECONVERGENT B2, `(.L_x_82) ;  /* 0x0000029000027945 */ /* 0x000fe20003800200 */
[----:B------:R-:W-:-:S04]  /*2790*/  LOP3.LUT R19, R24, 0x7, RZ, 0xc0, !PT ;  /* 0x0000000718137812 */ /* 0x000fc800078ec0ff */
[----:B------:R-:W-:-:S07]  /*27a0*/  ISETP.NE.AND P0, PT, R19, RZ, PT ;  /* 0x000000ff1300720c */ /* 0x000fce0003f05270 */
[----:B------:R-:W-:Y:S06]  /*27b0*/  @!P1 BRA `(.L_x_83) ;  /* 0x0000000000949947 */ /* 0x000fec0003800000 */
[----:B------:R-:W-:-:S05]  /*27c0*/  IADD3 R3, P1, PT, R4, R7, RZ ;  /* 0x0000000704037210 */ /* 0x000fca0007f3e0ff */
[----:B------:R-:W-:Y:S01]  /*27d0*/  IMAD.X R14, RZ, RZ, R8, P1 ;  /* 0x000000ffff0e7224 */ /* 0x000fe200008e0608 */
[----:B------:R-:W-:-:S04]  /*27e0*/  LEA R2, P1, R3, UR6, 0x2 ;  /* 0x0000000603027c11 */ /* 0x000fc8000f8210ff */
        /* <DEDUP_REMOVED lines=34> */
.L_x_83:
[----:B------:R-:W-:Y:S05]  /*2a10*/  BSYNC.RECONVERGENT B2 ;  /* 0x0000000000027941 */ /* 0x000fea0003800200 */
.L_x_82:
[----:B------:R-:W-:Y:S05]  /*2a20*/  @!P0 BRA `(.L_x_78) ;  /* 0x0000000000bc8947 */ /* 0x000fea0003800000 */
[----:B------:R-:W-:Y:S01]  /*2a30*/  ISETP.GE.U32.AND P1, PT, R19, 0x4, PT ;  /* 0x000000041300780c */ /* 0x000fe20003f26070 */
[----:B------:R-:W-:Y:S01]  /*2a40*/  BSSY.RECONVERGENT B2, `(.L_x_84) ;  /* 0x0000018000027945 */ /* 0x000fe20003800200 */
[----:B------:R-:W-:-:S11]  /*2a50*/  LOP3.LUT P0, RZ, R24, 0x3, RZ, 0xc0, !PT ;  /* 0x0000000318ff7812 */ /* 0x000fd6000780c0ff */
[----:B------:R-:W-:Y:S05]  /*2a60*/  @!P1 BRA `(.L_x_85) ;  /* 0x0000000000549947 */ /* 0x000fea0003800000 */
[----:B------:R-:W-:-:S05]  /*2a70*/  IADD3 R3, P1, PT, R4, R7, RZ ;  /* 0x0000000704037210 */ /* 0x000fca0007f3e0ff */
[----:B------:R-:W-:Y:S01]  /*2a80*/  IMAD.X R8, RZ, RZ, R8, P1 ;  /* 0x000000ffff087224 */ /* 0x000fe200008e0608 */
[----:B------:R-:W-:-:S04]  /*2a90*/  LEA R2, P1, R3, UR6, 0x2 ;  /* 0x0000000603027c11 */ /* 0x000fc8000f8210ff */
        /* <DEDUP_REMOVED lines=18> */
.L_x_85:
[----:B------:R-:W-:Y:S05]  /*2bc0*/  BSYNC.RECONVERGENT B2 ;  /* 0x0000000000027941 */ /* 0x000fea0003800200 */
.L_x_84:
[----:B------:R-:W-:Y:S05]  /*2bd0*/  @!P0 BRA `(.L_x_78) ;  /* 0x0000000000508947 */ /* 0x000fea0003800000 */
[----:B------:R-:W-:Y:S02]  /*2be0*/  LOP3.LUT R2, R9, 0xffff, RZ, 0xc0, !PT ;  /* 0x0000ffff09027812 */ /* 0x000fe400078ec0ff */
[----:B------:R-:W-:Y:S02]  /*2bf0*/  IADD3 R4, P0, PT, R4, R11, RZ ;  /* 0x0000000b04047210 */ /* 0x000fe40007f1e0ff */
[----:B------:R-:W-:Y:S02]  /*2c00*/  LEA.HI R2, R2, 0x1, RZ, 0x17 ;  /* 0x0000000102027811 */ /* 0x000fe400078fb8ff */
[----:B------:R-:W-:Y:S01]  /*2c10*/  LEA R7, P1, R4, UR6, 0x2 ;  /* 0x0000000604077c11 */ /* 0x000fe2000f8210ff */
[----:B------:R-:W-:Y:S01]  /*2c20*/  IMAD.X R3, RZ, RZ, R12, P0 ;  /* 0x000000ffff037224 */ /* 0x000fe200000e060c */
[----:B------:R-:W-:-:S04]  /*2c30*/  LOP3.LUT R2, R2, 0x3, RZ, 0xc0, !PT ;  /* 0x0000000302027812 */ /* 0x000fc800078ec0ff */
[----:B------:R-:W-:Y:S01]  /*2c40*/  LEA.HI.X R8, R4, UR7, R3, 0x2, P1 ;  /* 0x0000000704087c11 */ /* 0x000fe200088f1403 */
[----:B------:R-:W-:-:S07]  /*2c50*/  IMAD.MOV R4, RZ, RZ, -R2 ;  /* 0x000000ffff047224 */ /* 0x000fce00078e0a02 */
.L_x_86:
[----:B------:R-:W-:Y:S02]  /*2c60*/  IMAD.MOV.U32 R2, RZ, RZ, R7 ;  /* 0x000000ffff027224 */ /* 0x000fe400078e0007 */
[----:B------:R-:W-:-:S05]  /*2c70*/  IMAD.MOV.U32 R3, RZ, RZ, R8 ;  /* 0x000000ffff037224 */ /* 0x000fca00078e0008 */
[----:B------:R-:W2:Y:S01]  /*2c80*/  LDG.E R2, desc[UR8][R2.64] ;  /* 0x0000000802027981 */ /* 0x000ea2000c1e1900 */
[----:B------:R-:W-:Y:S01]  /*2c90*/  VIADD R4, R4, 0x1 ;  /* 0x0000000104047836 */ /* 0x000fe20000000000 */
[----:B------:R-:W-:-:S05]  /*2ca0*/  IADD3 R7, P2, PT, R7, 0x800, RZ ;  /* 0x0000080007077810 */ /* 0x000fca0007f5e0ff */
[----:B------:R-:W-:Y:S01]  /*2cb0*/  IMAD.X R8, RZ, RZ, R8, P2 ;  /* 0x000000ffff087224 */ /* 0x000fe200010e0608 */
[----:B--2---:R-:W-:-:S04]  /*2cc0*/  FSETP.NEU.AND P0, PT, R2, RZ, PT ;  /* 0x000000ff0200720b */ /* 0x004fc80003f0d000 */
[----:B------:R-:W-:Y:S02]  /*2cd0*/  SEL R5, RZ, 0x1, !P0 ;  /* 0x00000001ff057807 */ /* 0x000fe40004000000 */
[----:B------:R-:W-:Y:S02]  /*2ce0*/  ISETP.NE.AND P0, PT, R4, RZ, PT ;  /* 0x000000ff0400720c */ /* 0x000fe40003f05270 */
[----:B------:R-:W-:-:S05]  /*2cf0*/  IADD3 R6, P1, PT, R6, R5, RZ ;  /* 0x0000000506067210 */ /* 0x000fca0007f3e0ff */
[----:B------:R-:W-:-:S06]  /*2d00*/  IMAD.X R10, RZ, RZ, R10, P1 ;  /* 0x000000ffff0a7224 */ /* 0x000fcc00008e060a */
[----:B------:R-:W-:Y:S05]  /*2d10*/  @P0 BRA `(.L_x_86) ;  /* 0xfffffffc00d00947 */ /* 0x000fea000383ffff */
.L_x_78:
[----:B------:R-:W-:Y:S05]  /*2d20*/  BSYNC.RECONVERGENT B1 ;  /* 0x0000000000017941 */ /* 0x000fea0003800200 */
.L_x_75:
[----:B------:R-:W0:Y:S01]  /*2d30*/  S2R R9, SR_LANEID ;  /* 0x0000000000097919 */ /* 0x000e220000000000 */
[----:B------:R-:W1:Y:S04]  /*2d40*/  SHFL.DOWN PT, R2, R6, 0x1, 0x1f ;  /* 0x08201f0006027f89 */ /* 0x000e6800000e0000 */
[----:B------:R-:W2:Y:S01]  /*2d50*/  SHFL.DOWN PT, R3, R10, 0x1, 0x1f ;  /* 0x08201f000a037f89 */ /* 0x000ea200000e0000 */
[C---:B0-----:R-:W-:Y:S02]  /*2d60*/  ISETP.GT.AND P1, PT, R9.reuse, 0x1e, PT ;  /* 0x0000001e0900780c */ /* 0x041fe40003f24270 */
[----:B------:R-:W-:Y:S02]  /*2d70*/  ISETP.NE.AND P2, PT, R9, RZ, PT ;  /* 0x000000ff0900720c */ /* 0x000fe40003f45270 */
[----:B-1----:R-:W-:-:S02]  /*2d80*/  SEL R7, R2, RZ, !P1 ;  /* 0x000000ff02077207 */ /* 0x002fc40004800000 */
[----:B--2---:R-:W-:Y:S02]  /*2d90*/  SEL R3, R3, RZ, !P1 ;  /* 0x000000ff03037207 */ /* 0x004fe40004800000 */
[----:B------:R-:W-:Y:S02]  /*2da0*/  IADD3 R7, P0, PT, R6, R7, RZ ;  /* 0x0000000706077210 */ /* 0x000fe40007f1e0ff */
[----:B------:R-:W-:-:S03]  /*2db0*/  ISETP.GT.AND P1, PT, R9, 0x1d, PT ;  /* 0x0000001d0900780c */ /* 0x000fc60003f24270 */
[----:B------:R-:W-:Y:S01]  /*2dc0*/  IMAD.X R8, R10, 0x1, R3, P0 ;  /* 0x000000010a087824 */ /* 0x000fe200000e0603 */
[----:B------:R-:W0:Y:S04]  /*2dd0*/  SHFL.DOWN PT, R2, R7, 0x2, 0x1f ;  /* 0x08401f0007027f89 */ /* 0x000e2800000e0000 */
[----:B------:R-:W1:Y:S01]  /*2de0*/  SHFL.DOWN PT, R3, R8, 0x2, 0x1f ;  /* 0x08401f0008037f89 */ /* 0x000e6200000e0000 */
[----:B------:R-:W2:Y:S01]  /*2df0*/  S2R R10, SR_TID.X ;  /* 0x00000000000a7919 */ /* 0x000ea20000002100 */
[----:B0-----:R-:W-:-:S04]  /*2e00*/  SEL R2, R2, RZ, !P1 ;  /* 0x000000ff02027207 */ /* 0x001fc80004800000 */
[----:B------:R-:W-:Y:S02]  /*2e10*/  IADD3 R5, P0, PT, R2, R7, RZ ;  /* 0x0000000702057210 */ /* 0x000fe40007f1e0ff */
[----:B-1----:R-:W-:Y:S02]  /*2e20*/  SEL R3, R3, RZ, !P1 ;  /* 0x000000ff03037207 */ /* 0x002fe40004800000 */
[----:B------:R-:W-:Y:S01]  /*2e30*/  ISETP.GT.AND P1, PT, R9, 0x1b, PT ;  /* 0x0000001b0900780c */ /* 0x000fe20003f24270 */
[----:B------:R-:W0:Y:S02]  /*2e40*/  SHFL.DOWN PT, R2, R5, 0x4, 0x1f ;  /* 0x08801f0005027f89 */ /* 0x000e2400000e0000 */
[----:B------:R-:W-:Y:S02]  /*2e50*/  IMAD.X R4, R3, 0x1, R8, P0 ;  /* 0x0000000103047824 */ /* 0x000fe400000e0608 */
[----:B------:R-:W1:Y:S03]  /*2e60*/  @!P2 S2R R8, SR_CgaCtaId ;  /* 0x000000000008a919 */ /* 0x000e660000008800 */
[----:B------:R-:W3:Y:S01]  /*2e70*/  SHFL.DOWN PT, R3, R4, 0x4, 0x1f ;  /* 0x08801f0004037f89 */ /* 0x000ee200000e0000 */
[----:B0-----:R-:W-:-:S04]  /*2e80*/  SEL R2, R2, RZ, !P1 ;  /* 0x000000ff02027207 */ /* 0x001fc80004800000 */
[----:B------:R-:W-:Y:S02]  /*2e90*/  IADD3 R7, P0, PT, R2, R5, RZ ;  /* 0x0000000502077210 */ /* 0x000fe40007f1e0ff */
[----:B---3--:R-:W-:-:S03]  /*2ea0*/  SEL R3, R3, RZ, !P1 ;  /* 0x000000ff03037207 */ /* 0x008fc60004800000 */
[----:B------:R-:W0:Y:S01]  /*2eb0*/  SHFL.DOWN PT, R2, R7, 0x8, 0x1f ;  /* 0x09001f0007027f89 */ /* 0x000e2200000e0000 */
[----:B------:R-:W-:Y:S01]  /*2ec0*/  ISETP.GT.AND P1, PT, R9, 0x17, PT ;  /* 0x000000170900780c */ /* 0x000fe20003f24270 */
[----:B------:R-:W-:-:S05]  /*2ed0*/  IMAD.X R6, R3, 0x1, R4, P0 ;  /* 0x0000000103067824 */ /* 0x000fca00000e0604 */
[----:B------:R-:W3:Y:S01]  /*2ee0*/  SHFL.DOWN PT, R3, R6, 0x8, 0x1f ;  /* 0x09001f0006037f89 */ /* 0x000ee200000e0000 */
[----:B0-----:R-:W-:-:S04]  /*2ef0*/  SEL R2, R2, RZ, !P1 ;  /* 0x000000ff02027207 */ /* 0x001fc80004800000 */
[----:B------:R-:W-:Y:S02]  /*2f00*/  IADD3 R5, P0, PT, R2, R7, RZ ;  /* 0x0000000702057210 */ /* 0x000fe40007f1e0ff */
[----:B------:R-:W-:Y:S02]  /*2f10*/  @!P2 MOV R7, 0x400 ;  /* 0x000004000007a802 */ /* 0x000fe40000000f00 */
[----:B---3--:R-:W-:Y:S01]  /*2f20*/  SEL R3, R3, RZ, !P1 ;  /* 0x000000ff03037207 */ /* 0x008fe20004800000 */
[----:B------:R-:W0:Y:S01]  /*2f30*/  SHFL.DOWN PT, R2, R5, 0x10, 0x1f ;  /* 0x0a001f0005027f89 */ /* 0x000e2200000e0000 */
[----:B------:R-:W-:Y:S02]  /*2f40*/  ISETP.GT.AND P1, PT, R9, 0xf, PT ;  /* 0x0000000f0900780c */ /* 0x000fe40003f24270 */
[----:B-1----:R-:W-:Y:S01]  /*2f50*/  @!P2 LEA R7, R8, R7, 0x18 ;  /* 0x000000070807a211 */ /* 0x002fe200078ec0ff */
[----:B------:R-:W-:Y:S01]  /*2f60*/  IMAD.X R4, R3, 0x1, R6, P0 ;  /* 0x0000000103047824 */ /* 0x000fe200000e0606 */
[----:B--2---:R-:W-:-:S04]  /*2f70*/  @!P2 SHF.R.U32.HI R6, RZ, 0x2, R10 ;  /* 0x00000002ff06a819 */ /* 0x004fc8000001160a */
[----:B------:R-:W1:Y:S01]  /*2f80*/  SHFL.DOWN PT, R3, R4, 0x10, 0x1f ;  /* 0x0a001f0004037f89 */ /* 0x000e6200000e0000 */
[----:B------:R-:W-:-:S05]  /*2f90*/  @!P2 LOP3.LUT R6, R6, 0xf8, RZ, 0xc0, !PT ;  /* 0x000000f80606a812 */ /* 0x000fca00078ec0ff */
[----:B------:R-:W-:Y:S01]  /*2fa0*/  @!P2 IMAD.IADD R7, R6, 0x1, R7 ;  /* 0x000000010607a824 */ /* 0x000fe200078e0207 */
[----:B0-----:R-:W-:-:S04]  /*2fb0*/  SEL R2, R2, RZ, !P1 ;  /* 0x000000ff02027207 */ /* 0x001fc80004800000 */
[----:B------:R-:W-:Y:S02]  /*2fc0*/  IADD3 R2, P0, PT, R2, R5, RZ ;  /* 0x0000000502027210 */ /* 0x000fe40007f1e0ff */
[----:B-1----:R-:W-:-:S05]  /*2fd0*/  SEL R3, R3, RZ, !P1 ;  /* 0x000000ff03037207 */ /* 0x002fca0004800000 */
[----:B------:R-:W-:Y:S01]  /*2fe0*/  IMAD.X R3, R3, 0x1, R4, P0 ;  /* 0x0000000103037824 */ /* 0x000fe200000e0604 */
[----:B------:R-:W-:-:S04]  /*2ff0*/  ISETP.NE.AND P0, PT, R10, RZ, PT ;  /* 0x000000ff0a00720c */ /* 0x000fc80003f05270 */
[----:B------:R0:W-:Y:S01]  /*3000*/  @!P2 STS.64 [R7+0x10], R2 ;  /* 0x000010020700a388 */ /* 0x0001e20000000a00 */
[----:B------:R-:W-:Y:S08]  /*3010*/  BAR.SYNC.DEFER_BLOCKING 0x0 ;  /* 0x0000000000007b1d */ /* 0x000ff00000010000 */
        /* <DEDUP_REMOVED lines=28> */
.L_x_74:
[----:B------:R-:W-:Y:S05]  /*31e0*/  BSYNC.RECONVERGENT B0 ;  /* 0x0000000000007941 */ /* 0x000fea0003800200 */
.L_x_59:
[----:B------:R-:W-:Y:S05]  /*31f0*/  @P0 EXIT ;  /* 0x000000000000094d */ /* 0x000fea0003800000 */
[----:B--2---:R-:W2:Y:S02]  /*3200*/  LDC.64 R4, c[0x0][0x390] ;  /* 0x0000e400ff047b82 */ /* 0x004ea40000000a00 */
[----:B--2---:R-:W-:-:S05]  /*3210*/  IMAD.WIDE.U32 R4, R0, 0x8, R4 ;  /* 0x0000000800047825 */ /* 0x004fca00078e0004 */
[----:B------:R-:W-:Y:S01]  /*3220*/  STG.E.64 desc[UR8][R4.64], R2 ;  /* 0x0000000204007986 */ /* 0x000fe2000c101b08 */
[----:B------:R-:W-:Y:S05]  /*3230*/  EXIT ;  /* 0x000000000000794d */ /* 0x000fea0003800000 */
.L_x_87:
        /* <DEDUP_REMOVED lines=12> */
.L_x_1549:


//--------------------- .text._ZN3cub18CUB_300001_SM_10006detail6reduce28DeviceReduceSingleTileKernelINS2_10policy_hubIlyN4cuda3std3__44plusIvEEE10Policy1000EN6thrust24THRUST_300001_SM_1000_NS18transform_iteratorI7NonZeroIfEPfNSD_11use_defaultESI_EEPlyS9_llNS7_10__identityEEEvT0_T1_T2_T3_T4_T6_ --------------------------
	.section	.text._ZN3cub18CUB_300001_SM_10006detail6reduce28DeviceReduceSingleTileKernelINS2_10policy_hubIlyN4cuda3std3__44plusIvEEE10Policy1000EN6thrust24THRUST_300001_SM_1000_NS18transform_iteratorI7NonZeroIfEPfNSD_11use_defaultESI_EEPlyS9_llNS7_10__identityEEEvT0_T1_T2_T3_T4_T6_,"ax",@progbits
	.align	128
        .global         _ZN3cub18CUB_300001_SM_10006detail6reduce28DeviceReduceSingleTileKernelINS2_10policy_hubIlyN4cuda3std3__44plusIvEEE10Policy1000EN6thrust24THRUST_300001_SM_1000_NS18transform_iteratorI7NonZeroIfEPfNSD_11use_defaultESI_EEPlyS9_llNS7_10__identityEEEvT0_T1_T2_T3_T4_T6_
        .type           _ZN3cub18CUB_300001_SM_10006detail6reduce28DeviceReduceSingleTileKernelINS2_10policy_hubIlyN4cuda3std3__44plusIvEEE10Policy1000EN6thrust24THRUST_300001_SM_1000_NS18transform_iteratorI7NonZeroIfEPfNSD_11use_defaultESI_EEPlyS9_llNS7_10__identityEEEvT0_T1_T2_T3_T4_T6_,@function
        .size           _ZN3cub18CUB_300001_SM_10006detail6reduce28DeviceReduceSingleTileKernelINS2_10policy_hubIlyN4cuda3std3__44plusIvEEE10Policy1000EN6thrust24THRUST_300001_SM_1000_NS18transform_iteratorI7NonZeroIfEPfNSD_11use_defaultESI_EEPlyS9_llNS7_10__identityEEEvT0_T1_T2_T3_T4_T6_,(.L_x_1550 - _ZN3cub18CUB_300001_SM_10006detail6reduce28DeviceReduceSingleTileKernelINS2_10policy_hubIlyN4cuda3std3__44plusIvEEE10Policy1000EN6thrust24THRUST_300001_SM_1000_NS18transform_iteratorI7NonZeroIfEPfNSD_11use_defaultESI_EEPlyS9_llNS7_10__identityEEEvT0_T1_T2_T3_T4_T6_)
        .other          _ZN3cub18CUB_300001_SM_10006detail6reduce28DeviceReduceSingleTileKernelINS2_10policy_hubIlyN4cuda3std3__44plusIvEEE10Policy1000EN6thrust24THRUST_300001_SM_1000_NS18transform_iteratorI7NonZeroIfEPfNSD_11use_defaultESI_EEPlyS9_llNS7_10__identityEEEvT0_T1_T2_T3_T4_T6_,@"STO_CUDA_ENTRY STV_DEFAULT"
_ZN3cub18CUB_300001_SM_10006detail6reduce28DeviceReduceSingleTileKernelINS2_10policy_hubIlyN4cuda3std3__44plusIvEEE10Policy1000EN6thrust24THRUST_300001_SM_1000_NS18transform_iteratorI7NonZeroIfEPfNSD_11use_defaultESI_EEPlyS9_llNS7_10__identityEEEvT0_T1_T2_T3_T4_T6_:
.text._ZN3cub18CUB_300001_SM_10006detail6reduce28DeviceReduceSingleTileKernelINS2_10policy_hubIlyN4cuda3std3__44plusIvEEE10Policy1000EN6thrust24THRUST_300001_SM_1000_NS18transform_iteratorI7NonZeroIfEPfNSD_11use_defaultESI_EEPlyS9_llNS7_10__identityEEEvT0_T1_T2_T3_T4_T6_:
        /* <DEDUP_REMOVED lines=15> */
.L_x_88:
        /* <DEDUP_REMOVED lines=12> */
[----:B------:R-:W2:Y:S01]  /*01b0*/  LDG.E R8, desc[UR6][R8.64] ;  /* 0x0000000608087981 */ /* 0x000ea2000c1e1900 */
[----:B------:R-:W-:Y:S02]  /*01c0*/  VIADD R7, R5, 0x200 ;  /* 0x0000020005077836 */ /* 0x000fe40000000000 */
[----:B------:R-:W-:Y:S01]  /*01d0*/  IMAD.MOV.U32 R3, RZ, RZ, RZ ;  /* 0x000000ffff037224 */ /* 0x000fe200078e00ff */
[----:B--2---:R-:W-:-:S04]  /*01e0*/  FSETP.NEU.AND P0, PT, R8, RZ, PT ;  /* 0x000000ff0800720b */ /* 0x004fc80003f0d000 */
[----:B------:R-:W-:-:S09]  /*01f0*/  SEL R2, RZ, 0x1, !P0 ;  /* 0x00000001ff027807 */ /* 0x000fd20004000000 */
.L_x_92:
[----:B------:R-:W-:Y:S05]  /*0200*/  BSYNC.RECONVERGENT B1 ;  /* 0x0000000000017941 */ /* 0x000fea0003800200 */
.L_x_91:
        /* <DEDUP_REMOVED lines=17> */
.L_x_97:
        /* <DEDUP_REMOVED lines=16> */
[----:B------:R-:W-:-:S02]  /*0420*/  VIADD R6, R6, 0x10 ;  /* 0x0000001006067836 */ /* 0x000fc40000000000 */
[----:B------:R-:W-:Y:S01]  /*0430*/  VIADD R7, R7, 0x2000 ;  /* 0x0000200007077836 */ /* 0x000fe20000000000 */
[----:B--2---:R-:W-:Y:S02]  /*0440*/  FSETP.NEU.AND P1, PT, R27, RZ, PT ;  /* 0x000000ff1b00720b */ /* 0x004fe40003f2d000 */
[----:B---3--:R-:W-:Y:S02]  /*0450*/  FSETP.NEU.AND P2, PT, R19, RZ, PT ;  /* 0x000000ff1300720b */ /* 0x008fe40003f4d000 */
[----:B------:R-:W-:Y:S02]  /*0460*/  SEL R27, RZ, 0x1, !P1 ;  /* 0x00000001ff1b7807 */ /* 0x000fe40004800000 */
[----:B------:R-:W-:Y:S02]  /*0470*/  SEL R19, RZ, 0x1, !P2 ;  /* 0x00000001ff137807 */ /* 0x000fe40005000000 */
[----:B----4-:R-:W-:Y:S02]  /*0480*/  FSETP.NEU.AND P1, PT, R20, RZ, PT ;  /* 0x000000ff1400720b */ /* 0x010fe40003f2d000 */
[----:B-----5:R-:W-:-:S02]  /*0490*/  FSETP.NEU.AND P2, PT, R21, RZ, PT ;  /* 0x000000ff1500720b */ /* 0x020fc40003f4d000 */
[----:B------:R-:W-:Y:S02]  /*04a0*/  IADD3 R2, P5, P6, R19, R2, R27 ;  /* 0x0000000213027210 */ /* 0x000fe40007ebe01b */
[----:B------:R-:W-:Y:S02]  /*04b0*/  SEL R19, RZ, 0x1, !P1 ;  /* 0x00000001ff137807 */ /* 0x000fe40004800000 */
[----:B------:R-:W-:Y:S02]  /*04c0*/  SEL R20, RZ, 0x1, !P2 ;  /* 0x00000001ff147807 */ /* 0x000fe40005000000 */
[----:B------:R-:W-:Y:S02]  /*04d0*/  FSETP.NEU.AND P3, PT, R22, RZ, PT ;  /* 0x000000ff1600720b */ /* 0x000fe40003f6d000 */
[----:B------:R-:W-:Y:S02]  /*04e0*/  FSETP.NEU.AND P4, PT, R23, RZ, PT ;  /* 0x000000ff1700720b */ /* 0x000fe40003f8d000 */
[----:B------:R-:W-:-:S02]  /*04f0*/  IADD3 R20, P2, P1, R20, R2, R19 ;  /* 0x0000000214147210 */ /* 0x000fc4000795e013 */
[----:B------:R-:W-:Y:S02]  /*0500*/  SEL R2, RZ, 0x1, !P3 ;  /* 0x00000001ff027807 */ /* 0x000fe40005800000 */
[----:B------:R-:W-:Y:S02]  /*0510*/  SEL R19, RZ, 0x1, !P4 ;  /* 0x00000001ff137807 */ /* 0x000fe40006000000 */
[----:B------:R-:W-:Y:S02]  /*0520*/  FSETP.NEU.AND P3, PT, R24, RZ, PT ;  /* 0x000000ff1800720b */ /* 0x000fe40003f6d000 */
[----:B------:R-:W-:Y:S02]  /*0530*/  FSETP.NEU.AND P4, PT, R25, RZ, PT ;  /* 0x000000ff1900720b */ /* 0x000fe40003f8d000 */
[----:B------:R-:W-:Y:S02]  /*0540*/  IADD3.X R21, PT, PT, RZ, R3, RZ, P5, P6 ;  /* 0x00000003ff157210 */ /* 0x000fe40002fec4ff */
        /* <DEDUP_REMOVED lines=26> */
[----:B------:R-:W-:Y:S02]  /*06f0*/  ISETP.NE.AND P3, PT, R6, RZ, PT ;  /* 0x000000ff0600720c */ /* 0x000fe40003f65270 */
[----:B------:R-:W-:Y:S02]  /*0700*/  SEL R3, RZ, 0x1, !P4 ;  /* 0x00000001ff037807 */ /* 0x000fe40006000000 */
[----:B------:R-:W-:Y:S02]  /*0710*/  IADD3.X R11, PT, PT, RZ, R11, RZ, P2, P1 ;  /* 0x0000000bff0b7210 */ /* 0x000fe400017e24ff */
[----:B------:R-:W-:Y:S02]  /*0720*/  IADD3 R2, P1, P2, R2, R10, R3 ;  /* 0x0000000a02027210 */ /* 0x000fe40007a3e003 */
[----:B------:R-:W-:-:S02]  /*0730*/  IADD3 R8, P4, PT, R8, 0x8000, RZ ;  /* 0x0000800008087810 */ /* 0x000fc40007f9e0ff */
[----:B------:R-:W-:-:S03]  /*0740*/  IADD3.X R3, PT, PT, RZ, R11, RZ, P5, P6 ;  /* 0x0000000bff037210 */ /* 0x000fc60002fec4ff */
[----:B------:R-:W-:Y:S01]  /*0750*/  IMAD.X R9, RZ, RZ, R9, P4 ;  /* 0x000000ffff097224 */ /* 0x000fe200020e0609 */
[----:B------:R-:W-:Y:S01]  /*0760*/  IADD3.X R3, PT, PT, RZ, R3, RZ, P1, P2 ;  /* 0x00000003ff037210 */ /* 0x000fe20000fe44ff */
[----:B------:R-:W-:Y:S06]  /*0770*/  @P3 BRA `(.L_x_97) ;  /* 0xfffffff800e83947 */ /* 0x000fec000383ffff */
.L_x_96:
[----:B------:R-:W-:Y:S05]  /*0780*/  BSYNC.RECONVERGENT B2 ;  /* 0x0000000000027941 */ /* 0x000fea0003800200 */
.L_x_95:
        /* <DEDUP_REMOVED lines=41> */
.L_x_99:
[----:B------:R-:W-:Y:S05]  /*0a20*/  BSYNC.RECONVERGENT B2 ;  /* 0x0000000000027941 */ /* 0x000fea0003800200 */
.L_x_98:
        /* <DEDUP_REMOVED lines=11> */
[----:B------:R-:W5:Y:S01]  /*0ae0*/  LDG.E R10, desc[UR6][R8.64+0x1000] ;  /* 0x00100006080a7981 */ /* 0x000f62000c1e1900 */
[----:B------:R-:W-:Y:S01]  /*0af0*/  VIADD R7, R7, 0x800 ;  /* 0x0000080007077836 */ /* 0x000fe20000000000 */
[----:B--2---:R-:W-:-:S02]  /*0b00*/  FSETP.NEU.AND P1, PT, R12, RZ, PT ;  /* 0x000000ff0c00720b */ /* 0x004fc40003f2d000 */
[----:B---3--:R-:W-:Y:S02]  /*0b10*/  FSETP.NEU.AND P2, PT, R6, RZ, PT ;  /* 0x000000ff0600720b */ /* 0x008fe40003f4d000 */
[----:B----4-:R-:W-:Y:S02]  /*0b20*/  FSETP.NEU.AND P4, PT, R11, RZ, PT ;  /* 0x000000ff0b00720b */ /* 0x010fe40003f8d000 */
[----:B------:R-:W-:Y:S02]  /*0b30*/  SEL R11, RZ, 0x1, !P1 ;  /* 0x00000001ff0b7807 */ /* 0x000fe40004800000 */
[----:B-----5:R-:W-:Y:S02]  /*0b40*/  FSETP.NEU.AND P3, PT, R10, RZ, PT ;  /* 0x000000ff0a00720b */ /* 0x020fe40003f6d000 */
[----:B------:R-:W-:Y:S02]  /*0b50*/  SEL R6, RZ, 0x1, !P2 ;  /* 0x00000001ff067807 */ /* 0x000fe40005000000 */
[----:B------:R-:W-:-:S02]  /*0b60*/  SEL R13, RZ, 0x1, !P3 ;  /* 0x00000001ff0d7807 */ /* 0x000fc40005800000 */
[----:B------:R-:W-:Y:S02]  /*0b70*/  SEL R10, RZ, 0x1, !P4 ;  /* 0x00000001ff0a7807 */ /* 0x000fe40006000000 */
[----:B------:R-:W-:-:S04]  /*0b80*/  IADD3 R2, P1, P2, R6, R2, R11 ;  /* 0x0000000206027210 */ /* 0x000fc80007a3e00b */
[----:B------:R-:W-:Y:S02]  /*0b90*/  IADD3 R2, P3, P4, R10, R2, R13 ;  /* 0x000000020a027210 */ /* 0x000fe40007c7e00d */
[----:B------:R-:W-:-:S04]  /*0ba0*/  IADD3.X R3, PT, PT, RZ, R3, RZ, P1, P2 ;  /* 0x00000003ff037210 */ /* 0x000fc80000fe44ff */
[----:B------:R-:W-:-:S07]  /*0bb0*/  IADD3.X R3, PT, PT, RZ, R3, RZ, P3, P4 ;  /* 0x00000003ff037210 */ /* 0x000fce0001fe84ff */
.L_x_101:
[----:B------:R-:W-:Y:S05]  /*0bc0*/  BSYNC.RECONVERGENT B2 ;  /* 0x0000000000027941 */ /* 0x000fea0003800200 */
.L_x_100:
[----:B------:R-:W-:Y:S05]  /*0bd0*/  @!P0 BRA `(.L_x_94) ;  /* 0x0000000000308947 */ /* 0x000fea0003800000 */
[----:B------:R-:W0:Y:S01]  /*0be0*/  LDC.64 R10, c[0x0][0x380] ;  /* 0x0000e000ff0a7b82 */ /* 0x000e220000000a00 */
[----:B------:R-:W-:-:S07]  /*0bf0*/  IMAD.MOV R4, RZ, RZ, -R4 ;  /* 0x000000ffff047224 */ /* 0x000fce00078e0a04 */
.L_x_102:
[----:B0-----:R-:W-:-:S06]  /*0c00*/  IMAD.WIDE R8, R7, 0x4, R10 ;  /* 0x0000000407087825 */ /* 0x001fcc00078e020a */
        /* <DEDUP_REMOVED lines=9> */
.L_x_94:
[----:B------:R-:W-:Y:S05]  /*0ca0*/  BSYNC.RECONVERGENT B1 ;  /* 0x0000000000017941 */ /* 0x000fea0003800200 */
.L_x_93:
        /* <DEDUP_REMOVED lines=33> */
[----:B-1----:R-:W-:-:S03]  /*0ec0*/  SEL R2, R2, RZ, !P0 ;  /* 0x000000ff02027207 */ /* 0x002fc60004000000 */
[----:B------:R-:W0:Y:S01]  /*0ed0*/  SHFL.DOWN PT, R0, R9, 0x10, 0x1f ;  /* 0x0a001f0009007f89 */ /* 0x000e2200000e0000 */
[----:B------:R-:W-:Y:S01]  /*0ee0*/  ISETP.GT.AND P0, PT, R8, 0xf, PT ;  /* 0x0000000f0800780c */ /* 0x000fe20003f04270 */
[----:B------:R-:W-:Y:S01]  /*0ef0*/  IMAD.X R6, R2, 0x1, R13, P2 ;  /* 0x0000000102067824 */ /* 0x000fe200010e060d */
[----:B------:R-:W-:-:S04]  /*0f00*/  @!P1 MOV R2, 0x400 ;  /* 0x0000040000029802 */ /* 0x000fc80000000f00 */
        /* <DEDUP_REMOVED lines=16> */
[----:B-1----:R-:W0:Y:S04]  /*1010*/  LDS.128 R4, [UR4+0x20] ;  /* 0x00002004ff047984 */ /* 0x002e280008000c00 */
[----:B------:R-:W1:Y:S04]  /*1020*/  LDS.128 R8, [UR4+0x30] ;  /* 0x00003004ff087984 */ /* 0x000e680008000c00 */
[----:B------:R-:W2:Y:S04]  /*1030*/  LDS.128 R12, [UR4+0x40] ;  /* 0x00004004ff0c7984 */ /* 0x000ea80008000c00 */
[----:B------:R-:W3:Y:S04]  /*1040*/  LDS.128 R16, [UR4+0x50] ;  /* 0x00005004ff107984 */ /* 0x000ee80008000c00 */
[----:B------:R-:W4:Y:S04]  /*1050*/  LDS.128 R20, [UR4+0x60] ;  /* 0x00006004ff147984 */ /* 0x000f280008000c00 */
[----:B------:R-:W5:Y:S04]  /*1060*/  LDS.128 R24, [UR4+0x70] ;  /* 0x00007004ff187984 */ /* 0x000f680008000c00 */
[----:B------:R-:W5:Y:S01]  /*1070*/  LDS.128 R28, [UR4+0x80] ;  /* 0x00008004ff1c7984 */ /* 0x000f620008000c00 */
[----:B0-----:R-:W-:-:S04]  /*1080*/  IADD3 R35, P0, P1, R4, R32, R2 ;  /* 0x0000002004237210 */ /* 0x001fc8000791e002 */
[----:B-1----:R-:W-:Y:S02]  /*1090*/  IADD3 R35, P2, P3, R8, R35, R6 ;  /* 0x0000002308237210 */ /* 0x002fe40007b5e006 */
        /* <DEDUP_REMOVED lines=15> */
.L_x_103:
[C---:B------:R-:W-:Y:S02]  /*1190*/  LOP3.LUT R4, R5.reuse, 0x3e0, RZ, 0xc0, !PT ;  /* 0x000003e005047812 */ /* 0x040fe400078ec0ff */
[----:B------:R-:W-:Y:S02]  /*11a0*/  ISETP.NE.AND P5, PT, R5, RZ, PT ;  /* 0x000000ff0500720c */ /* 0x000fe40003fa5270 */
[----:B------:R-:W-:Y:S01]  /*11b0*/  LOP3.LUT R9, RZ, R4, RZ, 0x33, !PT ;  /* 0x00000004ff097212 */ /* 0x000fe200078e33ff */
[----:B------:R-:W-:Y:S02]  /*11c0*/  VIADD R7, R4, 0x20 ;  /* 0x0000002004077836 */ /* 0x000fe40000000000 */
[----:B------:R-:W0:Y:S03]  /*11d0*/  S2R R4, SR_LANEID ;  /* 0x0000000000047919 */ /* 0x000e260000000000 */
        /* <DEDUP_REMOVED lines=12> */
[----:B------:R-:W0:Y:S01]  /*12a0*/  SHFL.DOWN PT, R6, R9, 0x2, R7 ;  /* 0x0840000009067989 */ /* 0x000e2200000e0007 */
[----:B------:R-:W-:-:S03]  /*12b0*/  ISETP.GT.AND P0, PT, R10, R7, PT ;  /* 0x000000070a00720c */ /* 0x000fc60003f04270 */
[----:B------:R-:W1:Y:S01]  /*12c0*/  SHFL.DOWN PT, R8, R12, 0x2, R7 ;  /* 0x084000000c087989 */ /* 0x000e6200000e0007 */
[----:B0-----:R-:W-:-:S04]  /*12d0*/  SEL R6, R6, RZ, !P0 ;  /* 0x000000ff06067207 */ /* 0x001fc80004000000 */
[----:B------:R-:W-:Y:S01]  /*12e0*/  IADD3 R11, P1, PT, R6, R9, RZ ;  /* 0x00000009060b7210 */ /* 0x000fe20007f3e0ff */
[----:B------:R-:W-:Y:S01]  /*12f0*/  VIADD R6, R4, 0x4 ;  /* 0x0000000404067836 */ /* 0x000fe20000000000 */
[----:B-1----:R-:W-:-:S03]  /*1300*/  SEL R8, R8, RZ, !P0 ;  /* 0x000000ff08087207 */ /* 0x002fc60004000000 */
[----:B------:R-:W0:Y:S01]  /*1310*/  SHFL.DOWN PT, R2, R11, 0x4, R7 ;  /* 0x088000000b027989 */ /* 0x000e2200000e0007 */
[----:B------:R-:W-:Y:S01]  /*1320*/  ISETP.GT.AND P0, PT, R6, R7, PT ;  /* 0x000000070600720c */ /* 0x000fe20003f04270 */
[----:B------:R-:W-:Y:S02]  /*1330*/  IMAD.X R8, R8, 0x1, R12, P1 ;  /* 0x0000000108087824 */ /* 0x000fe400008e060c */
[C---:B------:R-:W-:Y:S01]  /*1340*/  VIADD R6, R4.reuse, 0x8 ;  /* 0x0000000804067836 */ /* 0x040fe20000000000 */
[----:B------:R-:W1:Y:S01]  /*1350*/  @!P2 S2R R12, SR_CgaCtaId ;  /* 0x00000000000ca919 */ /* 0x000e620000008800 */
[----:B------:R-:W-:Y:S01]  /*1360*/  VIADD R4, R4, 0x10 ;  /* 0x0000001004047836 */ /* 0x000fe20000000000 */
[----:B------:R-:W2:Y:S01]  /*1370*/  SHFL.DOWN PT, R3, R8, 0x4, R7 ;  /* 0x0880000008037989 */ /* 0x000ea200000e0007 */
[----:B0-----:R-:W-:-:S04]  /*1380*/  SEL R2, R2, RZ, !P0 ;  /* 0x000000ff02027207 */ /* 0x001fc80004000000 */
[----:B------:R-:W-:Y:S02]  /*1390*/  IADD3 R9, P1, PT, R2, R11, RZ ;  /* 0x0000000b02097210 */ /* 0x000fe40007f3e0ff */
[----:B--2---:R-:W-:-:S03]  /*13a0*/  SEL R3, R3, RZ, !P0 ;  /* 0x000000ff03037207 */ /* 0x004fc60004000000 */
[----:B------:R-:W0:Y:S01]  /*13b0*/  SHFL.DOWN PT, R2, R9, 0x8, R7 ;  /* 0x0900000009027989 */ /* 0x000e2200000e0007 */
[----:B------:R-:W-:Y:S01]  /*13c0*/  ISETP.GT.AND P0, PT, R6, R7, PT ;  /* 0x000000070600720c */ /* 0x000fe20003f04270 */
[----:B------:R-:W-:-:S05]  /*13d0*/  IMAD.X R10, R3, 0x1, R8, P1 ;  /* 0x00000001030a7824 */ /* 0x000fca00008e0608 */
[----:B------:R-:W2:Y:S01]  /*13e0*/  SHFL.DOWN PT, R3, R10, 0x8, R7 ;  /* 0x090000000a037989 */ /* 0x000ea200000e0007 */
[----:B0-----:R-:W-:-:S04]  /*13f0*/  SEL R2, R2, RZ, !P0 ;  /* 0x000000ff02027207 */ /* 0x001fc80004000000 */
[----:B------:R-:W-:Y:S02]  /*1400*/  IADD3 R6, P1, PT, R2, R9, RZ ;  /* 0x0000000902067210 */ /* 0x000fe40007f3e0ff */
[----:B------:R-:W-:Y:S02]  /*1410*/  @!P2 MOV R9, 0x400 ;  /* 0x000004000009a802 */ /* 0x000fe40000000f00 */
[----:B--2---:R-:W-:Y:S01]  /*1420*/  SEL R3, R3, RZ, !P0 ;  /* 0x000000ff03037207 */ /* 0x004fe20004000000 */
[----:B------:R-:W0:Y:S01]  /*1430*/  SHFL.DOWN PT, R2, R6, 0x10, R7 ;  /* 0x0a00000006027989 */ /* 0x000e2200000e0007 */
[----:B------:R-:W-:Y:S02]  /*1440*/  ISETP.GT.AND P0, PT, R4, R7, PT ;  /* 0x000000070400720c */ /* 0x000fe40003f04270 */
[----:B------:R-:W-:Y:S01]  /*1450*/  @!P2 SHF.R.U32.HI R4, RZ, 0x2, R5 ;  /* 0x00000002ff04a819 */ /* 0x000fe20000011605 */
[----:B------:R-:W-:Y:S01]  /*1460*/  IMAD.X R8, R3, 0x1, R10, P1 ;  /* 0x0000000103087824 */ /* 0x000fe200008e060a */
[----:B-1----:R-:W-:-:S02]  /*1470*/  @!P2 LEA R9, R12, R9, 0x18 ;  /* 0x000000090c09a211 */ /* 0x002fc400078ec0ff */
[----:B------:R-:W-:Y:S02]  /*1480*/  @!P2 LOP3.LUT R4, R4, 0xf8, RZ, 0xc0, !PT ;  /* 0x000000f80404a812 */ /* 0x000fe400078ec0ff */
[----:B------:R-:W1:Y:S03]  /*1490*/  SHFL.DOWN PT, R3, R8, 0x10, R7 ;  /* 0x0a00000008037989 */ /* 0x000e6600000e0007 */
[----:B------:R-:W-:Y:S01]  /*14a0*/  @!P2 IMAD.IADD R9, R4, 0x1, R9 ;  /* 0x000000010409a824 */ /* 0x000fe200078e0209 */
[----:B0-----:R-:W-:-:S04]  /*14b0*/  SEL R2, R2, RZ, !P0 ;  /* 0x000000ff02027207 */ /* 0x001fc80004000000 */
[----:B------:R-:W-:Y:S02]  /*14c0*/  IADD3 R2, P1, PT, R2, R6, RZ ;  /* 0x0000000602027210 */ /* 0x000fe40007f3e0ff */
[----:B-1----:R-:W-:-:S05]  /*14d0*/  SEL R3, R3, RZ, !P0 ;  /* 0x000000ff03037207 */ /* 0x002fca0004000000 */
[----:B------:R-:W-:-:S05]  /*14e0*/  IMAD.X R3, R3, 0x1, R8, P1 ;  /* 0x0000000103037824 */ /* 0x000fca00008e0608 */
        /* <DEDUP_REMOVED lines=27> */
[----:B------:R-:W1:Y:S01]  /*16a0*/  LDS.128 R20, [UR4+0x60] ;  /* 0x00006004ff147984 */ /* 0x000e620008000c00 */
[----:B------:R-:W-:Y:S02]  /*16b0*/  ISETP.GT.U32.AND.EX P0, PT, R0, RZ, PT, P1 ;  /* 0x000000ff0000720c */ /* 0x000fe40003f04110 */
[----:B------:R-:W-:Y:S02]  /*16c0*/  ISETP.GT.U32.AND P1, PT, R16, 0xa0, PT ;  /* 0x000000a01000780c */ /* 0x000fe40003f24070 */
[----:B------:R-:W-:Y:S02]  /*16d0*/  IADD3.X R29, PT, PT, R24, R29, R3, P2, P3 ;  /* 0x0000001d181d7210 */ /* 0x000fe400017e6403 */
[----:B---3--:R-:W-:Y:S01]  /*16e0*/  SEL R19, R4, RZ, P0 ;  /* 0x000000ff04137207 */ /* 0x008fe20000000000 */
[----:B------:R-:W2:Y:S01]  /*16f0*/  LDS.128 R24, [UR4+0x70] ;  /* 0x00007004ff187984 */ /* 0x000ea20008000c00 */
[----:B------:R-:W-:-:S02]  /*1700*/  SEL R28, R5, RZ, P0 ;  /* 0x000000ff051c7207 */ /* 0x000fc40000000000 */
[----:B------:R-:W-:Y:S02]  /*1710*/  ISETP.GT.U32.AND.EX P0, PT, R0, RZ, PT, P1 ;  /* 0x000000ff0000720c */ /* 0x000fe40003f04110 */
[----:B------:R-:W-:Y:S02]  /*1720*/  IADD3 R19, P2, P3, R19, R2, R18 ;  /* 0x0000000213137210 */ /* 0x000fe40007b5e012 */
[----:B------:R-:W-:Y:S02]  /*1730*/  SEL R3, R6, RZ, P0 ;  /* 0x000000ff06037207 */ /* 0x000fe40000000000 */
[----:B------:R-:W-:Y:S02]  /*1740*/  SEL R18, R7, RZ, P0 ;  /* 0x000000ff07127207 */ /* 0x000fe40000000000 */
[----:B------:R-:W3:Y:S01]  /*1750*/  LDS.128 R4, [UR4+0x80] ;  /* 0x00008004ff047984 */ /* 0x000ee20008000c00 */
[----:B------:R-:W-:Y:S02]  /*1760*/  ISETP.GT.U32.AND P1, PT, R16, 0xc0, PT ;  /* 0x000000c01000780c */ /* 0x000fe40003f24070 */
[----:B------:R-:W-:-:S02]  /*1770*/  IADD3.X R28, PT, PT, R28, R29, R17, P2, P3 ;  /* 0x0000001d1c1c7210 */ /* 0x000fc400017e6411 */
[----:B------:R-:W-:Y:S02]  /*1780*/  ISETP.GT.U32.AND.EX P0, PT, R0, RZ, PT, P1 ;  /* 0x000000ff0000720c */ /* 0x000fe40003f04110 */
[C---:B------:R-:W-:Y:S02]  /*1790*/  ISETP.GT.U32.AND P1, PT, R16.reuse, 0xe0, PT ;  /* 0x000000e01000780c */ /* 0x040fe40003f24070 */
[----:B------:R-:W-:Y:S02]  /*17a0*/  ISETP.GT.U32.AND P2, PT, R16, 0x100, PT ;  /* 0x000001001000780c */ /* 0x000fe40003f44070 */
[----:B0-----:R-:W-:Y:S02]  /*17b0*/  SEL R2, R8, RZ, P0 ;  /* 0x000000ff08027207 */ /* 0x001fe40000000000 */
[----:B------:R-:W-:Y:S02]  /*17c0*/  SEL R17, R9, RZ, P0 ;  /* 0x000000ff09117207 */ /* 0x000fe40000000000 */
[----:B------:R-:W-:-:S02]  /*17d0*/  ISETP.GT.U32.AND.EX P0, PT, R0, RZ, PT, P1 ;  /* 0x000000ff0000720c */ /* 0x000fc40003f04110 */
[----:B------:R-:W-:Y:S02]  /*17e0*/  ISETP.GT.U32.AND.EX P1, PT, R0, RZ, PT, P2 ;  /* 0x000000ff0000720c */ /* 0x000fe40003f24120 */
[----:B------:R-:W-:Y:S02]  /*17f0*/  ISETP.GT.U32.AND P2, PT, R16, 0x120, PT ;  /* 0x000001201000780c */ /* 0x000fe40003f44070 */
[----:B------:R-:W-:Y:S02]  /*1800*/  IADD3 R2, P3, P4, R2, R19, R3 ;  /* 0x0000001302027210 */ /* 0x000fe40007c7e003 */
[----:B------:R-:W-:Y:S02]  /*1810*/  SEL R3, R10, RZ, P0 ;  /* 0x000000ff0a037207 */ /* 0x000fe40000000000 */
[----:B------:R-:W-:Y:S02]  /*1820*/  SEL R9, R11, RZ, P0 ;  /* 0x000000ff0b097207 */ /* 0x000fe40000000000 */
[----:B------:R-:W-:-:S02]  /*1830*/  ISETP.GT.U32.AND.EX P0, PT, R0, RZ, PT, P2 ;  /* 0x000000ff0000720c */ /* 0x000fc40003f04120 */
[----:B----4-:R-:W-:Y:S02]  /*1840*/  SEL R8, R12, RZ, P1 ;  /* 0x000000ff0c087207 */ /* 0x010fe40000800000 */
[----:B------:R-:W-:Y:S02]  /*1850*/  IADD3.X R12, PT, PT, R17, R28, R18, P3, P4 ;  /* 0x0000001c110c7210 */ /* 0x000fe40001fe8412 */
[----:B------:R-:W-:Y:S02]  /*1860*/  SEL R11, R14, RZ, P0 ;  /* 0x000000ff0e0b7207 */ /* 0x000fe40000000000 */
[----:B------:R-:W-:Y:S02]  /*1870*/  ISETP.GT.U32.AND P4, PT, R16, 0x160, PT ;  /* 0x000001601000780c */ /* 0x000fe40003f84070 */
[----:B------:R-:W-:Y:S02]  /*1880*/  SEL R10, R13, RZ, P1 ;  /* 0x000000ff0d0a7207 */ /* 0x000fe40000800000 */
[----:B------:R-:W-:-:S02]  /*1890*/  SEL R14, R15, RZ, P0 ;  /* 0x000000ff0f0e7207 */ /* 0x000fc40000000000 */
[----:B------:R-:W-:Y:S02]  /*18a0*/  IADD3 R8, P1, P2, R8, R2, R3 ;  /* 0x0000000208087210 */ /* 0x000fe40007a3e003 */
[----:B------:R-:W-:Y:S02]  /*18b0*/  ISETP.GT.U32.AND P0, PT, R16, 0x180, PT ;  /* 0x000001801000780c */ /* 0x000fe40003f04070 */
[----:B------:R-:W-:Y:S02]  /*18c0*/  ISETP.GT.U32.AND.EX P4, PT, R0, RZ, PT, P4 ;  /* 0x000000ff0000720c */ /* 0x000fe40003f84140 */
[----:B-1----:R-:W-:Y:S02]  /*18d0*/  SEL R2, R20, RZ, P6 ;  /* 0x000000ff14027207 */ /* 0x002fe40003000000 */
[----:B------:R-:W-:Y:S02]  /*18e0*/  IADD3.X R10, PT, PT, R10, R12, R9, P1, P2 ;  /* 0x0000000c0a0a7210 */ /* 0x000fe40000fe4409 */
[----:B------:R-:W-:-:S02]  /*18f0*/  ISETP.GT.U32.AND.EX P0, PT, R0, RZ, PT, P0 ;  /* 0x000000ff0000720c */ /* 0x000fc40003f04100 */
[C---:B------:R-:W-:Y:S02]  /*1900*/  ISETP.GT.U32.AND P3, PT, R16.reuse, 0x1a0, PT ;  /* 0x000001a01000780c */ /* 0x040fe40003f64070 */
[----:B------:R-:W-:Y:S02]  /*1910*/  ISETP.GT.U32.AND P1, PT, R16, 0x1c0, PT ;  /* 0x000001c01000780c */ /* 0x000fe40003f24070 */
[----:B------:R-:W-:Y:S02]  /*1920*/  SEL R9, R21, RZ, P6 ;  /* 0x000000ff15097207 */ /* 0x000fe40003000000 */
[----:B------:R-:W-:Y:S02]  /*1930*/  SEL R3, R22, RZ, P4 ;  /* 0x000000ff16037207 */ /* 0x000fe40002000000 */
[----:B------:R-:W-:Y:S02]  /*1940*/  SEL R23, R23, RZ, P4 ;  /* 0x000000ff17177207 */ /* 0x000fe40002000000 */
[----:B------:R-:W-:-:S02]  /*1950*/  IADD3 R2, P6, P4, R2, R8, R11 ;  /* 0x0000000802027210 */ /* 0x000fc40007cde00b */
[----:B--2---:R-:W-:Y:S02]  /*1960*/  SEL R8, R24, RZ, P0 ;  /* 0x000000ff18087207 */ /* 0x004fe40000000000 */
[C---:B------:R-:W-:Y:S02]  /*1970*/  ISETP.GT.U32.AND.EX P3, PT, R0.reuse, RZ, PT, P3 ;  /* 0x000000ff0000720c */ /* 0x040fe40003f64130 */
[----:B------:R-:W-:Y:S02]  /*1980*/  ISETP.GT.U32.AND.EX P1, PT, R0, RZ, PT, P1 ;  /* 0x000000ff0000720c */ /* 0x000fe40003f24110 */
[----:B------:R-:W-:Y:S02]  /*1990*/  ISETP.GT.U32.AND P2, PT, R16, 0x1e0, PT ;  /* 0x000001e01000780c */ /* 0x000fe40003f44070 */
[----:B------:R-:W-:Y:S02]  /*19a0*/  IADD3.X R9, PT, PT, R9, R10, R14, P6, P4 ;  /* 0x0000000a09097210 */ /* 0x000fe400037e840e */
[----:B------:R-:W-:-:S02]  /*19b0*/  IADD3 R8, P6, P4, R8, R2, R3 ;  /* 0x0000000208087210 */ /* 0x000fc40007cde003 */
[----:B------:R-:W-:Y:S02]  /*19c0*/  SEL R2, R26, RZ, P3 ;  /* 0x000000ff1a027207 */ /* 0x000fe40001800000 */
[----:B---3--:R-:W-:Y:S02]  /*19d0*/  SEL R3, R4, RZ, P1 ;  /* 0x000000ff04037207 */ /* 0x008fe40000800000 */
[----:B------:R-:W-:Y:S02]  /*19e0*/  ISETP.GT.U32.AND.EX P2, PT, R0, RZ, PT, P2 ;  /* 0x000000ff0000720c */ /* 0x000fe40003f44120 */
        /* <DEDUP_REMOVED lines=11> */
.L_x_90:
[----:B------:R-:W0:Y:S01]  /*1aa0*/  S2R R4, SR_TID.X ;  /* 0x0000000000047919 */ /* 0x000e220000002100 */
[----:B------:R-:W0:Y:S02]  /*1ab0*/  LDC.64 R2, c[0x0][0x380] ;  /* 0x0000e000ff027b82 */ /* 0x000e240000000a00 */
[----:B0-----:R-:W-:-:S05]  /*1ac0*/  IMAD.WIDE.U32 R2, R4, 0x4, R2 ;  /* 0x0000000404027825 */ /* 0x001fca00078e0002 */
[----:B------:R-:W2:Y:S04]  /*1ad0*/  LDG.E R11, desc[UR6][R2.64] ;  /* 0x00000006020b7981 */ /* 0x000ea8000c1e1900 */
[----:B------:R-:W3:Y:S04]  /*1ae0*/  LDG.E R5, desc[UR6][R2.64+0x800] ;  /* 0x0008000602057981 */ /* 0x000ee8000c1e1900 */
[----:B------:R-:W4:Y:S04]  /*1af0*/  LDG.E R7, desc[UR6][R2.64+0x1800] ;  /* 0x0018000602077981 */ /* 0x000f28000c1e1900 */
[----:B------:R-:W5:Y:S04]  /*1b00*/  LDG.E R8, desc[UR6][R2.64+0x2000] ;  /* 0x0020000602087981 */ /* 0x000f68000c1e1900 */
[----:B------:R-:W5:Y:S04]  /*1b10*/  LDG.E R9, desc[UR6][R2.64+0x2800] ;  /* 0x0028000602097981 */ /* 0x000f68000c1e1900 */
[----:B------:R-:W5:Y:S04]  /*1b20*/  LDG.E R6, desc[UR6][R2.64+0x1000] ;  /* 0x0010000602067981 */ /* 0x000f68000c1e1900 */
[----:B------:R-:W5:Y:S01]  /*1b30*/  LDG.E R10, desc[UR6][R2.64+0x3000] ;  /* 0x00300006020a7981 */ /* 0x000f62000c1e1900 */
[----:B--2---:R-:W-:-:S04]  /*1b40*/  FSETP.NEU.AND P0, PT, R11, RZ, PT ;  /* 0x000000ff0b00720b */ /* 0x004fc80003f0d000 */
[----:B------:R-:W-:Y:S02]  /*1b50*/  SEL R11, RZ, 0x1, !P0 ;  /* 0x00000001ff0b7807 */ /* 0x000fe40004000000 */
[----:B---3--:R-:W-:Y:S02]  /*1b60*/  FSETP.NEU.AND P1, PT, R5, RZ, PT ;  /* 0x000000ff0500720b */ /* 0x008fe40003f2d000 */
[----:B----4-:R-:W-:Y:S02]  /*1b70*/  FSETP.NEU.AND P0, PT, R7, RZ, PT ;  /* 0x000000ff0700720b */ /* 0x010fe40003f0d000 */
[----:B------:R-:W-:Y:S02]  /*1b80*/  SEL R5, RZ, 0x1, !P1 ;  /* 0x00000001ff057807 */ /* 0x000fe40004800000 */
[----:B------:R-:W-:Y:S02]  /*1b90*/  SEL R7, RZ, 0x1, !P0 ;  /* 0x00000001ff077807 */ /* 0x000fe40004000000 */
[----:B-----5:R-:W-:-:S02]  /*1ba0*/  FSETP.NEU.AND P1, PT, R8, RZ, PT ;  /* 0x000000ff0800720b */ /* 0x020fc40003f2d000 */
[----:B------:R-:W-:Y:S02]  /*1bb0*/  FSETP.NEU.AND P0, PT, R9, RZ, PT ;  /* 0x000000ff0900720b */ /* 0x000fe40003f0d000 */
[----:B------:R-:W-:Y:S02]  /*1bc0*/  IADD3 R8, P5, PT, R16, -0xe00, RZ ;  /* 0xfffff20010087810 */ /* 0x000fe40007fbe0ff */
[----:B------:R-:W-:Y:S02]  /*1bd0*/  FSETP.NEU.AND P2, PT, R6, RZ, PT ;  /* 0x000000ff0600720b */ /* 0x000fe40003f4d000 */
[----:B------:R-:W-:Y:S02]  /*1be0*/  SEL R9, RZ, 0x1, !P0 ;  /* 0x00000001ff097807 */ /* 0x000fe40004000000 */
[----:B------:R-:W-:Y:S02]  /*1bf0*/  FSETP.NEU.AND P6, PT, R10, RZ, PT ;  /* 0x000000ff0a00720b */ /* 0x000fe40003fcd000 */
[----:B------:R-:W-:-:S02]  /*1c00*/  ISETP.GE.U32.AND P0, PT, R8, 0xe00, PT ;  /* 0x00000e000800780c */ /* 0x000fc40003f06070 */
[----:B------:R-:W-:Y:S02]  /*1c10*/  IADD3.X R10, PT, PT, R0, -0x1, RZ, P5, !PT ;  /* 0xffffffff000a7810 */ /* 0x000fe40002ffe4ff */
[----:B------:R-:W-:Y:S02]  /*1c20*/  SEL R6, RZ, 0x1, !P2 ;  /* 0x00000001ff067807 */ /* 0x000fe40005000000 */
[----:B------:R-:W-:Y:S02]  /*1c30*/  ISETP.GE.U32.AND.EX P0, PT, R10, RZ, PT, P0 ;  /* 0x000000ff0a00720c */ /* 0x000fe40003f06100 */
[----:B------:R-:W-:Y:S02]  /*1c40*/  IADD3 R6, P3, P4, R6, R5, R11 ;  /* 0x0000000506067210 */ /* 0x000fe40007c7e00b */
[----:B------:R-:W-:-:S04]  /*1c50*/  SEL R5, RZ, 0x1, !P1 ;  /* 0x00000001ff057807 */ /* 0x000fc80004800000 */
[----:B------:R-:W-:Y:S02]  /*1c60*/  IADD3 R6, P1, P2, R5, R6, R7 ;  /* 0x0000000605067210 */ /* 0x000fe40007a3e007 */
[----:B------:R-:W-:Y:S02]  /*1c70*/  SEL R7, RZ, 0x1, !P6 ;  /* 0x00000001ff077807 */ /* 0x000fe40007000000 */
[----:B------:R-:W-:Y:S02]  /*1c80*/  IADD3.X R5, PT, PT, RZ, RZ, RZ, P3, P4 ;  /* 0x000000ffff057210 */ /* 0x000fe40001fe84ff */
[----:B------:R-:W-:Y:S02]  /*1c90*/  IADD3 R6, P3, P4, R7, R6, R9 ;  /* 0x0000000607067210 */ /* 0x000fe40007c7e009 */
[----:B------:R-:W-:Y:S01]  /*1ca0*/  IADD3.X R5, PT, PT, RZ, R5, RZ, P1, P2 ;  /* 0x00000005ff057210 */ /* 0x000fe20000fe44ff */
[----:B------:R-:W-:Y:S02]  /*1cb0*/  IMAD.MOV.U32 R7, RZ, RZ, 0xe00 ;  /* 0x00000e00ff077424 */ /* 0x000fe400078e00ff */
[----:B------:R-:W-:Y:S01]  /*1cc0*/  IMAD.MOV.U32 R9, RZ, RZ, RZ ;  /* 0x000000ffff097224 */ /* 0x000fe200078e00ff */
[----:B------:R-:W-:Y:S01]  /*1cd0*/  IADD3.X R5, PT, PT, RZ, R5, RZ, P3, P4 ;  /* 0x00000005ff057210 */ /* 0x000fe20001fe84ff */
[----:B------:R-:W-:Y:S06]  /*1ce0*/  @!P0 BRA `(.L_x_105) ;  /* 0x0000000000b48947 */ /* 0x000fec0003800000 */
[----:B------:R-:W0:Y:S01]  /*1cf0*/  LDC.64 R16, c[0x0][0x398] ;  /* 0x0000e600ff107b82 */ /* 0x000e220000000a00 */
[----:B------:R-:W-:Y:S02]  /*1d00*/  IMAD.MOV.U32 R7, RZ, RZ, 0xe00 ;  /* 0x00000e00ff077424 */ /* 0x000fe400078e00ff */
[----:B------:R-:W-:-:S07]  /*1d10*/  IMAD.MOV.U32 R9, RZ, RZ, RZ ;  /* 0x000000ffff097224 */ /* 0x000fce00078e00ff */
.L_x_107:
[----:B------:R-:W-:-:S04]  /*1d20*/  LEA R12, P0, R7, R2, 0x2 ;  /* 0x00000002070c7211 */ /* 0x000fc800078010ff */
[----:B------:R-:W-:-:S05]  /*1d30*/  LEA.HI.X R13, R7, R3, R9, 0x2, P0 ;  /* 0x00000003070d7211 */ /* 0x000fca00000f1409 */
        /* <DEDUP_REMOVED lines=9> */
[----:B------:R-:W-:Y:S02]  /*1dd0*/  SEL R0, RZ, 0x1, !P0 ;  /* 0x00000001ff007807 */ /* 0x000fe40004000000 */
[----:B------:R-:W-:Y:S02]  /*1de0*/  SEL R21, RZ, 0x1, !P1 ;  /* 0x00000001ff157807 */ /* 0x000fe40004800000 */
[----:B----4-:R-:W-:Y:S02]  /*1df0*/  FSETP.NEU.AND P0, PT, R11, RZ, PT ;  /* 0x000000ff0b00720b */ /* 0x010fe40003f0d000 */
[----:B-----5:R-:W-:Y:S02]  /*1e00*/  FSETP.NEU.AND P5, PT, R14, RZ, PT ;  /* 0x000000ff0e00720b */ /* 0x020fe40003fad000 */
[----:B------:R-:W-:-:S02]  /*1e10*/  IADD3 R6, P2, P1, R21, R6, R0 ;  /* 0x0000000615067210 */ /* 0x000fc4000795e000 */
[----:B------:R-:W-:Y:S02]  /*1e20*/  FSETP.NEU.AND P4, PT, R15, RZ, PT ;  /* 0x000000ff0f00720b */ /* 0x000fe40003f8d000 */
[----:B-1----:R-:W-:Y:S02]  /*1e30*/  SEL R13, RZ, 0x1, !P0 ;  /* 0x00000001ff0d7807 */ /* 0x002fe40004000000 */
[----:B------:R-:W-:Y:S02]  /*1e40*/  SEL R11, RZ, 0x1, !P5 ;  /* 0x00000001ff0b7807 */ /* 0x000fe40006800000 */
[----:B0-----:R-:W-:Y:S02]  /*1e50*/  IADD3 R0, P3, PT, -R7, R16, RZ ;  /* 0x0000001007007210 */ /* 0x001fe40007f7e1ff */
[----:B------:R-:W-:Y:S02]  /*1e60*/  FSETP.NEU.AND P6, PT, R18, RZ, PT ;  /* 0x000000ff1200720b */ /* 0x000fe40003fcd000 */
[----:B------:R-:W-:-:S02]  /*1e70*/  SEL R12, RZ, 0x1, !P4 ;  /* 0x00000001ff0c7807 */ /* 0x000fc40006000000 */
[----:B------:R-:W-:Y:S02]  /*1e80*/  IADD3 R6, P4, P5, R11, R6, R13 ;  /* 0x000000060b067210 */ /* 0x000fe40007d9e00d */
[----:B------:R-:W-:Y:S01]  /*1e90*/  ISETP.GE.U32.AND P0, PT, R0, 0xe00, PT ;  /* 0x00000e000000780c */ /* 0x000fe20003f06070 */
[----:B------:R-:W-:Y:S01]  /*1ea0*/  IMAD.MOV.U32 R0, RZ, RZ, R17 ;  /* 0x000000ffff007224 */ /* 0x000fe200078e0011 */
[----:B------:R-:W-:Y:S02]  /*1eb0*/  SEL R11, RZ, 0x1, !P6 ;  /* 0x00000001ff0b7807 */ /* 0x000fe40007000000 */
[----:B------:R-:W-:Y:S02]  /*1ec0*/  IADD3.X R5, PT, PT, RZ, R5, RZ, P2, P1 ;  /* 0x00000005ff057210 */ /* 0x000fe400017e24ff */
[----:B------:R-:W-:Y:S01]  /*1ed0*/  IADD3 R6, P1, P2, R11, R6, R12 ;  /* 0x000000060b067210 */ /* 0x000fe20007a3e00c */
[----:B------:R-:W-:Y:S01]  /*1ee0*/  IMAD.X R12, R0, 0x1, ~R9, P3 ;  /* 0x00000001000c7824 */ /* 0x000fe200018e0e09 */
[----:B------:R-:W-:-:S02]  /*1ef0*/  FSETP.NEU.AND P6, PT, R19, RZ, PT ;  /* 0x000000ff1300720b */ /* 0x000fc40003fcd000 */
[----:B------:R-:W-:Y:S02]  /*1f00*/  IADD3.X R5, PT, PT, RZ, R5, RZ, P4, P5 ;  /* 0x00000005ff057210 */ /* 0x000fe400027ea4ff */
        /* <DEDUP_REMOVED lines=11> */
.L_x_105:
[----:B------:R-:W-:Y:S01]  /*1fc0*/  IMAD.IADD R3, R16, 0x1, -R7 ;  /* 0x0000000110037824 */ /* 0x000fe200078e0a07 */
[----:B------:R-:W-:Y:S01]  /*1fd0*/  ISETP.GE.U32.AND P1, PT, R7, R16, PT ;  /* 0x000000100700720c */ /* 0x000fe20003f26070 */
[----:B------:R-:W-:Y:S03]  /*1fe0*/  BSSY.RECONVERGENT B1, `(.L_x_106) ;  /* 0x00000b9000017945 */ /* 0x000fe60003800200 */
[----:B------:R-:W-:-:S04]  /*1ff0*/  ISETP.GE.AND P0, PT, R4, R3, PT ;  /* 0x000000030400720c */ /* 0x000fc80003f06270 */
[----:B------:R-:W-:-:S13]  /*2000*/  ISETP.GE.U32.OR.EX P0, PT, R9, R0, P0, P1 ;  /* 0x000000000900720c */ /* 0x000fda0000706510 */
[----:B------:R-:W-:Y:S05]  /*2010*/  @P0 BRA `(.L_x_108) ;  /* 0x0000000800d40947 */ /* 0x000fea0003800000 */
[----:B------:R-:W-:Y:S01]  /*2020*/  LOP3.LUT R0, RZ, R4, RZ, 0x33, !PT ;  /* 0x00000004ff007212 */ /* 0x000fe200078e33ff */
[----:B------:R-:W-:Y:S03]  /*2030*/  BSSY.RECONVERGENT B2, `(.L_x_109) ;  /* 0x0000058000027945 */ /* 0x000fe60003800200 */
[----:B------:R-:W-:-:S04]  /*2040*/  IADD3 R0, PT, PT, -R7, R16, R0 ;  /* 0x0000001007007210 */ /* 0x000fc80007ffe100 */
[C---:B------:R-:W-:Y:S02]  /*2050*/  ISETP.GE.U32.AND P1, PT, R0.reuse, 0x1e00, PT ;  /* 0x00001e000000780c */ /* 0x040fe40003f26070 */
[----:B------:R-:W-:Y:S01]  /*2060*/  LEA.HI R8, R0, 0x1, RZ, 0x17 ;  /* 0x0000000100087811 */ /* 0x000fe200078fb8ff */
[----:B------:R-:W-:-:S03]  /*2070*/  IMAD.MOV.U32 R0, RZ, RZ, R4 ;  /* 0x000000ffff007224 */ /* 0x000fc600078e0004 */
[----:B------:R-:W-:-:S04]  /*2080*/  LOP3.LUT R26, R8, 0xf, RZ, 0xc0, !PT ;  /* 0x0000000f081a7812 */ /* 0x000fc800078ec0ff */
[----:B------:R-:W-:-:S03]  /*2090*/  ISETP.NE.AND P0, PT, R26, RZ, PT ;  /* 0x000000ff1a00720c */ /* 0x000fc60003f05270 */
[----:B------:R-:W-:Y:S10]  /*20a0*/  @!P1 BRA `(.L_x_110) ;  /* 0x0000000400409947 */ /* 0x000ff40003800000 */
[----:B------:R-:W0:Y:S01]  /*20b0*/  LDCU.64 UR4, c[0x0][0x380] ;  /* 0x00007000ff0477ac */ /* 0x000e220008000a00 */
[----:B------:R-:W-:Y:S02]  /*20c0*/  IADD3 R3, P1, PT, R4, R7, RZ ;  /* 0x0000000704037210 */ /* 0x000fe40007f3e0ff */
[----:B------:R-:W-:-:S03]  /*20d0*/  LOP3.LUT R10, R8, 0xfffff0, RZ, 0xc0, !PT ;  /* 0x00fffff0080a7812 */ /* 0x000fc600078ec0ff */
[----:B------:R-:W-:Y:S02]  /*20e0*/  IMAD.X R0, RZ, RZ, R9, P1 ;  /* 0x000000ffff007224 */ /* 0x000fe400008e0609 */
[----:B------:R-:W-:Y:S01]  /*20f0*/  IMAD.MOV R10, RZ, RZ, -R10 ;  /* 0x000000ffff0a7224 */ /* 0x000fe200078e0a0a */
[----:B0-----:R-:W-:-:S04]  /*2100*/  LEA R2, P2, R3, UR4, 0x2 ;  /* 0x0000000403027c11 */ /* 0x001fc8000f8410ff */
[----:B------:R-:W-:Y:S02]  /*2110*/  IADD3 R2, P1, PT, R2, 0x4000, RZ ;  /* 0x0000400002027810 */ /* 0x000fe40007f3e0ff */
[----:B------:R-:W-:Y:S01]  /*2120*/  LEA.HI.X R3, R3, UR5, R0, 0x2, P2 ;  /* 0x0000000503037c11 */ /* 0x000fe200090f1400 */
[----:B------:R-:W-:-:S04]  /*2130*/  IMAD.MOV.U32 R0, RZ, RZ, R4 ;  /* 0x000000ffff007224 */ /* 0x000fc800078e0004 */
[----:B------:R-:W-:-:S07]  /*2140*/  IMAD.X R3, RZ, RZ, R3, P1 ;  /* 0x000000ffff037224 */ /* 0x000fce00008e0603 */
.L_x_111:
        /* <DEDUP_REMOVED lines=70> */
.L_x_110:
[----:B------:R-:W-:Y:S05]  /*25b0*/  BSYNC.RECONVERGENT B2 ;  /* 0x0000000000027941 */ /* 0x000fea0003800200 */
.L_x_109:
        /* <DEDUP_REMOVED lines=44> */
.L_x_113:
[----:B------:R-:W-:Y:S05]  /*2880*/  BSYNC.RECONVERGENT B2 ;  /* 0x0000000000027941 */ /* 0x000fea0003800200 */
.L_x_112:
        /* <DEDUP_REMOVED lines=28> */
.L_x_115:
[----:B------:R-:W-:Y:S05]  /*2a50*/  BSYNC.RECONVERGENT B2 ;  /* 0x0000000000027941 */ /* 0x000fea0003800200 */
.L_x_114:
[----:B------:R-:W-:Y:S05]  /*2a60*/  @!P0 BRA `(.L_x_108) ;  /* 0x0000000000408947 */ /* 0x000fea0003800000 */
[----:B------:R-:W0:Y:S01]  /*2a70*/  LDCU.64 UR4, c[0x0][0x380] ;  /* 0x00007000ff0477ac */ /* 0x000e220008000a00 */
[----:B------:R-:W-:Y:S01]  /*2a80*/  IADD3 R3, P0, PT, R0, R7, RZ ;  /* 0x0000000700037210 */ /* 0x000fe20007f1e0ff */
[----:B------:R-:W-:-:S04]  /*2a90*/  IMAD.MOV R0, RZ, RZ, -R10 ;  /* 0x000000ffff007224 */ /* 0x000fc800078e0a0a */
[----:B------:R-:W-:Y:S01]  /*2aa0*/  IMAD.X R8, RZ, RZ, R9, P0 ;  /* 0x000000ffff087224 */ /* 0x000fe200000e0609 */
[----:B0-----:R-:W-:-:S04]  /*2ab0*/  LEA R2, P1, R3, UR4, 0x2 ;  /* 0x0000000403027c11 */ /* 0x001fc8000f8210ff */
[----:B------:R-:W-:-:S09]  /*2ac0*/  LEA.HI.X R3, R3, UR5, R8, 0x2, P1 ;  /* 0x0000000503037c11 */ /* 0x000fd200088f1408 */
.L_x_116:
[----:B------:R0:W2:Y:S01]  /*2ad0*/  LDG.E R7, desc[UR6][R2.64] ;  /* 0x0000000602077981 */ /* 0x0000a2000c1e1900 */
[----:B------:R-:W-:Y:S01]  /*2ae0*/  VIADD R0, R0, 0x1 ;  /* 0x0000000100007836 */ /* 0x000fe20000000000 */
[----:B0-----:R-:W-:-:S05]  /*2af0*/  IADD3 R2, P2, PT, R2, 0x800, RZ ;  /* 0x0000080002027810 */ /* 0x001fca0007f5e0ff */
[----:B------:R-:W-:Y:S01]  /*2b00*/  IMAD.X R3, RZ, RZ, R3, P2 ;  /* 0x000000ffff037224 */ /* 0x000fe200010e0603 */
[----:B--2---:R-:W-:-:S04]  /*2b10*/  FSETP.NEU.AND P0, PT, R7, RZ, PT ;  /* 0x000000ff0700720b */ /* 0x004fc80003f0d000 */
[----:B------:R-:W-:Y:S02]  /*2b20*/  SEL R7, RZ, 0x1, !P0 ;  /* 0x00000001ff077807 */ /* 0x000fe40004000000 */
[----:B------:R-:W-:Y:S02]  /*2b30*/  ISETP.NE.AND P0, PT, R0, RZ, PT ;  /* 0x000000ff0000720c */ /* 0x000fe40003f05270 */
[----:B------:R-:W-:-:S05]  /*2b40*/  IADD3 R6, P1, PT, R6, R7, RZ ;  /* 0x0000000706067210 */ /* 0x000fca0007f3e0ff */
[----:B------:R-:W-:-:S06]  /*2b50*/  IMAD.X R5, RZ, RZ, R5, P1 ;  /* 0x000000ffff057224 */ /* 0x000fcc00008e0605 */
[----:B------:R-:W-:Y:S05]  /*2b60*/  @P0 BRA `(.L_x_116) ;  /* 0xfffffffc00d80947 */ /* 0x000fea000383ffff */
.L_x_108:
[----:B------:R-:W-:Y:S05]  /*2b70*/  BSYNC.RECONVERGENT B1 ;  /* 0x0000000000017941 */ /* 0x000fea0003800200 */
.L_x_106:
        /* <DEDUP_REMOVED lines=51> */
[----:B--2---:R-:W0:Y:S04]  /*2eb0*/  LDS.128 R4, [UR4+0x20] ;  /* 0x00002004ff047984 */ /* 0x004e280008000c00 */
        /* <DEDUP_REMOVED lines=21> */
[----:B------:R-:W-:-:S07]  /*3010*/  IMAD.X R3, R3, 0x1, R31, P2 ;  /* 0x0000000103037824 */ /* 0x000fce00010e061f */
.L_x_104:
[----:B------:R-:W-:Y:S05]  /*3020*/  BSYNC.RECONVERGENT B0 ;  /* 0x0000000000007941 */ /* 0x000fea0003800200 */
.L_x_89:
[----:B------:R-:W-:Y:S05]  /*3030*/  @P5 EXIT ;  /* 0x000000000000594d */ /* 0x000fea0003800000 */
[----:B------:R-:W0:Y:S01]  /*3040*/  LDCU.64 UR4, c[0x0][0x3a8] ;  /* 0x00007500ff0477ac */ /* 0x000e220008000a00 */
[----:B------:R-:W3:Y:S01]  /*3050*/  LDC.64 R4, c[0x0][0x390] ;  /* 0x0000e400ff047b82 */ /* 0x000ee20000000a00 */
[----:B012---:R-:W-:-:S04]  /*3060*/  IADD3 R2, P0, PT, R2, UR4, RZ ;  /* 0x0000000402027c10 */ /* 0x007fc8000ff1e0ff */
[----:B------:R-:W-:-:S05]  /*3070*/  IADD3.X R3, PT, PT, R3, UR5, RZ, P0, !PT ;  /* 0x0000000503037c10 */ /* 0x000fca00087fe4ff */
[----:B---3--:R-:W-:Y:S01]  /*3080*/  STG.E.64 desc[UR6][R4.64], R2 ;  /* 0x0000000204007986 */ /* 0x008fe2000c101b06 */
[----:B------:R-:W-:Y:S05]  /*3090*/  EXIT ;  /* 0x000000000000794d */ /* 0x000fea0003800000 */
.L_x_117:
        /* <DEDUP_REMOVED lines=14> */
.L_x_1550:


//--------------------- .text._ZN3cub18CUB_300001_SM_10006detail6reduce18DeviceReduceKernelINS2_10policy_hubIlyN4cuda3std3__44plusIvEEE10Policy1000EN6thrust24THRUST_300001_SM_1000_NS18transform_iteratorI7NonZeroIiEPiNSD_11use_defaultESI_EEyS9_lNS7_10__identityEEEvT0_PT3_T1_NS0_13GridEvenShareISO_EET2_T4_ --------------------------
	.section	.text._ZN3cub18CUB_300001_SM_10006detail6reduce18DeviceReduceKernelINS2_10policy_hubIlyN4cuda3std3__44plusIvEEE10Policy1000EN6thrust24THRUST_300001_SM_1000_NS18transform_iteratorI7NonZeroIiEPiNSD_11use_defaultESI_EEyS9_lNS7_10__identityEEEvT0_PT3_T1_NS0_13GridEvenShareISO_EET2_T4_,"ax",@progbits
	.align	128
        .global         _ZN3cub18CUB_300001_SM_10006detail6reduce18DeviceReduceKernelINS2_10policy_hubIlyN4cuda3std3__44plusIvEEE10Policy1000EN6thrust24THRUST_300001_SM_1000_NS18transform_iteratorI7NonZeroIiEPiNSD_11use_defaultESI_EEyS9_lNS7_10__identityEEEvT0_PT3_T1_NS0_13GridEvenShareISO_EET2_T4_
        .type           _ZN3cub18CUB_300001_SM_10006detail6reduce18DeviceReduceKernelINS2_10policy_hubIlyN4cuda3std3__44plusIvEEE10Policy1000EN6thrust24THRUST_300001_SM_1000_NS18transform_iteratorI7NonZeroIiEPiNSD_11use_defaultESI_EEyS9_lNS7_10__identityEEEvT0_PT3_T1_NS0_13GridEvenShareISO_EET2_T4_,@function
        .size           _ZN3cub18CUB_300001_SM_10006detail6reduce18DeviceReduceKernelINS2_10policy_hubIlyN4cuda3std3__44plusIvEEE10Policy1000EN6thrust24THRUST_300001_SM_1000_NS18transform_iteratorI7NonZeroIiEPiNSD_11use_defaultESI_EEyS9_lNS7_10__identityEEEvT0_PT3_T1_NS0_13GridEvenShareISO_EET2_T4_,(.L_x_1551 - _ZN3cub18CUB_300001_SM_10006detail6reduce18DeviceReduceKernelINS2_10policy_hubIlyN4cuda3std3__44plusIvEEE10Policy1000EN6thrust24THRUST_300001_SM_1000_NS18transform_iteratorI7NonZeroIiEPiNSD_11use_defaultESI_EEyS9_lNS7_10__identityEEEvT0_PT3_T1_NS0_13GridEvenShareISO_EET2_T4_)
        .other          _ZN3cub18CUB_300001_SM_10006detail6reduce18DeviceReduceKernelINS2_10policy_hubIlyN4cuda3std3__44plusIvEEE10Policy1000EN6thrust24THRUST_300001_SM_1000_NS18transform_iteratorI7NonZeroIiEPiNSD_11use_defaultESI_EEyS9_lNS7_10__identityEEEvT0_PT3_T1_NS0_13GridEvenShareISO_EET2_T4_,@"STO_CUDA_ENTRY STV_DEFAULT"
_ZN3cub18CUB_300001_SM_10006detail6reduce18DeviceReduceKernelINS2_10policy_hubIlyN4cuda3std3__44plusIvEEE10Policy1000EN6thrust24THRUST_300001_SM_1000_NS18transform_iteratorI7NonZeroIiEPiNSD_11use_defaultESI_EEyS9_lNS7_10__identityEEEvT0_PT3_T1_NS0_13GridEvenShareISO_EET2_T4_:
.text._ZN3cub18CUB_300001_SM_10006detail6reduce18DeviceReduceKernelINS2_10policy_hubIlyN4cuda3std3__44plusIvEEE10Policy1000EN6thrust24THRUST_300001_SM_1000_NS18transform_iteratorI7NonZeroIiEPiNSD_11use_defaultESI_EEyS9_lNS7_10__identityEEEvT0_PT3_T1_NS0_13GridEvenShareISO_EET2_T4_:
        /* <DEDUP_REMOVED lines=31> */
[----:B--2---:R-:W-:-:S04]  /*01f0*/  ISETP.NE.AND P0, PT, R10, RZ, PT ;  /* 0x000000ff0a00720c */ /* 0x004fc80003f05270 */
[----:B------:R-:W-:-:S09]  /*0200*/  SEL R6, RZ, 0x1, !P0 ;  /* 0x00000001ff067807 */ /* 0x000fd20004000000 */
.L_x_121:
[----:B------:R-:W-:Y:S05]  /*0210*/  BSYNC.RECONVERGENT B1 ;  /* 0x0000000000017941 */ /* 0x000fea0003800200 */
.L_x_120:
        /* <DEDUP_REMOVED lines=19> */
.L_x_126:
        /* <DEDUP_REMOVED lines=13> */
[----:B--2---:R-:W-:-:S03]  /*0420*/  ISETP.NE.AND P1, PT, R12, RZ, PT ;  /* 0x000000ff0c00720c */ /* 0x004fc60003f25270 */
[----:B------:R-:W2:Y:S01]  /*0430*/  LDG.E R12, desc[UR8][R2.64+0x2800] ;  /* 0x00280008020c7981 */ /* 0x000ea2000c1e1900 */
[----:B---3--:R-:W-:Y:S02]  /*0440*/  ISETP.NE.AND P2, PT, R11, RZ, PT ;  /* 0x000000ff0b00720c */ /* 0x008fe40003f45270 */
[----:B------:R-:W-:Y:S02]  /*0450*/  SEL R11, RZ, 0x1, !P1 ;  /* 0x00000001ff0b7807 */ /* 0x000fe40004800000 */
[----:B------:R-:W-:-:S04]  /*0460*/  SEL R25, RZ, 0x1, !P2 ;  /* 0x00000001ff197807 */ /* 0x000fc80005000000 */
[----:B------:R-:W-:Y:S02]  /*0470*/  IADD3 R25, P5, P6, R25, R6, R11 ;  /* 0x0000000619197210 */ /* 0x000fe40007ebe00b */
[----:B------:R-:W3:Y:S04]  /*0480*/  LDG.E R6, desc[UR8][R2.64+0x3800] ;  /* 0x0038000802067981 */ /* 0x000ee8000c1e1900 */
[----:B------:R-:W3:Y:S01]  /*0490*/  LDG.E R11, desc[UR8][R2.64+0x3000] ;  /* 0x00300008020b7981 */ /* 0x000ee2000c1e1900 */
[----:B----4-:R-:W-:Y:S02]  /*04a0*/  ISETP.NE.AND P1, PT, R21, RZ, PT ;  /* 0x000000ff1500720c */ /* 0x010fe40003f25270 */
[----:B-----5:R-:W-:Y:S02]  /*04b0*/  ISETP.NE.AND P2, PT, R22, RZ, PT ;  /* 0x000000ff1600720c */ /* 0x020fe40003f45270 */
[----:B------:R-:W-:-:S02]  /*04c0*/  SEL R21, RZ, 0x1, !P1 ;  /* 0x00000001ff157807 */ /* 0x000fc40004800000 */
[----:B------:R-:W-:Y:S02]  /*04d0*/  SEL R22, RZ, 0x1, !P2 ;  /* 0x00000001ff167807 */ /* 0x000fe40005000000 */
[----:B------:R-:W-:Y:S02]  /*04e0*/  ISETP.NE.AND P3, PT, R23, RZ, PT ;  /* 0x000000ff1700720c */ /* 0x000fe40003f65270 */
[----:B------:R-:W-:Y:S02]  /*04f0*/  ISETP.NE.AND P4, PT, R20, RZ, PT ;  /* 0x000000ff1400720c */ /* 0x000fe40003f85270 */
[----:B------:R-:W-:Y:S02]  /*0500*/  IADD3 R22, P2, P1, R22, R25, R21 ;  /* 0x0000001916167210 */ /* 0x000fe4000795e015 */
[----:B------:R-:W-:Y:S02]  /*0510*/  SEL R21, RZ, 0x1, !P3 ;  /* 0x00000001ff157807 */ /* 0x000fe40005800000 */
[----:B------:R-:W-:-:S02]  /*0520*/  SEL R20, RZ, 0x1, !P4 ;  /* 0x00000001ff147807 */ /* 0x000fc40006000000 */
[----:B------:R-:W-:Y:S02]  /*0530*/  ISETP.NE.AND P3, PT, R19, RZ, PT ;  /* 0x000000ff1300720c */ /* 0x000fe40003f65270 */
[----:B------:R-:W-:Y:S02]  /*0540*/  ISETP.NE.AND P4, PT, R18, RZ, PT ;  /* 0x000000ff1200720c */ /* 0x000fe40003f85270 */
[----:B------:R-:W-:Y:S02]  /*0550*/  IADD3.X R23, PT, PT, RZ, R5, RZ, P5, P6 ;  /* 0x00000005ff177210 */ /* 0x000fe40002fec4ff */
        /* <DEDUP_REMOVED lines=14> */
[----:B------:R-:W-:-:S02]  /*0640*/  ISETP.NE.AND P3, PT, R13, RZ, PT ;  /* 0x000000ff0d00720c */ /* 0x000fc40003f65270 */
[----:B------:R-:W-:Y:S01]  /*0650*/  SEL R14, RZ, 0x1, !P4 ;  /* 0x00000001ff0e7807 */ /* 0x000fe20006000000 */
[----:B------:R-:W-:Y:S01]  /*0660*/  VIADD R10, R10, 0x10 ;  /* 0x000000100a0a7836 */ /* 0x000fe20000000000 */
[----:B------:R-:W-:Y:S02]  /*0670*/  IADD3.X R16, PT, PT, RZ, R18, RZ, P2, P1 ;  /* 0x00000012ff107210 */ /* 0x000fe400017e24ff */
[----:B------:R-:W-:Y:S02]  /*0680*/  IADD3 R13, P2, P1, R5, R15, R14 ;  /* 0x0000000f050d7210 */ /* 0x000fe4000795e00e */
[----:B------:R-:W-:Y:S01]  /*0690*/  IADD3.X R14, PT, PT, RZ, R16, RZ, P5, P6 ;  /* 0x00000010ff0e7210 */ /* 0x000fe20002fec4ff */
[----:B------:R-:W-:Y:S01]  /*06a0*/  VIADD R8, R8, 0x2000 ;  /* 0x0000200008087836 */ /* 0x000fe20000000000 */
[----:B--2---:R-:W-:Y:S02]  /*06b0*/  ISETP.NE.AND P4, PT, R12, RZ, PT ;  /* 0x000000ff0c00720c */ /* 0x004fe40003f85270 */
[----:B------:R-:W-:-:S02]  /*06c0*/  SEL R12, RZ, 0x1, !P3 ;  /* 0x00000001ff0c7807 */ /* 0x000fc40005800000 */
[----:B------:R-:W-:Y:S02]  /*06d0*/  SEL R5, RZ, 0x1, !P4 ;  /* 0x00000001ff057807 */ /* 0x000fe40006000000 */
[----:B---3--:R-:W-:-:S04]  /*06e0*/  ISETP.NE.AND P3, PT, R6, RZ, PT ;  /* 0x000000ff0600720c */ /* 0x008fc80003f65270 */
[----:B------:R-:W-:Y:S02]  /*06f0*/  SEL R6, RZ, 0x1, !P3 ;  /* 0x00000001ff067807 */ /* 0x000fe40005800000 */
[----:B------:R-:W-:Y:S02]  /*0700*/  ISETP.NE.AND P3, PT, R10, RZ, PT ;  /* 0x000000ff0a00720c */ /* 0x000fe40003f65270 */
[----:B------:R-:W-:Y:S02]  /*0710*/  ISETP.NE.AND P4, PT, R11, RZ, PT ;  /* 0x000000ff0b00720c */ /* 0x000fe40003f85270 */
        /* <DEDUP_REMOVED lines=9> */
.L_x_125:
[----:B------:R-:W-:Y:S05]  /*07b0*/  BSYNC.RECONVERGENT B2 ;  /* 0x0000000000027941 */ /* 0x000fea0003800200 */
.L_x_124:
        /* <DEDUP_REMOVED lines=20> */
[----:B--2---:R-:W-:-:S02]  /*0900*/  ISETP.NE.AND P1, PT, R18, RZ, PT ;  /* 0x000000ff1200720c */ /* 0x004fc40003f25270 */
[----:B---3--:R-:W-:Y:S02]  /*0910*/  ISETP.NE.AND P2, PT, R10, RZ, PT ;  /* 0x000000ff0a00720c */ /* 0x008fe40003f45270 */
[----:B------:R-:W-:Y:S02]  /*0920*/  SEL R10, RZ, 0x1, !P1 ;  /* 0x00000001ff0a7807 */ /* 0x000fe40004800000 */
[----:B------:R-:W-:Y:S02]  /*0930*/  SEL R19, RZ, 0x1, !P2 ;  /* 0x00000001ff137807 */ /* 0x000fe40005000000 */
[----:B----4-:R-:W-:Y:S02]  /*0940*/  ISETP.NE.AND P1, PT, R11, RZ, PT ;  /* 0x000000ff0b00720c */ /* 0x010fe40003f25270 */
[----:B-----5:R-:W-:Y:S02]  /*0950*/  ISETP.NE.AND P2, PT, R12, RZ, PT ;  /* 0x000000ff0c00720c */ /* 0x020fe40003f45270 */
[----:B------:R-:W-:-:S02]  /*0960*/  IADD3 R10, P5, P6, R19, R6, R10 ;  /* 0x00000006130a7210 */ /* 0x000fc40007ebe00a */
[----:B------:R-:W-:Y:S02]  /*0970*/  SEL R11, RZ, 0x1, !P1 ;  /* 0x00000001ff0b7807 */ /* 0x000fe40004800000 */
[----:B------:R-:W-:Y:S02]  /*0980*/  SEL R6, RZ, 0x1, !P2 ;  /* 0x00000001ff067807 */ /* 0x000fe40005000000 */
[----:B------:R-:W-:Y:S02]  /*0990*/  ISETP.NE.AND P3, PT, R13, RZ, PT ;  /* 0x000000ff0d00720c */ /* 0x000fe40003f65270 */
[----:B------:R-:W-:Y:S02]  /*09a0*/  ISETP.NE.AND P4, PT, R14, RZ, PT ;  /* 0x000000ff0e00720c */ /* 0x000fe40003f85270 */
[----:B------:R-:W-:Y:S02]  /*09b0*/  IADD3 R6, P1, P2, R6, R10, R11 ;  /* 0x0000000a06067210 */ /* 0x000fe40007a3e00b */
[----:B0-----:R-:W-:-:S02]  /*09c0*/  SEL R3, RZ, 0x1, !P3 ;  /* 0x00000001ff037807 */ /* 0x001fc40005800000 */
[----:B------:R-:W-:Y:S02]  /*09d0*/  SEL R2, RZ, 0x1, !P4 ;  /* 0x00000001ff027807 */ /* 0x000fe40006000000 */
[----:B------:R-:W-:Y:S02]  /*09e0*/  ISETP.NE.AND P4, PT, R15, RZ, PT ;  /* 0x000000ff0f00720c */ /* 0x000fe40003f85270 */
[----:B------:R-:W-:Y:S02]  /*09f0*/  ISETP.NE.AND P3, PT, R16, RZ, PT ;  /* 0x000000ff1000720c */ /* 0x000fe40003f65270 */
        /* <DEDUP_REMOVED lines=8> */
.L_x_128:
[----:B------:R-:W-:Y:S05]  /*0a80*/  BSYNC.RECONVERGENT B2 ;  /* 0x0000000000027941 */ /* 0x000fea0003800200 */
.L_x_127:
        /* <DEDUP_REMOVED lines=16> */
[----:B--2---:R-:W-:-:S02]  /*0b90*/  ISETP.NE.AND P1, PT, R12, RZ, PT ;  /* 0x000000ff0c00720c */ /* 0x004fc40003f25270 */
[----:B---3--:R-:W-:Y:S02]  /*0ba0*/  ISETP.NE.AND P2, PT, R9, RZ, PT ;  /* 0x000000ff0900720c */ /* 0x008fe40003f45270 */
[----:B------:R-:W-:Y:S02]  /*0bb0*/  SEL R9, RZ, 0x1, !P1 ;  /* 0x00000001ff097807 */ /* 0x000fe40004800000 */
[----:B----4-:R-:W-:Y:S02]  /*0bc0*/  ISETP.NE.AND P3, PT, R10, RZ, PT ;  /* 0x000000ff0a00720c */ /* 0x010fe40003f65270 */
[----:B------:R-:W-:Y:S02]  /*0bd0*/  SEL R10, RZ, 0x1, !P2 ;  /* 0x00000001ff0a7807 */ /* 0x000fe40005000000 */
[----:B-----5:R-:W-:Y:S02]  /*0be0*/  ISETP.NE.AND P4, PT, R11, RZ, PT ;  /* 0x000000ff0b00720c */ /* 0x020fe40003f85270 */
[----:B------:R-:W-:-:S02]  /*0bf0*/  SEL R11, RZ, 0x1, !P3 ;  /* 0x00000001ff0b7807 */ /* 0x000fc40005800000 */
[----:B------:R-:W-:Y:S02]  /*0c00*/  SEL R12, RZ, 0x1, !P4 ;  /* 0x00000001ff0c7807 */ /* 0x000fe40006000000 */
[----:B------:R-:W-:-:S04]  /*0c10*/  IADD3 R6, P1, P2, R10, R6, R9 ;  /* 0x000000060a067210 */ /* 0x000fc80007a3e009 */
[----:B------:R-:W-:Y:S02]  /*0c20*/  IADD3 R6, P3, P4, R12, R6, R11 ;  /* 0x000000060c067210 */ /* 0x000fe40007c7e00b */
[----:B------:R-:W-:-:S04]  /*0c30*/  IADD3.X R5, PT, PT, RZ, R5, RZ, P1, P2 ;  /* 0x00000005ff057210 */ /* 0x000fc80000fe44ff */
[----:B------:R-:W-:-:S07]  /*0c40*/  IADD3.X R5, PT, PT, RZ, R5, RZ, P3, P4 ;  /* 0x00000005ff057210 */ /* 0x000fce0001fe84ff */
.L_x_130:
[----:B------:R-:W-:Y:S05]  /*0c50*/  BSYNC.RECONVERGENT B2 ;  /* 0x0000000000027941 */ /* 0x000fea0003800200 */
.L_x_129:
[----:B------:R-:W-:Y:S05]  /*0c60*/  @!P0 BRA `(.L_x_123) ;  /* 0x0000000000348947 */ /* 0x000fea0003800000 */
[----:B------:R-:W0:Y:S01]  /*0c70*/  LDC.64 R2, c[0x0][0x380] ;  /* 0x0000e000ff027b82 */ /* 0x000e220000000a00 */
[----:B------:R-:W-:Y:S02]  /*0c80*/  IMAD.MOV R7, RZ, RZ, -R7 ;  /* 0x000000ffff077224 */ /* 0x000fe400078e0a07 */
[----:B0-----:R-:W-:-:S07]  /*0c90*/  IMAD.WIDE.U32 R2, R0, 0x3800, R2 ;  /* 0x0000380000027825 */ /* 0x001fce00078e0002 */
.L_x_131:
[----:B------:R-:W-:-:S06]  /*0ca0*/  IMAD.WIDE R10, R8, 0x4, R2 ;  /* 0x00000004080a7825 */ /* 0x000fcc00078e0202 */
[----:B------:R-:W2:Y:S01]  /*0cb0*/  LDG.E R10, desc[UR8][R10.64] ;  /* 0x000000080a0a7981 */ /* 0x000ea2000c1e1900 */
[----:B------:R-:W-:Y:S02]  /*0cc0*/  VIADD R7, R7, 0x1 ;  /* 0x0000000107077836 */ /* 0x000fe40000000000 */
[----:B------:R-:W-:Y:S01]  /*0cd0*/  VIADD R8, R8, 0x200 ;  /* 0x0000020008087836 */ /* 0x000fe20000000000 */
[----:B--2---:R-:W-:-:S04]  /*0ce0*/  ISETP.NE.AND P0, PT, R10, RZ, PT ;  /* 0x000000ff0a00720c */ /* 0x004fc80003f05270 */
[----:B------:R-:W-:Y:S02]  /*0cf0*/  SEL R9, RZ, 0x1, !P0 ;  /* 0x00000001ff097807 */ /* 0x000fe40004000000 */
[----:B------:R-:W-:Y:S02]  /*0d00*/  ISETP.NE.AND P0, PT, R7, RZ, PT ;  /* 0x000000ff0700720c */ /* 0x000fe40003f05270 */
[----:B------:R-:W-:-:S05]  /*0d10*/  IADD3 R6, P1, PT, R6, R9, RZ ;  /* 0x0000000906067210 */ /* 0x000fca0007f3e0ff */
[----:B------:R-:W-:-:S06]  /*0d20*/  IMAD.X R5, RZ, RZ, R5, P1 ;  /* 0x000000ffff057224 */ /* 0x000fcc00008e0605 */
[----:B------:R-:W-:Y:S05]  /*0d30*/  @P0 BRA `(.L_x_131) ;  /* 0xfffffffc00d80947 */ /* 0x000fea000383ffff */
.L_x_123:
[----:B------:R-:W-:Y:S05]  /*0d40*/  BSYNC.RECONVERGENT B1 ;  /* 0x0000000000017941 */ /* 0x000fea0003800200 */
.L_x_122:
        /* <DEDUP_REMOVED lines=77> */
.L_x_132:
        /* <DEDUP_REMOVED lines=130> */
.L_x_119:
        /* <DEDUP_REMOVED lines=11> */
[----:B--2---:R-:W-:-:S02]  /*1af0*/  ISETP.NE.AND P0, PT, R19, RZ, PT ;  /* 0x000000ff1300720c */ /* 0x004fc40003f05270 */
[----:B---3--:R-:W-:Y:S02]  /*1b00*/  ISETP.NE.AND P1, PT, R6, RZ, PT ;  /* 0x000000ff0600720c */ /* 0x008fe40003f25270 */
[----:B----4-:R-:W-:Y:S02]  /*1b10*/  ISETP.NE.AND P2, PT, R10, RZ, PT ;  /* 0x000000ff0a00720c */ /* 0x010fe40003f45270 */
[----:B------:R-:W-:Y:S02]  /*1b20*/  SEL R10, RZ, 0x1, !P0 ;  /* 0x00000001ff0a7807 */ /* 0x000fe40004000000 */
[----:B------:R-:W-:Y:S02]  /*1b30*/  SEL R19, RZ, 0x1, !P1 ;  /* 0x00000001ff137807 */ /* 0x000fe40004800000 */
[----:B------:R-:W-:Y:S02]  /*1b40*/  SEL R6, RZ, 0x1, !P2 ;  /* 0x00000001ff067807 */ /* 0x000fe40005000000 */
[----:B-----5:R-:W-:-:S02]  /*1b50*/  ISETP.NE.AND P0, PT, R13, RZ, PT ;  /* 0x000000ff0d00720c */ /* 0x020fc40003f05270 */
[----:B------:R-:W-:Y:S02]  /*1b60*/  IADD3 R6, P1, P2, R6, R19, R10 ;  /* 0x0000001306067210 */ /* 0x000fe40007a3e00a */
[----:B------:R-:W-:Y:S02]  /*1b70*/  SEL R10, RZ, 0x1, !P0 ;  /* 0x00000001ff0a7807 */ /* 0x000fe40004000000 */
[----:B------:R-:W-:Y:S02]  /*1b80*/  ISETP.GE.U32.AND P0, PT, R18, R11, PT ;  /* 0x0000000b1200720c */ /* 0x000fe40003f06070 */
[----:B------:R-:W-:Y:S02]  /*1b90*/  ISETP.NE.AND P3, PT, R14, RZ, PT ;  /* 0x000000ff0e00720c */ /* 0x000fe40003f65270 */
[----:B------:R-:W-:Y:S02]  /*1ba0*/  ISETP.GE.U32.AND.EX P0, PT, R7, R8, PT, P0 ;  /* 0x000000080700720c */ /* 0x000fe40003f06100 */
[----:B0-----:R-:W-:-:S02]  /*1bb0*/  SEL R5, RZ, 0x1, !P3 ;  /* 0x00000001ff057807 */ /* 0x001fc40005800000 */
[----:B------:R-:W-:Y:S02]  /*1bc0*/  ISETP.NE.AND P5, PT, R15, RZ, PT ;  /* 0x000000ff0f00720c */ /* 0x000fe40003fa5270 */
[----:B------:R-:W-:Y:S02]  /*1bd0*/  ISETP.NE.AND P6, PT, R17, RZ, PT ;  /* 0x000000ff1100720c */ /* 0x000fe40003fc5270 */
        /* <DEDUP_REMOVED lines=32> */
.L_x_136:
        /* <DEDUP_REMOVED lines=12> */
[----:B---3--:R-:W-:-:S02]  /*1ea0*/  ISETP.NE.AND P0, PT, R24, RZ, PT ;  /* 0x000000ff1800720c */ /* 0x008fc40003f05270 */
[----:B----4-:R-:W-:Y:S01]  /*1eb0*/  ISETP.NE.AND P2, PT, R20, RZ, PT ;  /* 0x000000ff1400720c */ /* 0x010fe20003f45270 */
[----:B0-----:R-:W-:Y:S01]  /*1ec0*/  IMAD R20, R16, 0xe00, RZ ;  /* 0x00000e0010147824 */ /* 0x001fe200078e02ff */
[----:B------:R-:W-:Y:S02]  /*1ed0*/  SEL R24, RZ, 0x1, !P0 ;  /* 0x00000001ff187807 */ /* 0x000fe40004000000 */
[----:B-----5:R-:W-:Y:S02]  /*1ee0*/  ISETP.NE.AND P1, PT, R23, RZ, PT ;  /* 0x000000ff1700720c */ /* 0x020fe40003f25270 */
[----:B------:R-:W-:Y:S02]  /*1ef0*/  SEL R25, RZ, 0x1, !P2 ;  /* 0x00000001ff197807 */ /* 0x000fe40005000000 */
[----:B--2---:R-:W-:Y:S02]  /*1f00*/  ISETP.NE.AND P6, PT, R22, RZ, PT ;  /* 0x000000ff1600720c */ /* 0x004fe40003fc5270 */
[----:B------:R-:W-:-:S02]  /*1f10*/  IADD3 R6, P3, P4, R25, R6, R24 ;  /* 0x0000000619067210 */ /* 0x000fc40007c7e018 */
[----:B------:R-:W-:Y:S02]  /*1f20*/  ISETP.NE.AND P2, PT, R21, RZ, PT ;  /* 0x000000ff1500720c */ /* 0x000fe40003f45270 */
[----:B-1----:R-:W-:Y:S02]  /*1f30*/  SEL R4, RZ, 0x1, !P1 ;  /* 0x00000001ff047807 */ /* 0x002fe40004800000 */
[----:B------:R-:W-:Y:S02]  /*1f40*/  SEL R5, RZ, 0x1, !P6 ;  /* 0x00000001ff057807 */ /* 0x000fe40007000000 */
[----:B------:R-:W-:Y:S02]  /*1f50*/  IADD3 R23, P5, PT, -R7, R2, RZ ;  /* 0x0000000207177210 */ /* 0x000fe40007fbe1ff */
[----:B------:R-:W-:Y:S02]  /*1f60*/  ISETP.NE.AND P6, PT, R19, RZ, PT ;  /* 0x000000ff1300720c */ /* 0x000fe40003fc5270 */
[----:B------:R-:W-:-:S02]  /*1f70*/  SEL R19, RZ, 0x1, !P2 ;  /* 0x00000001ff137807 */ /* 0x000fc40005000000 */
[----:B------:R-:W-:Y:S01]  /*1f80*/  IADD3 R6, P1, P2, R5, R6, R4 ;  /* 0x0000000605067210 */ /* 0x000fe20007a3e004 */
[----:B------:R-:W-:Y:S01]  /*1f90*/  IMAD.X R4, R3, 0x1, ~R8, P5 ;  /* 0x0000000103047824 */ /* 0x000fe200028e0e08 */
[----:B------:R-:W-:Y:S02]  /*1fa0*/  SEL R5, RZ, 0x1, !P6 ;  /* 0x00000001ff057807 */ /* 0x000fe40007000000 */
[----:B------:R-:W-:Y:S02]  /*1fb0*/  ISETP.NE.AND P6, PT, R17, RZ, PT ;  /* 0x000000ff1100720c */ /* 0x000fe40003fc5270 */
        /* <DEDUP_REMOVED lines=25> */
.L_x_135:
        /* <DEDUP_REMOVED lines=24> */
.L_x_140:
        /* <DEDUP_REMOVED lines=13> */
[----:B--2---:R-:W-:-:S02]  /*23a0*/  ISETP.NE.AND P1, PT, R16, RZ, PT ;  /* 0x000000ff1000720c */ /* 0x004fc40003f25270 */
[----:B---3--:R-:W-:Y:S02]  /*23b0*/  ISETP.NE.AND P2, PT, R13, RZ, PT ;  /* 0x000000ff0d00720c */ /* 0x008fe40003f45270 */
[----:B------:R-:W-:Y:S02]  /*23c0*/  SEL R16, RZ, 0x1, !P1 ;  /* 0x00000001ff107807 */ /* 0x000fe40004800000 */
[----:B------:R-:W-:Y:S02]  /*23d0*/  SEL R13, RZ, 0x1, !P2 ;  /* 0x00000001ff0d7807 */ /* 0x000fe40005000000 */
[----:B----4-:R-:W-:Y:S02]  /*23e0*/  ISETP.NE.AND P1, PT, R14, RZ, PT ;  /* 0x000000ff0e00720c */ /* 0x010fe40003f25270 */
[----:B------:R-:W-:Y:S01]  /*23f0*/  IADD3 R6, P6, P5, R13, R6, R16 ;  /* 0x000000060d067210 */ /* 0x000fe20007dde010 */
[----:B------:R-:W2:Y:S01]  /*2400*/  LDG.E R14, desc[UR8][R2.64+0x2800] ;  /* 0x00280008020e7981 */ /* 0x000ea2000c1e1900 */
[----:B-----5:R-:W-:-:S03]  /*2410*/  ISETP.NE.AND P2, PT, R15, RZ, PT ;  /* 0x000000ff0f00720c */ /* 0x020fc60003f45270 */
[----:B------:R-:W3:Y:S01]  /*2420*/  LDG.E R16, desc[UR8][R2.64+0x1800] ;  /* 0x0018000802107981 */ /* 0x000ee2000c1e1900 */
[----:B------:R-:W-:Y:S02]  /*2430*/  SEL R13, RZ, 0x1, !P1 ;  /* 0x00000001ff0d7807 */ /* 0x000fe40004800000 */
[----:B------:R-:W-:Y:S01]  /*2440*/  SEL R26, RZ, 0x1, !P2 ;  /* 0x00000001ff1a7807 */ /* 0x000fe20005000000 */
[----:B------:R-:W4:Y:S03]  /*2450*/  LDG.E R15, desc[UR8][R2.64+0x2000] ;  /* 0x00200008020f7981 */ /* 0x000f26000c1e1900 */
[----:B------:R-:W-:Y:S02]  /*2460*/  IADD3 R26, P2, P1, R26, R6, R13 ;  /* 0x000000061a1a7210 */ /* 0x000fe4000795e00d */
[----:B------:R-:W5:Y:S04]  /*2470*/  LDG.E R6, desc[UR8][R2.64+0x3800] ;  /* 0x0038000802067981 */ /* 0x000f68000c1e1900 */
[----:B------:R-:W5:Y:S01]  /*2480*/  LDG.E R13, desc[UR8][R2.64+0x3000] ;  /* 0x00300008020d7981 */ /* 0x000f62000c1e1900 */
[----:B------:R-:W-:-:S02]  /*2490*/  ISETP.NE.AND P3, PT, R22, RZ, PT ;  /* 0x000000ff1600720c */ /* 0x000fc40003f65270 */
[----:B------:R-:W-:Y:S02]  /*24a0*/  ISETP.NE.AND P4, PT, R23, RZ, PT ;  /* 0x000000ff1700720c */ /* 0x000fe40003f85270 */
[----:B------:R-:W-:Y:S02]  /*24b0*/  SEL R22, RZ, 0x1, !P3 ;  /* 0x00000001ff167807 */ /* 0x000fe40005800000 */
[----:B------:R-:W-:Y:S02]  /*24c0*/  ISETP.NE.AND P3, PT, R21, RZ, PT ;  /* 0x000000ff1500720c */ /* 0x000fe40003f65270 */
[----:B------:R-:W-:Y:S02]  /*24d0*/  SEL R21, RZ, 0x1, !P4 ;  /* 0x00000001ff157807 */ /* 0x000fe40006000000 */
[----:B------:R-:W-:Y:S02]  /*24e0*/  ISETP.NE.AND P4, PT, R20, RZ, PT ;  /* 0x000000ff1400720c */ /* 0x000fe40003f85270 */
[----:B------:R-:W-:-:S02]  /*24f0*/  IADD3.X R23, PT, PT, RZ, R10, RZ, P6, P5 ;  /* 0x0000000aff177210 */ /* 0x000fc400037ea4ff */
[----:B------:R-:W-:Y:S02]  /*2500*/  IADD3 R20, P5, P6, R21, R26, R22 ;  /* 0x0000001a15147210 */ /* 0x000fe40007ebe016 */
[----:B------:R-:W-:Y:S02]  /*2510*/  SEL R21, RZ, 0x1, !P3 ;  /* 0x00000001ff157807 */ /* 0x000fe40005800000 */
[----:B------:R-:W-:Y:S02]  /*2520*/  SEL R10, RZ, 0x1, !P4 ;  /* 0x00000001ff0a7807 */ /* 0x000fe40006000000 */
[----:B------:R-:W-:Y:S02]  /*2530*/  ISETP.NE.AND P3, PT, R18, RZ, PT ;  /* 0x000000ff1200720c */ /* 0x000fe40003f65270 */
[----:B------:R-:W-:Y:S02]  /*2540*/  ISETP.NE.AND P4, PT, R19, RZ, PT ;  /* 0x000000ff1300720c */ /* 0x000fe40003f85270 */
[----:B------:R-:W-:-:S02]  /*2550*/  IADD3.X R22, PT, PT, RZ, R23, RZ, P2, P1 ;  /* 0x00000017ff167210 */ /* 0x000fc400017e24ff */
[----:B------:R-:W-:Y:S02]  /*2560*/  IADD3 R18, P2, P1, R10, R20, R21 ;  /* 0x000000140a127210 */ /* 0x000fe4000795e015 */
[----:B------:R-:W-:Y:S02]  /*2570*/  SEL R19, RZ, 0x1, !P3 ;  /* 0x00000001ff137807 */ /* 0x000fe40005800000 */
[----:B------:R-:W-:Y:S02]  /*2580*/  SEL R10, RZ, 0x1, !P4 ;  /* 0x00000001ff0a7807 */ /* 0x000fe40006000000 */
[----:B------:R-:W-:Y:S02]  /*2590*/  IADD3.X R20, PT, PT, RZ, R22, RZ, P5, P6 ;  /* 0x00000016ff147210 */ /* 0x000fe40002fec4ff */
[----:B------:R-:W-:Y:S01]  /*25a0*/  ISETP.NE.AND P4, PT, R17, RZ, PT ;  /* 0x000000ff1100720c */ /* 0x000fe20003f85270 */
[----:B------:R-:W-:-:S03]  /*25b0*/  VIADD R5, R5, 0x10 ;  /* 0x0000001005057836 */ /* 0x000fc60000000000 */
[----:B------:R-:W-:Y:S01]  /*25c0*/  SEL R17, RZ, 0x1, !P4 ;  /* 0x00000001ff117807 */ /* 0x000fe20006000000 */
[----:B------:R-:W-:Y:S01]  /*25d0*/  VIADD R4, R4, 0x2000 ;  /* 0x0000200004047836 */ /* 0x000fe20000000000 */
[----:B---3--:R-:W-:Y:S02]  /*25e0*/  ISETP.NE.AND P3, PT, R16, RZ, PT ;  /* 0x000000ff1000720c */ /* 0x008fe40003f65270 */
[----:B------:R-:W-:Y:S02]  /*25f0*/  IADD3 R16, P5, P6, R10, R18, R19 ;  /* 0x000000120a107210 */ /* 0x000fe40007ebe013 */
[----:B------:R-:W-:Y:S02]  /*2600*/  SEL R10, RZ, 0x1, !P3 ;  /* 0x00000001ff0a7807 */ /* 0x000fe40005800000 */
[----:B----4-:R-:W-:Y:S02]  /*2610*/  ISETP.NE.AND P3, PT, R15, RZ, PT ;  /* 0x000000ff0f00720c */ /* 0x010fe40003f65270 */
[----:B--2---:R-:W-:-:S02]  /*2620*/  ISETP.NE.AND P4, PT, R14, RZ, PT ;  /* 0x000000ff0e00720c */ /* 0x004fc40003f85270 */
[----:B------:R-:W-:Y:S02]  /*2630*/  SEL R15, RZ, 0x1, !P3 ;  /* 0x00000001ff0f7807 */ /* 0x000fe40005800000 */
[----:B-----5:R-:W-:Y:S02]  /*2640*/  ISETP.NE.AND P3, PT, R6, RZ, PT ;  /* 0x000000ff0600720c */ /* 0x020fe40003f65270 */
        /* <DEDUP_REMOVED lines=16> */
.L_x_139:
[----:B------:R-:W-:Y:S05]  /*2750*/  BSYNC.RECONVERGENT B2 ;  /* 0x0000000000027941 */ /* 0x000fea0003800200 */
.L_x_138:
        /* <DEDUP_REMOVED lines=43> */
.L_x_142:
[----:B------:R-:W-:Y:S05]  /*2a10*/  BSYNC.RECONVERGENT B2 ;  /* 0x0000000000027941 */ /* 0x000fea0003800200 */
.L_x_141:
        /* <DEDUP_REMOVED lines=26> */
.L_x_144:
[----:B------:R-:W-:Y:S05]  /*2bc0*/  BSYNC.RECONVERGENT B2 ;  /* 0x0000000000027941 */ /* 0x000fea0003800200 */
.L_x_143:
        /* <DEDUP_REMOVED lines=9> */
.L_x_145:
[----:B------:R-:W-:Y:S02]  /*2c60*/  IMAD.MOV.U32 R2, RZ, RZ, R7 ;  /* 0x000000ffff027224 */ /* 0x000fe400078e0007 */
[----:B------:R-:W-:-:S05]  /*2c70*/  IMAD.MOV.U32 R3, RZ, RZ, R8 ;  /* 0x000000ffff037224 */ /* 0x000fca00078e0008 */
[----:B------:R-:W2:Y:S01]  /*2c80*/  LDG.E R2, desc[UR8][R2.64] ;  /* 0x0000000802027981 */ /* 0x000ea2000c1e1900 */
[----:B------:R-:W-:Y:S01]  /*2c90*/  VIADD R4, R4, 0x1 ;  /* 0x0000000104047836 */ /* 0x000fe20000000000 */
[----:B------:R-:W-:-:S05]  /*2ca0*/  IADD3 R7, P2, PT, R7, 0x800, RZ ;  /* 0x0000080007077810 */ /* 0x000fca0007f5e0ff */
[----:B------:R-:W-:Y:S01]  /*2cb0*/  IMAD.X R8, RZ, RZ, R8, P2 ;  /* 0x000000ffff087224 */ /* 0x000fe200010e0608 */
[----:B--2---:R-:W-:-:S04]  /*2cc0*/  ISETP.NE.AND P0, PT, R2, RZ, PT ;  /* 0x000000ff0200720c */ /* 0x004fc80003f05270 */
[----:B------:R-:W-:Y:S02]  /*2cd0*/  SEL R5, RZ, 0x1, !P0 ;  /* 0x00000001ff057807 */ /* 0x000fe40004000000 */
[----:B------:R-:W-:Y:S02]  /*2ce0*/  ISETP.NE.AND P0, PT, R4, RZ, PT ;  /* 0x000000ff0400720c */ /* 0x000fe40003f05270 */
[----:B------:R-:W-:-:S05]  /*2cf0*/  IADD3 R6, P1, PT, R6, R5, RZ ;  /* 0x0000000506067210 */ /* 0x000fca0007f3e0ff */
[----:B------:R-:W-:-:S06]  /*2d00*/  IMAD.X R10, RZ, RZ, R10, P1 ;  /* 0x000000ffff0a7224 */ /* 0x000fcc00008e060a */
[----:B------:R-:W-:Y:S05]  /*2d10*/  @P0 BRA `(.L_x_145) ;  /* 0xfffffffc00d00947 */ /* 0x000fea000383ffff */
.L_x_137:
[----:B------:R-:W-:Y:S05]  /*2d20*/  BSYNC.RECONVERGENT B1 ;  /* 0x0000000000017941 */ /* 0x000fea0003800200 */
.L_x_134:
        /* <DEDUP_REMOVED lines=75> */
.L_x_133:
[----:B------:R-:W-:Y:S05]  /*31e0*/  BSYNC.RECONVERGENT B0 ;  /* 0x0000000000007941 */ /* 0x000fea0003800200 */
.L_x_118:
[----:B------:R-:W-:Y:S05]  /*31f0*/  @P0 EXIT ;  /* 0x000000000000094d */ /* 0x000fea0003800000 */
[----:B--2---:R-:W2:Y:S02]  /*3200*/  LDC.64 R4, c[0x0][0x390] ;  /* 0x0000e400ff047b82 */ /* 0x004ea40000000a00 */
[----:B--2---:R-:W-:-:S05]  /*3210*/  IMAD.WIDE.U32 R4, R0, 0x8, R4 ;  /* 0x0000000800047825 */ /* 0x004fca00078e0004 */
[----:B------:R-:W-:Y:S01]  /*3220*/  STG.E.64 desc[UR8][R4.64], R2 ;  /* 0x0000000204007986 */ /* 0x000fe2000c101b08 */
[----:B------:R-:W-:Y:S05]  /*3230*/  EXIT ;  /* 0x000000000000794d */ /* 0x000fea0003800000 */
.L_x_146:
        /* <DEDUP_REMOVED lines=12> */
.L_x_1551:


//--------------------- .text._ZN3cub18CUB_300001_SM_10006detail6reduce28DeviceReduceSingleTileKernelINS2_10policy_hubIlyN4cuda3std3__44plusIvEEE10Policy1000EN6thrust24THRUST_300001_SM_1000_NS18transform_iteratorI7NonZeroIiEPiNSD_11use_defaultESI_EEPlyS9_llNS7_10__identityEEEvT0_T1_T2_T3_T4_T6_ --------------------------
	.section	.text._ZN3cub18CUB_300001_SM_10006detail6reduce28DeviceReduceSingleTileKernelINS2_10policy_hubIlyN4cuda3std3__44plusIvEEE10Policy1000EN6thrust24THRUST_300001_SM_1000_NS18transform_iteratorI7NonZeroIiEPiNSD_11use_defaultESI_EEPlyS9_llNS7_10__identityEEEvT0_T1_T2_T3_T4_T6_,"ax",@progbits
	.align	128
        .global         _ZN3cub18CUB_300001_SM_10006detail6reduce28DeviceReduceSingleTileKernelINS2_10policy_hubIlyN4cuda3std3__44plusIvEEE10Policy1000EN6thrust24THRUST_300001_SM_1000_NS18transform_iteratorI7NonZeroIiEPiNSD_11use_defaultESI_EEPlyS9_llNS7_10__identityEEEvT0_T1_T2_T3_T4_T6_
        .type           _ZN3cub18CUB_300001_SM_10006detail6reduce28DeviceReduceSingleTileKernelINS2_10policy_hubIlyN4cuda3std3__44plusIvEEE10Policy1000EN6thrust24THRUST_300001_SM_1000_NS18transform_iteratorI7NonZeroIiEPiNSD_11use_defaultESI_EEPlyS9_llNS7_10__identityEEEvT0_T1_T2_T3_T4_T6_,@function
        .size           _ZN3cub18CUB_300001_SM_10006detail6reduce28DeviceReduceSingleTileKernelINS2_10policy_hubIlyN4cuda3std3__44plusIvEEE10Policy1000EN6thrust24THRUST_300001_SM_1000_NS18transform_iteratorI7NonZeroIiEPiNSD_11use_defaultESI_EEPlyS9_llNS7_10__identityEEEvT0_T1_T2_T3_T4_T6_,(.L_x_1552 - _ZN3cub18CUB_300001_SM_10006detail6reduce28DeviceReduceSingleTileKernelINS2_10policy_hubIlyN4cuda3std3__44plusIvEEE10Policy1000EN6thrust24THRUST_300001_SM_1000_NS18transform_iteratorI7NonZeroIiEPiNSD_11use_defaultESI_EEPlyS9_llNS7_10__identityEEEvT0_T1_T2_T3_T4_T6_)
        .other          _ZN3cub18CUB_300001_SM_10006detail6reduce28DeviceReduceSingleTileKernelINS2_10policy_hubIlyN4cuda3std3__44plusIvEEE10Policy1000EN6thrust24THRUST_300001_SM_1000_NS18transform_iteratorI7NonZeroIiEPiNSD_11use_defaultESI_EEPlyS9_llNS7_10__identityEEEvT0_T1_T2_T3_T4_T6_,@"STO_CUDA_ENTRY STV_DEFAULT"
_ZN3cub18CUB_300001_SM_10006detail6reduce28DeviceReduceSingleTileKernelINS2_10policy_hubIlyN4cuda3std3__44plusIvEEE10Policy1000EN6thrust24THRUST_300001_SM_1000_NS18transform_iteratorI7NonZeroIiEPiNSD_11use_defaultESI_EEPlyS9_llNS7_10__identityEEEvT0_T1_T2_T3_T4_T6_:
.text._ZN3cub18CUB_300001_SM_10006detail6reduce28DeviceReduceSingleTileKernelINS2_10policy_hubIlyN4cuda3std3__44plusIvEEE10Policy1000EN6thrust24THRUST_300001_SM_1000_NS18transform_iteratorI7NonZeroIiEPiNSD_11use_defaultESI_EEPlyS9_llNS7_10__identityEEEvT0_T1_T2_T3_T4_T6_:
        /* <DEDUP_REMOVED lines=15> */
.L_x_147:
        /* <DEDUP_REMOVED lines=15> */
[----:B--2---:R-:W-:-:S04]  /*01e0*/  ISETP.NE.AND P0, PT, R8, RZ, PT ;  /* 0x000000ff0800720c */ /* 0x004fc80003f05270 */
[----:B------:R-:W-:-:S09]  /*01f0*/  SEL R2, RZ, 0x1, !P0 ;  /* 0x00000001ff027807 */ /* 0x000fd20004000000 */
.L_x_151:
[----:B------:R-:W-:Y:S05]  /*0200*/  BSYNC.RECONVERGENT B1 ;  /* 0x0000000000017941 */ /* 0x000fea0003800200 */
.L_x_150:
        /* <DEDUP_REMOVED lines=17> */
.L_x_156:
        /* <DEDUP_REMOVED lines=18> */
[----:B--2---:R-:W-:Y:S02]  /*0440*/  ISETP.NE.AND P1, PT, R27, RZ, PT ;  /* 0x000000ff1b00720c */ /* 0x004fe40003f25270 */
[----:B---3--:R-:W-:Y:S02]  /*0450*/  ISETP.NE.AND P2, PT, R19, RZ, PT ;  /* 0x000000ff1300720c */ /* 0x008fe40003f45270 */
[----:B------:R-:W-:Y:S02]  /*0460*/  SEL R27, RZ, 0x1, !P1 ;  /* 0x00000001ff1b7807 */ /* 0x000fe40004800000 */
[----:B------:R-:W-:Y:S02]  /*0470*/  SEL R19, RZ, 0x1, !P2 ;  /* 0x00000001ff137807 */ /* 0x000fe40005000000 */
[----:B----4-:R-:W-:Y:S02]  /*0480*/  ISETP.NE.AND P1, PT, R20, RZ, PT ;  /* 0x000000ff1400720c */ /* 0x010fe40003f25270 */
[----:B-----5:R-:W-:-:S02]  /*0490*/  ISETP.NE.AND P2, PT, R21, RZ, PT ;  /* 0x000000ff1500720c */ /* 0x020fc40003f45270 */
[----:B------:R-:W-:Y:S02]  /*04a0*/  IADD3 R2, P5, P6, R19, R2, R27 ;  /* 0x0000000213027210 */ /* 0x000fe40007ebe01b */
[----:B------:R-:W-:Y:S02]  /*04b0*/  SEL R19, RZ, 0x1, !P1 ;  /* 0x00000001ff137807 */ /* 0x000fe40004800000 */
[----:B------:R-:W-:Y:S02]  /*04c0*/  SEL R20, RZ, 0x1, !P2 ;  /* 0x00000001ff147807 */ /* 0x000fe40005000000 */
[----:B------:R-:W-:Y:S02]  /*04d0*/  ISETP.NE.AND P3, PT, R22, RZ, PT ;  /* 0x000000ff1600720c */ /* 0x000fe40003f65270 */
[----:B------:R-:W-:Y:S02]  /*04e0*/  ISETP.NE.AND P4, PT, R23, RZ, PT ;  /* 0x000000ff1700720c */ /* 0x000fe40003f85270 */
[----:B------:R-:W-:-:S02]  /*04f0*/  IADD3 R20, P2, P1, R20, R2, R19 ;  /* 0x0000000214147210 */ /* 0x000fc4000795e013 */
[----:B------:R-:W-:Y:S02]  /*0500*/  SEL R2, RZ, 0x1, !P3 ;  /* 0x00000001ff027807 */ /* 0x000fe40005800000 */
[----:B------:R-:W-:Y:S02]  /*0510*/  SEL R19, RZ, 0x1, !P4 ;  /* 0x00000001ff137807 */ /* 0x000fe40006000000 */
[----:B------:R-:W-:Y:S02]  /*0520*/  ISETP.NE.AND P3, PT, R24, RZ, PT ;  /* 0x000000ff1800720c */ /* 0x000fe40003f65270 */
[----:B------:R-:W-:Y:S02]  /*0530*/  ISETP.NE.AND P4, PT, R25, RZ, PT ;  /* 0x000000ff1900720c */ /* 0x000fe40003f85270 */
[----:B------:R-:W-:Y:S02]  /*0540*/  IADD3.X R21, PT, PT, RZ, R3, RZ, P5, P6 ;  /* 0x00000003ff157210 */ /* 0x000fe40002fec4ff */
        /* <DEDUP_REMOVED lines=35> */
.L_x_155:
[----:B------:R-:W-:Y:S05]  /*0780*/  BSYNC.RECONVERGENT B2 ;  /* 0x0000000000027941 */ /* 0x000fea0003800200 */
.L_x_154:
        /* <DEDUP_REMOVED lines=41> */
.L_x_158:
[----:B------:R-:W-:Y:S05]  /*0a20*/  BSYNC.RECONVERGENT B2 ;  /* 0x0000000000027941 */ /* 0x000fea0003800200 */
.L_x_157:
        /* <DEDUP_REMOVED lines=13> */
[----:B--2---:R-:W-:-:S02]  /*0b00*/  ISETP.NE.AND P1, PT, R12, RZ, PT ;  /* 0x000000ff0c00720c */ /* 0x004fc40003f25270 */
[----:B---3--:R-:W-:Y:S02]  /*0b10*/  ISETP.NE.AND P2, PT, R6, RZ, PT ;  /* 0x000000ff0600720c */ /* 0x008fe40003f45270 */
[----:B----4-:R-:W-:Y:S02]  /*0b20*/  ISETP.NE.AND P4, PT, R11, RZ, PT ;  /* 0x000000ff0b00720c */ /* 0x010fe40003f85270 */
[----:B------:R-:W-:Y:S02]  /*0b30*/  SEL R11, RZ, 0x1, !P1 ;  /* 0x00000001ff0b7807 */ /* 0x000fe40004800000 */
[----:B-----5:R-:W-:Y:S02]  /*0b40*/  ISETP.NE.AND P3, PT, R10, RZ, PT ;  /* 0x000000ff0a00720c */ /* 0x020fe40003f65270 */
[----:B------:R-:W-:Y:S02]  /*0b50*/  SEL R6, RZ, 0x1, !P2 ;  /* 0x00000001ff067807 */ /* 0x000fe40005000000 */
[----:B------:R-:W-:-:S02]  /*0b60*/  SEL R13, RZ, 0x1, !P3 ;  /* 0x00000001ff0d7807 */ /* 0x000fc40005800000 */
[----:B------:R-:W-:Y:S02]  /*0b70*/  SEL R10, RZ, 0x1, !P4 ;  /* 0x00000001ff0a7807 */ /* 0x000fe40006000000 */
[----:B------:R-:W-:-:S04]  /*0b80*/  IADD3 R2, P1, P2, R6, R2, R11 ;  /* 0x0000000206027210 */ /* 0x000fc80007a3e00b */
[----:B------:R-:W-:Y:S02]  /*0b90*/  IADD3 R2, P3, P4, R10, R2, R13 ;  /* 0x000000020a027210 */ /* 0x000fe40007c7e00d */
[----:B------:R-:W-:-:S04]  /*0ba0*/  IADD3.X R3, PT, PT, RZ, R3, RZ, P1, P2 ;  /* 0x00000003ff037210 */ /* 0x000fc80000fe44ff */
[----:B------:R-:W-:-:S07]  /*0bb0*/  IADD3.X R3, PT, PT, RZ, R3, RZ, P3, P4 ;  /* 0x00000003ff037210 */ /* 0x000fce0001fe84ff */
.L_x_160:
[----:B------:R-:W-:Y:S05]  /*0bc0*/  BSYNC.RECONVERGENT B2 ;  /* 0x0000000000027941 */ /* 0x000fea0003800200 */
.L_x_159:
[----:B------:R-:W-:Y:S05]  /*0bd0*/  @!P0 BRA `(.L_x_153) ;  /* 0x0000000000308947 */ /* 0x000fea0003800000 */
[----:B------:R-:W0:Y:S01]  /*0be0*/  LDC.64 R10, c[0x0][0x380] ;  /* 0x0000e000ff0a7b82 */ /* 0x000e220000000a00 */
[----:B------:R-:W-:-:S07]  /*0bf0*/  IMAD.MOV R4, RZ, RZ, -R4 ;  /* 0x000000ffff047224 */ /* 0x000fce00078e0a04 */
.L_x_161:
[----:B0-----:R-:W-:-:S06]  /*0c00*/  IMAD.WIDE R8, R7, 0x4, R10 ;  /* 0x0000000407087825 */ /* 0x001fcc00078e020a */
        /* <DEDUP_REMOVED lines=9> */
.L_x_153:
[----:B------:R-:W-:Y:S05]  /*0ca0*/  BSYNC.RECONVERGENT B1 ;  /* 0x0000000000017941 */ /* 0x000fea0003800200 */
.L_x_152:
        /* <DEDUP_REMOVED lines=78> */
.L_x_162:
        /* <DEDUP_REMOVED lines=145> */
.L_x_149:
        /* <DEDUP_REMOVED lines=10> */
[----:B--2---:R-:W-:-:S04]  /*1b40*/  ISETP.NE.AND P0, PT, R11, RZ, PT ;  /* 0x000000ff0b00720c */ /* 0x004fc80003f05270 */
[----:B------:R-:W-:Y:S02]  /*1b50*/  SEL R11, RZ, 0x1, !P0 ;  /* 0x00000001ff0b7807 */ /* 0x000fe40004000000 */
[----:B---3--:R-:W-:Y:S02]  /*1b60*/  ISETP.NE.AND P1, PT, R5, RZ, PT ;  /* 0x000000ff0500720c */ /* 0x008fe40003f25270 */
[----:B----4-:R-:W-:Y:S02]  /*1b70*/  ISETP.NE.AND P0, PT, R7, RZ, PT ;  /* 0x000000ff0700720c */ /* 0x010fe40003f05270 */
[----:B------:R-:W-:Y:S02]  /*1b80*/  SEL R5, RZ, 0x1, !P1 ;  /* 0x00000001ff057807 */ /* 0x000fe40004800000 */
[----:B------:R-:W-:Y:S02]  /*1b90*/  SEL R7, RZ, 0x1, !P0 ;  /* 0x00000001ff077807 */ /* 0x000fe40004000000 */
[----:B-----5:R-:W-:-:S02]  /*1ba0*/  ISETP.NE.AND P1, PT, R8, RZ, PT ;  /* 0x000000ff0800720c */ /* 0x020fc40003f25270 */
[----:B------:R-:W-:Y:S02]  /*1bb0*/  ISETP.NE.AND P0, PT, R9, RZ, PT ;  /* 0x000000ff0900720c */ /* 0x000fe40003f05270 */
[----:B------:R-:W-:Y:S02]  /*1bc0*/  IADD3 R8, P5, PT, R16, -0xe00, RZ ;  /* 0xfffff20010087810 */ /* 0x000fe40007fbe0ff */
[----:B------:R-:W-:Y:S02]  /*1bd0*/  ISETP.NE.AND P2, PT, R6, RZ, PT ;  /* 0x000000ff0600720c */ /* 0x000fe40003f45270 */
[----:B------:R-:W-:Y:S02]  /*1be0*/  SEL R9, RZ, 0x1, !P0 ;  /* 0x00000001ff097807 */ /* 0x000fe40004000000 */
[----:B------:R-:W-:Y:S02]  /*1bf0*/  ISETP.NE.AND P6, PT, R10, RZ, PT ;  /* 0x000000ff0a00720c */ /* 0x000fe40003fc5270 */
        /* <DEDUP_REMOVED lines=18> */
.L_x_166:
        /* <DEDUP_REMOVED lines=11> */
[----:B------:R-:W-:Y:S02]  /*1dd0*/  SEL R0, RZ, 0x1, !P0 ;  /* 0x00000001ff007807 */ /* 0x000fe40004000000 */
[----:B------:R-:W-:Y:S02]  /*1de0*/  SEL R21, RZ, 0x1, !P1 ;  /* 0x00000001ff157807 */ /* 0x000fe40004800000 */
[----:B----4-:R-:W-:Y:S02]  /*1df0*/  ISETP.NE.AND P0, PT, R11, RZ, PT ;  /* 0x000000ff0b00720c */ /* 0x010fe40003f05270 */
[----:B-----5:R-:W-:Y:S02]  /*1e00*/  ISETP.NE.AND P5, PT, R14, RZ, PT ;  /* 0x000000ff0e00720c */ /* 0x020fe40003fa5270 */
[----:B------:R-:W-:-:S02]  /*1e10*/  IADD3 R6, P2, P1, R21, R6, R0 ;  /* 0x0000000615067210 */ /* 0x000fc4000795e000 */
[----:B------:R-:W-:Y:S02]  /*1e20*/  ISETP.NE.AND P4, PT, R15, RZ, PT ;  /* 0x000000ff0f00720c */ /* 0x000fe40003f85270 */
[----:B-1----:R-:W-:Y:S02]  /*1e30*/  SEL R13, RZ, 0x1, !P0 ;  /* 0x00000001ff0d7807 */ /* 0x002fe40004000000 */
[----:B------:R-:W-:Y:S02]  /*1e40*/  SEL R11, RZ, 0x1, !P5 ;  /* 0x00000001ff0b7807 */ /* 0x000fe40006800000 */
[----:B0-----:R-:W-:Y:S02]  /*1e50*/  IADD3 R0, P3, PT, -R7, R16, RZ ;  /* 0x0000001007007210 */ /* 0x001fe40007f7e1ff */
[----:B------:R-:W-:Y:S02]  /*1e60*/  ISETP.NE.AND P6, PT, R18, RZ, PT ;  /* 0x000000ff1200720c */ /* 0x000fe40003fc5270 */
        /* <DEDUP_REMOVED lines=8> */
[----:B------:R-:W-:-:S02]  /*1ef0*/  ISETP.NE.AND P6, PT, R19, RZ, PT ;  /* 0x000000ff1300720c */ /* 0x000fc40003fc5270 */
        /* <DEDUP_REMOVED lines=12> */
.L_x_164:
        /* <DEDUP_REMOVED lines=25> */
.L_x_170:
        /* <DEDUP_REMOVED lines=70> */
.L_x_169:
[----:B------:R-:W-:Y:S05]  /*25b0*/  BSYNC.RECONVERGENT B2 ;  /* 0x0000000000027941 */ /* 0x000fea0003800200 */
.L_x_168:
        /* <DEDUP_REMOVED lines=44> */
.L_x_172:
[----:B------:R-:W-:Y:S05]  /*2880*/  BSYNC.RECONVERGENT B2 ;  /* 0x0000000000027941 */ /* 0x000fea0003800200 */
.L_x_171:
        /* <DEDUP_REMOVED lines=28> */
.L_x_174:
[----:B------:R-:W-:Y:S05]  /*2a50*/  BSYNC.RECONVERGENT B2 ;  /* 0x0000000000027941 */ /* 0x000fea0003800200 */
.L_x_173:
[----:B------:R-:W-:Y:S05]  /*2a60*/  @!P0 BRA `(.L_x_167) ;  /* 0x0000000000408947 */ /* 0x000fea0003800000 */
[----:B------:R-:W0:Y:S01]  /*2a70*/  LDCU.64 UR4, c[0x0][0x380] ;  /* 0x00007000ff0477ac */ /* 0x000e220008000a00 */
[----:B------:R-:W-:Y:S01]  /*2a80*/  IADD3 R3, P0, PT, R0, R7, RZ ;  /* 0x0000000700037210 */ /* 0x000fe20007f1e0ff */
[----:B------:R-:W-:-:S04]  /*2a90*/  IMAD.MOV R0, RZ, RZ, -R10 ;  /* 0x000000ffff007224 */ /* 0x000fc800078e0a0a */
[----:B------:R-:W-:Y:S01]  /*2aa0*/  IMAD.X R8, RZ, RZ, R9, P0 ;  /* 0x000000ffff087224 */ /* 0x000fe200000e0609 */
[----:B0-----:R-:W-:-:S04]  /*2ab0*/  LEA R2, P1, R3, UR4, 0x2 ;  /* 0x0000000403027c11 */ /* 0x001fc8000f8210ff */
[----:B------:R-:W-:-:S09]  /*2ac0*/  LEA.HI.X R3, R3, UR5, R8, 0x2, P1 ;  /* 0x0000000503037c11 */ /* 0x000fd200088f1408 */
.L_x_175:
[----:B------:R0:W2:Y:S01]  /*2ad0*/  LDG.E R7, desc[UR6][R2.64] ;  /* 0x0000000602077981 */ /* 0x0000a2000c1e1900 */
[----:B------:R-:W-:Y:S01]  /*2ae0*/  VIADD R0, R0, 0x1 ;  /* 0x0000000100007836 */ /* 0x000fe20000000000 */
[----:B0-----:R-:W-:-:S05]  /*2af0*/  IADD3 R2, P2, PT, R2, 0x800, RZ ;  /* 0x0000080002027810 */ /* 0x001fca0007f5e0ff */
[----:B------:R-:W-:Y:S01]  /*2b00*/  IMAD.X R3, RZ, RZ, R3, P2 ;  /* 0x000000ffff037224 */ /* 0x000fe200010e0603 */
[----:B--2---:R-:W-:-:S04]  /*2b10*/  ISETP.NE.AND P0, PT, R7, RZ, PT ;  /* 0x000000ff0700720c */ /* 0x004fc80003f05270 */
[----:B------:R-:W-:Y:S02]  /*2b20*/  SEL R7, RZ, 0x1, !P0 ;  /* 0x00000001ff077807 */ /* 0x000fe40004000000 */
[----:B------:R-:W-:Y:S02]  /*2b30*/  ISETP.NE.AND P0, PT, R0, RZ, PT ;  /* 0x000000ff0000720c */ /* 0x000fe40003f05270 */
[----:B------:R-:W-:-:S05]  /*2b40*/  IADD3 R6, P1, PT, R6, R7, RZ ;  /* 0x0000000706067210 */ /* 0x000fca0007f3e0ff */
[----:B------:R-:W-:-:S06]  /*2b50*/  IMAD.X R5, RZ, RZ, R5, P1 ;  /* 0x000000ffff057224 */ /* 0x000fcc00008e0605 */
[----:B------:R-:W-:Y:S05]  /*2b60*/  @P0 BRA `(.L_x_175) ;  /* 0xfffffffc00d80947 */ /* 0x000fea000383ffff */
.L_x_167:
[----:B------:R-:W-:Y:S05]  /*2b70*/  BSYNC.RECONVERGENT B1 ;  /* 0x0000000000017941 */ /* 0x000fea0003800200 */
.L_x_165:
        /* <DEDUP_REMOVED lines=74> */
.L_x_163:
[----:B------:R-:W-:Y:S05]  /*3020*/  BSYNC.RECONVERGENT B0 ;  /* 0x0000000000007941 */ /* 0x000fea0003800200 */
.L_x_148:
[----:B------:R-:W-:Y:S05]  /*3030*/  @P5 EXIT ;  /* 0x000000000000594d */ /* 0x000fea0003800000 */
[----:B------:R-:W0:Y:S01]  /*3040*/  LDCU.64 UR4, c[0x0][0x3a8] ;  /* 0x00007500ff0477ac */ /* 0x000e220008000a00 */
[----:B------:R-:W3:Y:S01]  /*3050*/  LDC.64 R4, c[0x0][0x390] ;  /* 0x0000e400ff047b82 */ /* 0x000ee20000000a00 */
[----:B012---:R-:W-:-:S04]  /*3060*/  IADD3 R2, P0, PT, R2, UR4, RZ ;  /* 0x0000000402027c10 */ /* 0x007fc8000ff1e0ff */
[----:B------:R-:W-:-:S05]  /*3070*/  IADD3.X R3, PT, PT, R3, UR5, RZ, P0, !PT ;  /* 0x0000000503037c10 */ /* 0x000fca00087fe4ff */
[----:B---3--:R-:W-:Y:S01]  /*3080*/  STG.E.64 desc[UR6][R4.64], R2 ;  /* 0x0000000204007986 */ /* 0x008fe2000c101b06 */
[----:B------:R-:W-:Y:S05]  /*3090*/  EXIT ;  /* 0x000000000000794d */ /* 0x000fea0003800000 */
.L_x_176:
        /* <DEDUP_REMOVED lines=14> */
.L_x_1552:


//--------------------- .text._ZN3cub18CUB_300001_SM_10006detail6reduce18DeviceReduceKernelINS2_10policy_hubIlyN4cuda3std3__44plusIvEEE10Policy1000EN6thrust24THRUST_300001_SM_1000_NS18transform_iteratorI7NonZeroIsEPsNSD_11use_defaultESI_EEyS9_lNS7_10__identityEEEvT0_PT3_T1_NS0_13GridEvenShareISO_EET2_T4_ --------------------------
	.section	.text._ZN3cub18CUB_300001_SM_10006detail6reduce18DeviceReduceKernelINS2_10policy_hubIlyN4cuda3std3__44plusIvEEE10Policy1000EN6thrust24THRUST_300001_SM_1000_NS18transform_iteratorI7NonZeroIsEPsNSD_11use_defaultESI_EEyS9_lNS7_10__identityEEEvT0_PT3_T1_NS0_13GridEvenShareISO_EET2_T4_,"ax",@progbits
	.align	128
        .global         _ZN3cub18CUB_300001_SM_10006detail6reduce18DeviceReduceKernelINS2_10policy_hubIlyN4cuda3std3__44plusIvEEE10Policy1000EN6thrust24THRUST_300001_SM_1000_NS18transform_iteratorI7NonZeroIsEPsNSD_11use_defaultESI_EEyS9_lNS7_10__identityEEEvT0_PT3_T1_NS0_13GridEvenShareISO_EET2_T4_
        .type           _ZN3cub18CUB_300001_SM_10006detail6reduce18DeviceReduceKernelINS2_10policy_hubIlyN4cuda3std3__44plusIvEEE10Policy1000EN6thrust24THRUST_300001_SM_1000_NS18transform_iteratorI7NonZeroIsEPsNSD_11use_defaultESI_EEyS9_lNS7_10__identityEEEvT0_PT3_T1_NS0_13GridEvenShareISO_EET2_T4_,@function
        .size           _ZN3cub18CUB_300001_SM_10006detail6reduce18DeviceReduceKernelINS2_10policy_hubIlyN4cuda3std3__44plusIvEEE10Policy1000EN6thrust24THRUST_300001_SM_1000_NS18transform_iteratorI7NonZeroIsEPsNSD_11use_defaultESI_EEyS9_lNS7_10__identityEEEvT0_PT3_T1_NS0_13GridEvenShareISO_EET2_T4_,(.L_x_1553 - _ZN3cub18CUB_300001_SM_10006detail6reduce18DeviceReduceKernelINS2_10policy_hubIlyN4cuda3std3__44plusIvEEE10Policy1000EN6thrust24THRUST_300001_SM_1000_NS18transform_iteratorI7NonZeroIsEPsNSD_11use_defaultESI_EEyS9_lNS7_10__identityEEEvT0_PT3_T1_NS0_13GridEvenShareISO_EET2_T4_)
        .other          _ZN3cub18CUB_300001_SM_10006detail6reduce18DeviceReduceKernelINS2_10policy_hubIlyN4cuda3std3__44plusIvEEE10Policy1000EN6thrust24THRUST_300001_SM_1000_NS18transform_iteratorI7NonZeroIsEPsNSD_11use_defaultESI_EEyS9_lNS7_10__identityEEEvT0_PT3_T1_NS0_13GridEvenShareISO_EET2_T4_,@"STO_CUDA_ENTRY STV_DEFAULT"
_ZN3cub18CUB_300001_SM_10006detail6reduce18DeviceReduceKernelINS2_10policy_hubIlyN4cuda3std3__44plusIvEEE10Policy1000EN6thrust24THRUST_300001_SM_1000_NS18transform_iteratorI7NonZeroIsEPsNSD_11use_defaultESI_EEyS9_lNS7_10__identityEEEvT0_PT3_T1_NS0_13GridEvenShareISO_EET2_T4_:
.text._ZN3cub18CUB_300001_SM_10006detail6reduce18DeviceReduceKernelINS2_10policy_hubIlyN4cuda3std3__44plusIvEEE10Policy1000EN6thrust24THRUST_300001_SM_1000_NS18transform_iteratorI7NonZeroIsEPsNSD_11use_defaultESI_EEyS9_lNS7_10__identityEEEvT0_PT3_T1_NS0_13GridEvenShareISO_EET2_T4_:
        /* <DEDUP_REMOVED lines=28> */
[----:B------:R-:W2:Y:S01]  /*01c0*/  LDG.E.U16 R10, desc[UR8][R10.64] ;  /* 0x000000080a0a7981 */ /* 0x000ea2000c1e1500 */
[----:B------:R-:W-:Y:S02]  /*01d0*/  VIADD R8, R4, 0x200 ;  /* 0x0000020004087836 */ /* 0x000fe40000000000 */
[----:B------:R-:W-:Y:S01]  /*01e0*/  IMAD.MOV.U32 R5, RZ, RZ, RZ ;  /* 0x000000ffff057224 */ /* 0x000fe200078e00ff */
[----:B--2---:R-:W-:-:S04]  /*01f0*/  ISETP.NE.AND P0, PT, R10, RZ, PT ;  /* 0x000000ff0a00720c */ /* 0x004fc80003f05270 */
[----:B------:R-:W-:-:S09]  /*0200*/  SEL R6, RZ, 0x1, !P0 ;  /* 0x00000001ff067807 */ /* 0x000fd20004000000 */
.L_x_180:
[----:B------:R-:W-:Y:S05]  /*0210*/  BSYNC.RECONVERGENT B1 ;  /* 0x0000000000017941 */ /* 0x000fea0003800200 */
.L_x_179:
        /* <DEDUP_REMOVED lines=19> */
.L_x_185:
[----:B------:R-:W2:Y:S04]  /*0350*/  LDG.E.U16 R12, desc[UR8][R2.64+-0x2000] ;  /* 0xffe00008020c7981 */ /* 0x000ea8000c1e1500 */
[----:B------:R-:W3:Y:S04]  /*0360*/  LDG.E.U16 R11, desc[UR8][R2.64+-0x1c00] ;  /* 0xffe40008020b7981 */ /* 0x000ee8000c1e1500 */
[----:B------:R-:W4:Y:S04]  /*0370*/  LDG.E.U16 R21, desc[UR8][R2.64+-0x1800] ;  /* 0xffe8000802157981 */ /* 0x000f28000c1e1500 */
[----:B------:R-:W5:Y:S04]  /*0380*/  LDG.E.U16 R22, desc[UR8][R2.64+-0x1400] ;  /* 0xffec000802167981 */ /* 0x000f68000c1e1500 */
        /* <DEDUP_REMOVED lines=8> */
[----:B------:R-:W5:Y:S01]  /*0410*/  LDG.E.U16 R13, desc[UR8][R2.64+0x1000] ;  /* 0x00100008020d7981 */ /* 0x000f62000c1e1500 */
[----:B--2---:R-:W-:-:S03]  /*0420*/  ISETP.NE.AND P1, PT, R12, RZ, PT ;  /* 0x000000ff0c00720c */ /* 0x004fc60003f25270 */
[----:B------:R-:W2:Y:S01]  /*0430*/  LDG.E.U16 R12, desc[UR8][R2.64+0x1400] ;  /* 0x00140008020c7981 */ /* 0x000ea2000c1e1500 */
[----:B---3--:R-:W-:Y:S02]  /*0440*/  ISETP.NE.AND P2, PT, R11, RZ, PT ;  /* 0x000000ff0b00720c */ /* 0x008fe40003f45270 */
[----:B------:R-:W-:Y:S02]  /*0450*/  SEL R11, RZ, 0x1, !P1 ;  /* 0x00000001ff0b7807 */ /* 0x000fe40004800000 */
[----:B------:R-:W-:-:S04]  /*0460*/  SEL R25, RZ, 0x1, !P2 ;  /* 0x00000001ff197807 */ /* 0x000fc80005000000 */
[----:B------:R-:W-:Y:S02]  /*0470*/  IADD3 R25, P5, P6, R25, R6, R11 ;  /* 0x0000000619197210 */ /* 0x000fe40007ebe00b */
[----:B------:R-:W3:Y:S04]  /*0480*/  LDG.E.U16 R6, desc[UR8][R2.64+0x1c00] ;  /* 0x001c000802067981 */ /* 0x000ee8000c1e1500 */
[----:B------:R-:W3:Y:S01]  /*0490*/  LDG.E.U16 R11, desc[UR8][R2.64+0x1800] ;  /* 0x00180008020b7981 */ /* 0x000ee2000c1e1500 */
        /* <DEDUP_REMOVED lines=49> */
.L_x_184:
[----:B------:R-:W-:Y:S05]  /*07b0*/  BSYNC.RECONVERGENT B2 ;  /* 0x0000000000027941 */ /* 0x000fea0003800200 */
.L_x_183:
        /* <DEDUP_REMOVED lines=11> */
[----:B------:R-:W2:Y:S04]  /*0870*/  LDG.E.U16 R18, desc[UR8][R2.64] ;  /* 0x0000000802127981 */ /* 0x000ea8000c1e1500 */
[----:B------:R-:W3:Y:S04]  /*0880*/  LDG.E.U16 R10, desc[UR8][R2.64+0x400] ;  /* 0x00040008020a7981 */ /* 0x000ee8000c1e1500 */
[----:B------:R-:W4:Y:S04]  /*0890*/  LDG.E.U16 R11, desc[UR8][R2.64+0x800] ;  /* 0x00080008020b7981 */ /* 0x000f28000c1e1500 */
[----:B------:R-:W5:Y:S04]  /*08a0*/  LDG.E.U16 R12, desc[UR8][R2.64+0xc00] ;  /* 0x000c0008020c7981 */ /* 0x000f68000c1e1500 */
[----:B------:R-:W5:Y:S04]  /*08b0*/  LDG.E.U16 R13, desc[UR8][R2.64+0x1000] ;  /* 0x00100008020d7981 */ /* 0x000f68000c1e1500 */
[----:B------:R-:W5:Y:S04]  /*08c0*/  LDG.E.U16 R14, desc[UR8][R2.64+0x1400] ;  /* 0x00140008020e7981 */ /* 0x000f68000c1e1500 */
[----:B------:R-:W5:Y:S04]  /*08d0*/  LDG.E.U16 R15, desc[UR8][R2.64+0x1800] ;  /* 0x00180008020f7981 */ /* 0x000f68000c1e1500 */
[----:B------:R0:W5:Y:S01]  /*08e0*/  LDG.E.U16 R16, desc[UR8][R2.64+0x1c00] ;  /* 0x001c000802107981 */ /* 0x000162000c1e1500 */
        /* <DEDUP_REMOVED lines=25> */
.L_x_187:
[----:B------:R-:W-:Y:S05]  /*0a80*/  BSYNC.RECONVERGENT B2 ;  /* 0x0000000000027941 */ /* 0x000fea0003800200 */
.L_x_186:
        /* <DEDUP_REMOVED lines=14> */
[----:B------:R-:W5:Y:S01]  /*0b70*/  LDG.E.U16 R11, desc[UR8][R2.64+0xc00] ;  /* 0x000c0008020b7981 */ /* 0x000f62000c1e1500 */
        /* <DEDUP_REMOVED lines=13> */
.L_x_189:
[----:B------:R-:W-:Y:S05]  /*0c50*/  BSYNC.RECONVERGENT B2 ;  /* 0x0000000000027941 */ /* 0x000fea0003800200 */
.L_x_188:
[----:B------:R-:W-:Y:S05]  /*0c60*/  @!P0 BRA `(.L_x_182) ;  /* 0x0000000000348947 */ /* 0x000fea0003800000 */
[----:B------:R-:W0:Y:S01]  /*0c70*/  LDC.64 R2, c[0x0][0x380] ;  /* 0x0000e000ff027b82 */ /* 0x000e220000000a00 */
[----:B------:R-:W-:Y:S02]  /*0c80*/  IMAD.MOV R7, RZ, RZ, -R7 ;  /* 0x000000ffff077224 */ /* 0x000fe400078e0a07 */
[----:B0-----:R-:W-:-:S07]  /*0c90*/  IMAD.WIDE.U32 R2, R0, 0x1c00, R2 ;  /* 0x00001c0000027825 */ /* 0x001fce00078e0002 */
.L_x_190:
[----:B------:R-:W-:-:S06]  /*0ca0*/  IMAD.WIDE R10, R8, 0x2, R2 ;  /* 0x00000002080a7825 */ /* 0x000fcc00078e0202 */
[----:B------:R-:W2:Y:S01]  /*0cb0*/  LDG.E.U16 R10, desc[UR8][R10.64] ;  /* 0x000000080a0a7981 */ /* 0x000ea2000c1e1500 */
        /* <DEDUP_REMOVED lines=8> */
.L_x_182:
[----:B------:R-:W-:Y:S05]  /*0d40*/  BSYNC.RECONVERGENT B1 ;  /* 0x0000000000017941 */ /* 0x000fea0003800200 */
.L_x_181:
        /* <DEDUP_REMOVED lines=77> */
.L_x_191:
        /* <DEDUP_REMOVED lines=130> */
.L_x_178:
[----:B------:R-:W0:Y:S01]  /*1a40*/  S2R R12, SR_TID.X ;  /* 0x00000000000c7919 */ /* 0x000e220000002100 */
[----:B------:R-:W1:Y:S01]  /*1a50*/  LDC.64 R4, c[0x0][0x380] ;  /* 0x0000e000ff047b82 */ /* 0x000e620000000a00 */
[----:B0-----:R-:W-:-:S04]  /*1a60*/  IMAD.IADD R13, R9, 0x1, R12 ;  /* 0x00000001090d7824 */ /* 0x001fc800078e020c */
[----:B-1----:R-:W-:-:S05]  /*1a70*/  IMAD.WIDE.U32 R4, R13, 0x2, R4 ;  /* 0x000000020d047825 */ /* 0x002fca00078e0004 */
[----:B------:R-:W2:Y:S04]  /*1a80*/  LDG.E.U16 R19, desc[UR8][R4.64] ;  /* 0x0000000804137981 */ /* 0x000ea8000c1e1500 */
[----:B------:R-:W3:Y:S04]  /*1a90*/  LDG.E.U16 R6, desc[UR8][R4.64+0x400] ;  /* 0x0004000804067981 */ /* 0x000ee8000c1e1500 */
[----:B------:R-:W4:Y:S04]  /*1aa0*/  LDG.E.U16 R10, desc[UR8][R4.64+0x800] ;  /* 0x00080008040a7981 */ /* 0x000f28000c1e1500 */
[----:B------:R-:W5:Y:S04]  /*1ab0*/  LDG.E.U16 R13, desc[UR8][R4.64+0xc00] ;  /* 0x000c0008040d7981 */ /* 0x000f68000c1e1500 */
[----:B------:R-:W5:Y:S04]  /*1ac0*/  LDG.E.U16 R14, desc[UR8][R4.64+0x1000] ;  /* 0x00100008040e7981 */ /* 0x000f68000c1e1500 */
[----:B------:R-:W5:Y:S04]  /*1ad0*/  LDG.E.U16 R15, desc[UR8][R4.64+0x1400] ;  /* 0x00140008040f7981 */ /* 0x000f68000c1e1500 */
[----:B------:R0:W5:Y:S01]  /*1ae0*/  LDG.E.U16 R17, desc[UR8][R4.64+0x1800] ;  /* 0x0018000804117981 */ /* 0x000162000c1e1500 */
        /* <DEDUP_REMOVED lines=47> */
.L_x_195:
[----:B------:R-:W3:Y:S02]  /*1de0*/  S2R R4, SR_TID.X ;  /* 0x0000000000047919 */ /* 0x000ee40000002100 */
[----:B---3--:R-:W-:-:S05]  /*1df0*/  IADD3 R5, P0, PT, R4, R7, RZ ;  /* 0x0000000704057210 */ /* 0x008fca0007f1e0ff */
[----:B------:R-:W-:Y:S01]  /*1e00*/  IMAD.X R20, RZ, RZ, R8, P0 ;  /* 0x000000ffff147224 */ /* 0x000fe200000e0608 */
[----:B-1----:R-:W-:-:S04]  /*1e10*/  LEA R4, P0, R5, UR6, 0x1 ;  /* 0x0000000605047c11 */ /* 0x002fc8000f8008ff */
[----:B------:R-:W-:-:S05]  /*1e20*/  LEA.HI.X R5, R5, UR7, R20, 0x1, P0 ;  /* 0x0000000705057c11 */ /* 0x000fca00080f0c14 */
[----:B------:R-:W3:Y:S04]  /*1e30*/  LDG.E.U16 R24, desc[UR8][R4.64] ;  /* 0x0000000804187981 */ /* 0x000ee8000c1e1500 */
[----:B------:R-:W4:Y:S04]  /*1e40*/  LDG.E.U16 R20, desc[UR8][R4.64+0x400] ;  /* 0x0004000804147981 */ /* 0x000f28000c1e1500 */
[----:B------:R-:W5:Y:S04]  /*1e50*/  LDG.E.U16 R23, desc[UR8][R4.64+0x800] ;  /* 0x0008000804177981 */ /* 0x000f68000c1e1500 */
[----:B------:R-:W2:Y:S04]  /*1e60*/  LDG.E.U16 R22, desc[UR8][R4.64+0xc00] ;  /* 0x000c000804167981 */ /* 0x000ea8000c1e1500 */
[----:B------:R-:W2:Y:S04]  /*1e70*/  LDG.E.U16 R21, desc[UR8][R4.64+0x1000] ;  /* 0x0010000804157981 */ /* 0x000ea8000c1e1500 */
[----:B------:R-:W2:Y:S04]  /*1e80*/  LDG.E.U16 R19, desc[UR8][R4.64+0x1400] ;  /* 0x0014000804137981 */ /* 0x000ea8000c1e1500 */
[----:B------:R1:W2:Y:S01]  /*1e90*/  LDG.E.U16 R17, desc[UR8][R4.64+0x1800] ;  /* 0x0018000804117981 */ /* 0x0002a2000c1e1500 */
        /* <DEDUP_REMOVED lines=43> */
.L_x_194:
        /* <DEDUP_REMOVED lines=24> */
.L_x_199:
[----:B------:R-:W-:Y:S02]  /*22d0*/  IMAD.MOV.U32 R2, RZ, RZ, R13 ;  /* 0x000000ffff027224 */ /* 0x000fe400078e000d */
[----:B------:R-:W-:-:S05]  /*22e0*/  IMAD.MOV.U32 R3, RZ, RZ, R18 ;  /* 0x000000ffff037224 */ /* 0x000fca00078e0012 */
        /* <DEDUP_REMOVED lines=11> */
[----:B--2---:R-:W-:-:S02]  /*23a0*/  ISETP.NE.AND P1, PT, R16, RZ, PT ;  /* 0x000000ff1000720c */ /* 0x004fc40003f25270 */
[----:B---3--:R-:W-:Y:S02]  /*23b0*/  ISETP.NE.AND P2, PT, R13, RZ, PT ;  /* 0x000000ff0d00720c */ /* 0x008fe40003f45270 */
[----:B------:R-:W-:Y:S02]  /*23c0*/  SEL R16, RZ, 0x1, !P1 ;  /* 0x00000001ff107807 */ /* 0x000fe40004800000 */
[----:B------:R-:W-:Y:S02]  /*23d0*/  SEL R13, RZ, 0x1, !P2 ;  /* 0x00000001ff0d7807 */ /* 0x000fe40005000000 */
[----:B----4-:R-:W-:Y:S02]  /*23e0*/  ISETP.NE.AND P1, PT, R14, RZ, PT ;  /* 0x000000ff0e00720c */ /* 0x010fe40003f25270 */
[----:B------:R-:W-:Y:S01]  /*23f0*/  IADD3 R6, P6, P5, R13, R6, R16 ;  /* 0x000000060d067210 */ /* 0x000fe20007dde010 */
[----:B------:R-:W2:Y:S01]  /*2400*/  LDG.E.U16 R14, desc[UR8][R2.64+0x1400] ;  /* 0x00140008020e7981 */ /* 0x000ea2000c1e1500 */
[----:B-----5:R-:W-:-:S03]  /*2410*/  ISETP.NE.AND P2, PT, R15, RZ, PT ;  /* 0x000000ff0f00720c */ /* 0x020fc60003f45270 */
[----:B------:R-:W3:Y:S01]  /*2420*/  LDG.E.U16 R16, desc[UR8][R2.64+0xc00] ;  /* 0x000c000802107981 */ /* 0x000ee2000c1e1500 */
[----:B------:R-:W-:Y:S02]  /*2430*/  SEL R13, RZ, 0x1, !P1 ;  /* 0x00000001ff0d7807 */ /* 0x000fe40004800000 */
[----:B------:R-:W-:Y:S01]  /*2440*/  SEL R26, RZ, 0x1, !P2 ;  /* 0x00000001ff1a7807 */ /* 0x000fe20005000000 */
[----:B------:R-:W4:Y:S03]  /*2450*/  LDG.E.U16 R15, desc[UR8][R2.64+0x1000] ;  /* 0x00100008020f7981 */ /* 0x000f26000c1e1500 */
[----:B------:R-:W-:Y:S02]  /*2460*/  IADD3 R26, P2, P1, R26, R6, R13 ;  /* 0x000000061a1a7210 */ /* 0x000fe4000795e00d */
[----:B------:R-:W5:Y:S04]  /*2470*/  LDG.E.U16 R6, desc[UR8][R2.64+0x1c00] ;  /* 0x001c000802067981 */ /* 0x000f68000c1e1500 */
[----:B------:R-:W5:Y:S01]  /*2480*/  LDG.E.U16 R13, desc[UR8][R2.64+0x1800] ;  /* 0x00180008020d7981 */ /* 0x000f62000c1e1500 */
        /* <DEDUP_REMOVED lines=44> */
.L_x_198:
[----:B------:R-:W-:Y:S05]  /*2750*/  BSYNC.RECONVERGENT B2 ;  /* 0x0000000000027941 */ /* 0x000fea0003800200 */
.L_x_197:
        /* <DEDUP_REMOVED lines=43> */
.L_x_201:
[----:B------:R-:W-:Y:S05]  /*2a10*/  BSYNC.RECONVERGENT B2 ;  /* 0x0000000000027941 */ /* 0x000fea0003800200 */
.L_x_200:
        /* <DEDUP_REMOVED lines=26> */
.L_x_203:
[----:B------:R-:W-:Y:S05]  /*2bc0*/  BSYNC.RECONVERGENT B2 ;  /* 0x0000000000027941 */ /* 0x000fea0003800200 */
.L_x_202:
        /* <DEDUP_REMOVED lines=9> */
.L_x_204:
[----:B------:R-:W-:Y:S02]  /*2c60*/  IMAD.MOV.U32 R2, RZ, RZ, R7 ;  /* 0x000000ffff027224 */ /* 0x000fe400078e0007 */
[----:B------:R-:W-:-:S05]  /*2c70*/  IMAD.MOV.U32 R3, RZ, RZ, R8 ;  /* 0x000000ffff037224 */ /* 0x000fca00078e0008 */
[----:B------:R-:W2:Y:S01]  /*2c80*/  LDG.E.U16 R2, desc[UR8][R2.64] ;  /* 0x0000000802027981 */ /* 0x000ea2000c1e1500 */
        /* <DEDUP_REMOVED lines=9> */
.L_x_196:
[----:B------:R-:W-:Y:S05]  /*2d20*/  BSYNC.RECONVERGENT B1 ;  /* 0x0000000000017941 */ /* 0x000fea0003800200 */
.L_x_193:
        /* <DEDUP_REMOVED lines=75> */
.L_x_192:
[----:B------:R-:W-:Y:S05]  /*31e0*/  BSYNC.RECONVERGENT B0 ;  /* 0x0000000000007941 */ /* 0x000fea0003800200 */
.L_x_177:
[----:B------:R-:W-:Y:S05]  /*31f0*/  @P0 EXIT ;  /* 0x000000000000094d */ /* 0x000fea0003800000 */
[----:B--2---:R-:W2:Y:S02]  /*3200*/  LDC.64 R4, c[0x0][0x390] ;  /* 0x0000e400ff047b82 */ /* 0x004ea40000000a00 */
[----:B--2---:R-:W-:-:S05]  /*3210*/  IMAD.WIDE.U32 R4, R0, 0x8, R4 ;  /* 0x0000000800047825 */ /* 0x004fca00078e0004 */
[----:B------:R-:W-:Y:S01]  /*3220*/  STG.E.64 desc[UR8][R4.64], R2 ;  /* 0x0000000204007986 */ /* 0x000fe2000c101b08 */
[----:B------:R-:W-:Y:S05]  /*3230*/  EXIT ;  /* 0x000000000000794d */ /* 0x000fea0003800000 */
.L_x_205:
        /* <DEDUP_REMOVED lines=12> */
.L_x_1553:


//--------------------- .text._ZN3cub18CUB_300001_SM_10006detail6reduce28DeviceReduceSingleTileKernelINS2_10policy_hubIlyN4cuda3std3__44plusIvEEE10Policy1000EN6thrust24THRUST_300001_SM_1000_NS18transform_iteratorI7NonZeroIsEPsNSD_11use_defaultESI_EEPlyS9_llNS7_10__identityEEEvT0_T1_T2_T3_T4_T6_ --------------------------
	.section	.text._ZN3cub18CUB_300001_SM_10006detail6reduce28DeviceReduceSingleTileKernelINS2_10policy_hubIlyN4cuda3std3__44plusIvEEE10Policy1000EN6thrust24THRUST_300001_SM_1000_NS18transform_iteratorI7NonZeroIsEPsNSD_11use_defaultESI_EEPlyS9_llNS7_10__identityEEEvT0_T1_T2_T3_T4_T6_,"ax",@progbits
	.align	128
        .global         _ZN3cub18CUB_300001_SM_10006detail6reduce28DeviceReduceSingleTileKernelINS2_10policy_hubIlyN4cuda3std3__44plusIvEEE10Policy1000EN6thrust24THRUST_300001_SM_1000_NS18transform_iteratorI7NonZeroIsEPsNSD_11use_defaultESI_EEPlyS9_llNS7_10__identityEEEvT0_T1_T2_T3_T4_T6_
        .type           _ZN3cub18CUB_300001_SM_10006detail6reduce28DeviceReduceSingleTileKernelINS2_10policy_hubIlyN4cuda3std3__44plusIvEEE10Policy1000EN6thrust24THRUST_300001_SM_1000_NS18transform_iteratorI7NonZeroIsEPsNSD_11use_defaultESI_EEPlyS9_llNS7_10__identityEEEvT0_T1_T2_T3_T4_T6_,@function
        .size           _ZN3cub18CUB_300001_SM_10006detail6reduce28DeviceReduceSingleTileKernelINS2_10policy_hubIlyN4cuda3std3__44plusIvEEE10Policy1000EN6thrust24THRUST_300001_SM_1000_NS18transform_iteratorI7NonZeroIsEPsNSD_11use_defaultESI_EEPlyS9_llNS7_10__identityEEEvT0_T1_T2_T3_T4_T6_,(.L_x_1554 - _ZN3cub18CUB_300001_SM_10006detail6reduce28DeviceReduceSingleTileKernelINS2_10policy_hubIlyN4cuda3std3__44plusIvEEE10Policy1000EN6thrust24THRUST_300001_SM_1000_NS18transform_iteratorI7NonZeroIsEPsNSD_11use_defaultESI_EEPlyS9_llNS7_10__identityEEEvT0_T1_T2_T3_T4_T6_)
        .other          _ZN3cub18CUB_300001_SM_10006detail6reduce28DeviceReduceSingleTileKernelINS2_10policy_hubIlyN4cuda3std3__44plusIvEEE10Policy1000EN6thrust24THRUST_300001_SM_1000_NS18transform_iteratorI7NonZeroIsEPsNSD_11use_defaultESI_EEPlyS9_llNS7_10__identityEEEvT0_T1_T2_T3_T4_T6_,@"STO_CUDA_ENTRY STV_DEFAULT"
_ZN3cub18CUB_300001_SM_10006detail6reduce28DeviceReduceSingleTileKernelINS2_10policy_hubIlyN4cuda3std3__44plusIvEEE10Policy1000EN6thrust24THRUST_300001_SM_1000_NS18transform_iteratorI7NonZeroIsEPsNSD_11use_defaultESI_EEPlyS9_llNS7_10__identityEEEvT0_T1_T2_T3_T4_T6_:
.text._ZN3cub18CUB_300001_SM_10006detail6reduce28DeviceReduceSingleTileKernelINS2_10policy_hubIlyN4cuda3std3__44plusIvEEE10Policy1000EN6thrust24THRUST_300001_SM_1000_NS18transform_iteratorI7NonZeroIsEPsNSD_11use_defaultESI_EEPlyS9_llNS7_10__identityEEEvT0_T1_T2_T3_T4_T6_:
        /* <DEDUP_REMOVED lines=15> */
.L_x_206:
        /* <DEDUP_REMOVED lines=12> */
[----:B------:R-:W2:Y:S01]  /*01b0*/  LDG.E.U16 R8, desc[UR6][R8.64] ;  /* 0x0000000608087981 */ /* 0x000ea2000c1e1500 */
[----:B------:R-:W-:Y:S02]  /*01c0*/  VIADD R7, R5, 0x200 ;  /* 0x0000020005077836 */ /* 0x000fe40000000000 */
[----:B------:R-:W-:Y:S01]  /*01d0*/  IMAD.MOV.U32 R3, RZ, RZ, RZ ;  /* 0x000000ffff037224 */ /* 0x000fe200078e00ff */
[----:B--2---:R-:W-:-:S04]  /*01e0*/  ISETP.NE.AND P0, PT, R8, RZ, PT ;  /* 0x000000ff0800720c */ /* 0x004fc80003f05270 */
[----:B------:R-:W-:-:S09]  /*01f0*/  SEL R2, RZ, 0x1, !P0 ;  /* 0x00000001ff027807 */ /* 0x000fd20004000000 */
.L_x_210:
[----:B------:R-:W-:Y:S05]  /*0200*/  BSYNC.RECONVERGENT B1 ;  /* 0x0000000000017941 */ /* 0x000fea0003800200 */
.L_x_209:
        /* <DEDUP_REMOVED lines=17> */
.L_x_215:
        /* <DEDUP_REMOVED lines=70> */
.L_x_214:
[----:B------:R-:W-:Y:S05]  /*0780*/  BSYNC.RECONVERGENT B2 ;  /* 0x0000000000027941 */ /* 0x000fea0003800200 */
.L_x_213:
        /* <DEDUP_REMOVED lines=41> */
.L_x_217:
[----:B------:R-:W-:Y:S05]  /*0a20*/  BSYNC.RECONVERGENT B2 ;  /* 0x0000000000027941 */ /* 0x000fea0003800200 */
.L_x_216:
        /* <DEDUP_REMOVED lines=11> */
[----:B------:R-:W5:Y:S01]  /*0ae0*/  LDG.E.U16 R10, desc[UR6][R8.64+0x800] ;  /* 0x00080006080a7981 */ /* 0x000f62000c1e1500 */
        /* <DEDUP_REMOVED lines=13> */
.L_x_219:
[----:B------:R-:W-:Y:S05]  /*0bc0*/  BSYNC.RECONVERGENT B2 ;  /* 0x0000000000027941 */ /* 0x000fea0003800200 */
.L_x_218:
[----:B------:R-:W-:Y:S05]  /*0bd0*/  @!P0 BRA `(.L_x_212) ;  /* 0x0000000000308947 */ /* 0x000fea0003800000 */
[----:B------:R-:W0:Y:S01]  /*0be0*/  LDC.64 R10, c[0x0][0x380] ;  /* 0x0000e000ff0a7b82 */ /* 0x000e220000000a00 */
[----:B------:R-:W-:-:S07]  /*0bf0*/  IMAD.MOV R4, RZ, RZ, -R4 ;  /* 0x000000ffff047224 */ /* 0x000fce00078e0a04 */
.L_x_220:
[----:B0-----:R-:W-:-:S06]  /*0c00*/  IMAD.WIDE R8, R7, 0x2, R10 ;  /* 0x0000000207087825 */ /* 0x001fcc00078e020a */
        /* <DEDUP_REMOVED lines=9> */
.L_x_212:
[----:B------:R-:W-:Y:S05]  /*0ca0*/  BSYNC.RECONVERGENT B1 ;  /* 0x0000000000017941 */ /* 0x000fea0003800200 */
.L_x_211:
        /* <DEDUP_REMOVED lines=78> */
.L_x_221:
        /* <DEDUP_REMOVED lines=145> */
.L_x_208:
[----:B------:R-:W0:Y:S01]  /*1aa0*/  S2R R4, SR_TID.X ;  /* 0x0000000000047919 */ /* 0x000e220000002100 */
[----:B------:R-:W0:Y:S02]  /*1ab0*/  LDC.64 R2, c[0x0][0x380] ;  /* 0x0000e000ff027b82 */ /* 0x000e240000000a00 */
[----:B0-----:R-:W-:-:S05]  /*1ac0*/  IMAD.WIDE.U32 R2, R4, 0x2, R2 ;  /* 0x0000000204027825 */ /* 0x001fca00078e0002 */
[----:B------:R-:W2:Y:S04]  /*1ad0*/  LDG.E.U16 R11, desc[UR6][R2.64] ;  /* 0x00000006020b7981 */ /* 0x000ea8000c1e1500 */
[----:B------:R-:W3:Y:S04]  /*1ae0*/  LDG.E.U16 R5, desc[UR6][R2.64+0x400] ;  /* 0x0004000602057981 */ /* 0x000ee8000c1e1500 */
[----:B------:R-:W4:Y:S04]  /*1af0*/  LDG.E.U16 R7, desc[UR6][R2.64+0xc00] ;  /* 0x000c000602077981 */ /* 0x000f28000c1e1500 */
[----:B------:R-:W5:Y:S04]  /*1b00*/  LDG.E.U16 R8, desc[UR6][R2.64+0x1000] ;  /* 0x0010000602087981 */ /* 0x000f68000c1e1500 */
[----:B------:R-:W5:Y:S04]  /*1b10*/  LDG.E.U16 R9, desc[UR6][R2.64+0x1400] ;  /* 0x0014000602097981 */ /* 0x000f68000c1e1500 */
[----:B------:R-:W5:Y:S04]  /*1b20*/  LDG.E.U16 R6, desc[UR6][R2.64+0x800] ;  /* 0x0008000602067981 */ /* 0x000f68000c1e1500 */
[----:B------:R-:W5:Y:S01]  /*1b30*/  LDG.E.U16 R10, desc[UR6][R2.64+0x1800] ;  /* 0x00180006020a7981 */ /* 0x000f62000c1e1500 */
        /* <DEDUP_REMOVED lines=30> */
.L_x_225:
[----:B------:R-:W-:-:S04]  /*1d20*/  LEA R12, P0, R7, R2, 0x1 ;  /* 0x00000002070c7211 */ /* 0x000fc800078008ff */
[----:B------:R-:W-:-:S05]  /*1d30*/  LEA.HI.X R13, R7, R3, R9, 0x1, P0 ;  /* 0x00000003070d7211 */ /* 0x000fca00000f0c09 */
        /* <DEDUP_REMOVED lines=40> */
.L_x_223:
        /* <DEDUP_REMOVED lines=25> */
.L_x_229:
        /* <DEDUP_REMOVED lines=70> */
.L_x_228:
[----:B------:R-:W-:Y:S05]  /*25b0*/  BSYNC.RECONVERGENT B2 ;  /* 0x0000000000027941 */ /* 0x000fea0003800200 */
.L_x_227:
        /* <DEDUP_REMOVED lines=44> */
.L_x_231:
[----:B------:R-:W-:Y:S05]  /*2880*/  BSYNC.RECONVERGENT B2 ;  /* 0x0000000000027941 */ /* 0x000fea0003800200 */
.L_x_230:
        /* <DEDUP_REMOVED lines=28> */
.L_x_233:
[----:B------:R-:W-:Y:S05]  /*2a50*/  BSYNC.RECONVERGENT B2 ;  /* 0x0000000000027941 */ /* 0x000fea0003800200 */
.L_x_232:
[----:B------:R-:W-:Y:S05]  /*2a60*/  @!P0 BRA `(.L_x_226) ;  /* 0x0000000000408947 */ /* 0x000fea0003800000 */
[----:B------:R-:W0:Y:S01]  /*2a70*/  LDCU.64 UR4, c[0x0][0x380] ;  /* 0x00007000ff0477ac */ /* 0x000e220008000a00 */
[----:B------:R-:W-:Y:S01]  /*2a80*/  IADD3 R3, P0, PT, R0, R7, RZ ;  /* 0x0000000700037210 */ /* 0x000fe20007f1e0ff */
[----:B------:R-:W-:-:S04]  /*2a90*/  IMAD.MOV R0, RZ, RZ, -R10 ;  /* 0x000000ffff007224 */ /* 0x000fc800078e0a0a */
[----:B------:R-:W-:Y:S01]  /*2aa0*/  IMAD.X R8, RZ, RZ, R9, P0 ;  /* 0x000000ffff087224 */ /* 0x000fe200000e0609 */
[----:B0-----:R-:W-:-:S04]  /*2ab0*/  LEA R2, P1, R3, UR4, 0x1 ;  /* 0x0000000403027c11 */ /* 0x001fc8000f8208ff */
[----:B------:R-:W-:-:S09]  /*2ac0*/  LEA.HI.X R3, R3, UR5, R8, 0x1, P1 ;  /* 0x0000000503037c11 */ /* 0x000fd200088f0c08 */
.L_x_234:
[----:B------:R0:W2:Y:S01]  /*2ad0*/  LDG.E.U16 R7, desc[UR6][R2.64] ;  /* 0x0000000602077981 */ /* 0x0000a2000c1e1500 */
        /* <DEDUP_REMOVED lines=9> */
.L_x_226:
[----:B------:R-:W-:Y:S05]  /*2b70*/  BSYNC.RECONVERGENT B1 ;  /* 0x0000000000017941 */ /* 0x000fea0003800200 */
.L_x_224:
        /* <DEDUP_REMOVED lines=74> */
.L_x_222:
[----:B------:R-:W-:Y:S05]  /*3020*/  BSYNC.RECONVERGENT B0 ;  /* 0x0000000000007941 */ /* 0x000fea0003800200 */
.L_x_207:
[----:B------:R-:W-:Y:S05]  /*3030*/  @P5 EXIT ;  /* 0x000000000000594d */ /* 0x000fea0003800000 */
[----:B------:R-:W0:Y:S01]  /*3040*/  LDCU.64 UR4, c[0x0][0x3a8] ;  /* 0x00007500ff0477ac */ /* 0x000e220008000a00 */
[----:B------:R-:W3:Y:S01]  /*3050*/  LDC.64 R4, c[0x0][0x390] ;  /* 0x0000e400ff047b82 */ /* 0x000ee20000000a00 */
[----:B012---:R-:W-:-:S04]  /*3060*/  IADD3 R2, P0, PT, R2, UR4, RZ ;  /* 0x0000000402027c10 */ /* 0x007fc8000ff1e0ff */
[----:B------:R-:W-:-:S05]  /*3070*/  IADD3.X R3, PT, PT, R3, UR5, RZ, P0, !PT ;  /* 0x0000000503037c10 */ /* 0x000fca00087fe4ff */
[----:B---3--:R-:W-:Y:S01]  /*3080*/  STG.E.64 desc[UR6][R4.64], R2 ;  /* 0x0000000204007986 */ /* 0x008fe2000c101b06 */
[----:B------:R-:W-:Y:S05]  /*3090*/  EXIT ;  /* 0x000000000000794d */ /* 0x000fea0003800000 */
.L_x_235:
        /* <DEDUP_REMOVED lines=14> */
.L_x_1554:


//--------------------- .text._ZN3cub18CUB_300001_SM_10006detail6reduce28DeviceReduceSingleTileKernelINS2_10policy_hubIlyN4cuda3std3__44plusIvEEE10Policy1000EPlSC_iS9_llNS7_10__identityEEEvT0_T1_T2_T3_T4_T6_ --------------------------
	.section	.text._ZN3cub18CUB_300001_SM_10006detail6reduce28DeviceReduceSingleTileKernelINS2_10policy_hubIlyN4cuda3std3__44plusIvEEE10Policy1000EPlSC_iS9_llNS7_10__identityEEEvT0_T1_T2_T3_T4_T6_,"ax",@progbits
	.align	128
        .global         _ZN3cub18CUB_300001_SM_10006detail6reduce28DeviceReduceSingleTileKernelINS2_10policy_hubIlyN4cuda3std3__44plusIvEEE10Policy1000EPlSC_iS9_llNS7_10__identityEEEvT0_T1_T2_T3_T4_T6_
        .type           _ZN3cub18CUB_300001_SM_10006detail6reduce28DeviceReduceSingleTileKernelINS2_10policy_hubIlyN4cuda3std3__44plusIvEEE10Policy1000EPlSC_iS9_llNS7_10__identityEEEvT0_T1_T2_T3_T4_T6_,@function
        .size           _ZN3cub18CUB_300001_SM_10006detail6reduce28DeviceReduceSingleTileKernelINS2_10policy_hubIlyN4cuda3std3__44plusIvEEE10Policy1000EPlSC_iS9_llNS7_10__identityEEEvT0_T1_T2_T3_T4_T6_,(.L_x_1555 - _ZN3cub18CUB_300001_SM_10006detail6reduce28DeviceReduceSingleTileKernelINS2_10policy_hubIlyN4cuda3std3__44plusIvEEE10Policy1000EPlSC_iS9_llNS7_10__identityEEEvT0_T1_T2_T3_T4_T6_)
        .other          _ZN3cub18CUB_300001_SM_10006detail6reduce28DeviceReduceSingleTileKernelINS2_10policy_hubIlyN4cuda3std3__44plusIvEEE10Policy1000EPlSC_iS9_llNS7_10__identityEEEvT0_T1_T2_T3_T4_T6_,@"STO_CUDA_ENTRY STV_DEFAULT"
_ZN3cub18CUB_300001_SM_10006detail6reduce28DeviceReduceSingleTileKernelINS2_10policy_hubIlyN4cuda3std3__44plusIvEEE10Policy1000EPlSC_iS9_llNS7_10__identityEEEvT0_T1_T2_T3_T4_T6_:
.text._ZN3cub18CUB_300001_SM_10006detail6reduce28DeviceReduceSingleTileKernelINS2_10policy_hubIlyN4cuda3std3__44plusIvEEE10Policy1000EPlSC_iS9_llNS7_10__identityEEEvT0_T1_T2_T3_T4_T6_:
[----:B------:R-:W-:Y:S01]  /*0000*/  LDC R1, c[0x0][0x37c] ;  /* 0x0000df00ff017b82 */ /* 0x000fe20000000800 */
[----:B------:R-:W0:Y:S01]  /*0010*/  LDCU UR4, c[0x0][0x390] ;  /* 0x00007200ff0477ac */ /* 0x000e220008000800 */
[----:B------:R-:W1:Y:S01]  /*0020*/  LDCU.64 UR6, c[0x0][0x358] ;  /* 0x00006b00ff0677ac */ /* 0x000e620008000a00 */
[----:B0-----:R-:W-:-:S05]  /*0030*/  IMAD.U32 R4, RZ, RZ, UR4 ;  /* 0x00000004ff047e24 */ /* 0x001fca000f8e00ff */
[----:B------:R-:W-:-:S13]  /*0040*/  ISETP.NE.AND P0, PT, R4, RZ, PT ;  /* 0x000000ff0400720c */ /* 0x000fda0003f05270 */
        /* <DEDUP_REMOVED lines=8> */
.L_x_236:
[----:B------:R-:W-:Y:S01]  /*00d0*/  ISETP.GT.AND P0, PT, R4, 0xdff, PT ;  /* 0x00000dff0400780c */ /* 0x000fe20003f04270 */
[----:B------:R-:W-:-:S12]  /*00e0*/  BSSY.RECONVERGENT B0, `(.L_x_237) ;  /* 0x0000256000007945 */ /* 0x000fd80003800200 */
[----:B------:R-:W-:Y:S05]  /*00f0*/  @P0 BRA `(.L_x_238) ;  /* 0x00000014004c0947 */ /* 0x000fea0003800000 */
[----:B------:R-:W0:Y:S01]  /*0100*/  S2R R5, SR_TID.X ;  /* 0x0000000000057919 */ /* 0x000e220000002100 */
[----:B------:R-:W-:Y:S01]  /*0110*/  BSSY.RECONVERGENT B1, `(.L_x_239) ;  /* 0x0000009000017945 */ /* 0x000fe20003800200 */
[----:B------:R-:W-:Y:S02]  /*0120*/  CS2R R2, SRZ ;  /* 0x0000000000027805 */ /* 0x000fe4000001ff00 */
[----:B0-----:R-:W-:Y:S01]  /*0130*/  ISETP.GE.AND P0, PT, R5, R4, PT ;  /* 0x000000040500720c */ /* 0x001fe20003f06270 */
[----:B------:R-:W-:-:S12]  /*0140*/  IMAD.MOV.U32 R7, RZ, RZ, R5 ;  /* 0x000000ffff077224 */ /* 0x000fd800078e0005 */
[----:B------:R-:W-:Y:S05]  /*0150*/  @P0 BRA `(.L_x_240) ;  /* 0x0000000000100947 */ /* 0x000fea0003800000 */
[----:B------:R-:W0:Y:S02]  /*0160*/  LDC.64 R2, c[0x0][0x380] ;  /* 0x0000e000ff027b82 */ /* 0x000e240000000a00 */
[----:B0-----:R-:W-:-:S06]  /*0170*/  IMAD.WIDE.U32 R2, R5, 0x8, R2 ;  /* 0x0000000805027825 */ /* 0x001fcc00078e0002 */
[----:B------:R-:W5:Y:S01]  /*0180*/  LDG.E.64.CONSTANT R2, desc[UR6][R2.64] ;  /* 0x0000000602027981 */ /* 0x000f62000c1e9b00 */
[----:B------:R-:W-:-:S07]  /*0190*/  VIADD R7, R5, 0x200 ;  /* 0x0000020005077836 */ /* 0x000fce0000000000 */
.L_x_240:
[----:B------:R-:W-:Y:S05]  /*01a0*/  BSYNC.RECONVERGENT B1 ;  /* 0x0000000000017941 */ /* 0x000fea0003800200 */
.L_x_239:
[----:B------:R-:W-:Y:S01]  /*01b0*/  ISETP.GE.AND P0, PT, R7, R4, PT ;  /* 0x000000040700720c */ /* 0x000fe20003f06270 */
[----:B------:R-:W-:-:S12]  /*01c0*/  BSSY.RECONVERGENT B1, `(.L_x_241) ;  /* 0x0000077000017945 */ /* 0x000fd80003800200 */
[----:B------:R-:W-:Y:S05]  /*01d0*/  @P0 BRA `(.L_x_242) ;  /* 0x0000000400d40947 */ /* 0x000fea0003800000 */
[----:B------:R-:W-:Y:S01]  /*01e0*/  LOP3.LUT R9, RZ, R7, RZ, 0x33, !PT ;  /* 0x00000007ff097212 */ /* 0x000fe200078e33ff */
[----:B------:R-:W-:Y:S04]  /*01f0*/  BSSY.RECONVERGENT B2, `(.L_x_243) ;  /* 0x0000018000027945 */ /* 0x000fe80003800200 */
[----:B------:R-:W-:-:S05]  /*0200*/  IMAD.IADD R0, R9, 0x1, R4 ;  /* 0x0000000109007824 */ /* 0x000fca00078e0204 */
[C---:B------:R-:W-:Y:S02]  /*0210*/  LOP3.LUT R6, R0.reuse, 0x600, RZ, 0xc0, !PT ;  /* 0x0000060000067812 */ /* 0x040fe400078ec0ff */
[----:B------:R-:W-:Y:S02]  /*0220*/  ISETP.GE.U32.AND P1, PT, R0, 0x600, PT ;  /* 0x000006000000780c */ /* 0x000fe40003f26070 */
[----:B------:R-:W-:-:S13]  /*0230*/  ISETP.NE.AND P0, PT, R6, 0x600, PT ;  /* 0x000006000600780c */ /* 0x000fda0003f05270 */
[----:B------:R-:W-:Y:S05]  /*0240*/  @!P0 BRA `(.L_x_244) ;  /* 0x0000000000488947 */ /* 0x000fea0003800000 */
[----:B------:R-:W0:Y:S01]  /*0250*/  LDC.64 R8, c[0x0][0x380] ;  /* 0x0000e000ff087b82 */ /* 0x000e220000000a00 */
[----:B------:R-:W-:-:S04]  /*0260*/  LEA.HI R0, R0, 0x1, RZ, 0x17 ;  /* 0x0000000100007811 */ /* 0x000fc800078fb8ff */
[----:B------:R-:W-:-:S05]  /*0270*/  LOP3.LUT R0, R0, 0x3, RZ, 0xc0, !PT ;  /* 0x0000000300007812 */ /* 0x000fca00078ec0ff */
[----:B------:R-:W-:Y:S02]  /*0280*/  IMAD.MOV R0, RZ, RZ, -R0 ;  /* 0x000000ffff007224 */ /* 0x000fe400078e0a00 */
[----:B0-----:R-:W-:-:S04]  /*0290*/  IMAD.WIDE.U32 R8, R7, 0x8, R8 ;  /* 0x0000000807087825 */ /* 0x001fc800078e0008 */
[----:B------:R-:W-:Y:S02]  /*02a0*/  IMAD.MOV.U32 R6, RZ, RZ, R8 ;  /* 0x000000ffff067224 */ /* 0x000fe400078e0008 */
[----:B------:R-:W-:-:S07]  /*02b0*/  IMAD.MOV.U32 R11, RZ, RZ, R9 ;  /* 0x000000ffff0b7224 */ /* 0x000fce00078e0009 */
.L_x_245:
[----:B------:R-:W-:Y:S02]  /*02c0*/  IMAD.MOV.U32 R8, RZ, RZ, R6 ;  /* 0x000000ffff087224 */ /* 0x000fe400078e0006 */
[----:B------:R-:W-:-:S06]  /*02d0*/  IMAD.MOV.U32 R9, RZ, RZ, R11 ;  /* 0x000000ffff097224 */ /* 0x000fcc00078e000b */
[----:B------:R-:W2:Y:S01]  /*02e0*/  LDG.E.64.CONSTANT R8, desc[UR6][R8.64] ;  /* 0x0000000608087981 */ /* 0x000ea2000c1e9b00 */
[----:B------:R-:W-:Y:S01]  /*02f0*/  VIADD R0, R0, 0x1 ;  /* 0x0000000100007836 */ /* 0x000fe20000000000 */
[----:B------:R-:W-:Y:S01]  /*0300*/  IADD3 R6, P3, PT, R6, 0x1000, RZ ;  /* 0x0000100006067810 */ /* 0x000fe20007f7e0ff */
[----:B------:R-:W-:-:S03]  /*0310*/  VIADD R7, R7, 0x200 ;  /* 0x0000020007077836 */ /* 0x000fc60000000000 */
[----:B------:R-:W-:Y:S01]  /*0320*/  ISETP.NE.AND P0, PT, R0, RZ, PT ;  /* 0x000000ff0000720c */ /* 0x000fe20003f05270 */
[----:B------:R-:W-:Y:S01]  /*0330*/  IMAD.X R11, RZ, RZ, R11, P3 ;  /* 0x000000ffff0b7224 */ /* 0x000fe200018e060b */
[----:B--2--5:R-:W-:-:S05]  /*0340*/  IADD3 R2, P2, PT, R8, R2, RZ ;  /* 0x0000000208027210 */ /* 0x024fca0007f5e0ff */
[----:B------:R-:W-:-:S06]  /*0350*/  IMAD.X R3, R9, 0x1, R3, P2 ;  /* 0x0000000109037824 */ /* 0x000fcc00010e0603 */
[----:B------:R-:W-:Y:S05]  /*0360*/  @P0 BRA `(.L_x_245) ;  /* 0xfffffffc00d40947 */ /* 0x000fea000383ffff */
.L_x_244:
[----:B------:R-:W-:Y:S05]  /*0370*/  BSYNC.RECONVERGENT B2 ;  /* 0x0000000000027941 */ /* 0x000fea0003800200 */
.L_x_243:
[----:B------:R-:W-:Y:S05]  /*0380*/  @!P1 BRA `(.L_x_242) ;  /* 0x0000000400689947 */ /* 0x000fea0003800000 */
[----:B------:R-:W-:Y:S01]  /*0390*/  IMAD.IADD R0, R4, 0x1, -R7 ;  /* 0x0000000104007824 */ /* 0x000fe200078e0a07 */
[----:B------:R-:W-:Y:S01]  /*03a0*/  BSSY.RECONVERGENT B2, `(.L_x_246) ;  /* 0x0000031000027945 */ /* 0x000fe20003800200 */
[----:B------:R-:W-:-:S03]  /*03b0*/  PLOP3.LUT P0, PT, PT, PT, PT, 0x80, 0x8 ;  /* 0x000000000008781c */ /* 0x000fc60003f0f070 */
[----:B------:R-:W-:-:S13]  /*03c0*/  ISETP.GT.AND P1, PT, R0, 0x1800, PT ;  /* 0x000018000000780c */ /* 0x000fda0003f24270 */
[----:B------:R-:W-:Y:S05]  /*03d0*/  @!P1 BRA `(.L_x_247) ;  /* 0x0000000000b49947 */ /* 0x000fea0003800000 */
[----:B------:R-:W-:Y:S01]  /*03e0*/  PLOP3.LUT P0, PT, PT, PT, PT, 0x8, 0x80 ;  /* 0x000000000080781c */ /* 0x000fe20003f0e170 */
[----:B------:R-:W-:-:S12]  /*03f0*/  VIADD R0, R4, 0xffffe800 ;  /* 0xffffe80004007836 */ /* 0x000fd80000000000 */
.L_x_248:
[----:B------:R-:W0:Y:S01]  /*0400*/  LDC.64 R44, c[0x0][0x380] ;  /* 0x0000e000ff2c7b82 */ /* 0x000e220000000a00 */
[C---:B------:R-:W-:Y:S02]  /*0410*/  VIADD R41, R7.reuse, 0x800 ;  /* 0x0000080007297836 */ /* 0x040fe40000000000 */
[C---:B------:R-:W-:Y:S02]  /*0420*/  VIADD R43, R7.reuse, 0x1000 ;  /* 0x00001000072b7836 */ /* 0x040fe40000000000 */
[----:B0-----:R-:W-:-:S05]  /*0430*/  IMAD.WIDE R28, R7, 0x8, R44 ;  /* 0x00000008071c7825 */ /* 0x001fca00078e022c */
[----:B------:R-:W2:Y:S01]  /*0440*/  LDG.E.64.CONSTANT R8, desc[UR6][R28.64] ;  /* 0x000000061c087981 */ /* 0x000ea2000c1e9b00 */
[----:B------:R-:W-:-:S03]  /*0450*/  IMAD.WIDE R40, R41, 0x8, R44 ;  /* 0x0000000829287825 */ /* 0x000fc600078e022c */
[----:B------:R-:W2:Y:S04]  /*0460*/  LDG.E.64.CONSTANT R10, desc[UR6][R28.64+0x1000] ;  /* 0x001000061c0a7981 */ /* 0x000ea8000c1e9b00 */
[----:B------:R-:W3:Y:S04]  /*0470*/  LDG.E.64.CONSTANT R12, desc[UR6][R28.64+0x2000] ;  /* 0x002000061c0c7981 */ /* 0x000ee8000c1e9b00 */
[----:B------:R-:W3:Y:S01]  /*0480*/  LDG.E.64.CONSTANT R14, desc[UR6][R28.64+0x3000] ;  /* 0x003000061c0e7981 */ /* 0x000ee2000c1e9b00 */
[----:B------:R-:W-:-:S03]  /*0490*/  IMAD.WIDE R42, R43, 0x8, R44 ;  /* 0x000000082b2a7825 */ /* 0x000fc600078e022c */
[----:B------:R-:W4:Y:S04]  /*04a0*/  LDG.E.64.CONSTANT R16, desc[UR6][R40.64] ;  /* 0x0000000628107981 */ /* 0x000f28000c1e9b00 */
[----:B------:R-:W4:Y:S04]  /*04b0*/  LDG.E.64.CONSTANT R18, desc[UR6][R40.64+0x1000] ;  /* 0x0010000628127981 */ /* 0x000f28000c1e9b00 */
[----:B------:R-:W4:Y:S04]  /*04c0*/  LDG.E.64.CONSTANT R20, desc[UR6][R40.64+0x2000] ;  /* 0x0020000628147981 */ /* 0x000f28000c1e9b00 */
[----:B------:R2:W4:Y:S01]  /*04d0*/  LDG.E.64.CONSTANT R26, desc[UR6][R40.64+0x3000] ;  /* 0x00300006281a7981 */ /* 0x000522000c1e9b00 */
[----:B------:R-:W-:-:S03]  /*04e0*/  VIADD R31, R7, 0x1800 ;  /* 0x00001800071f7836 */ /* 0x000fc60000000000 */
[----:B------:R-:W4:Y:S04]  /*04f0*/  LDG.E.64.CONSTANT R24, desc[UR6][R42.64] ;  /* 0x000000062a187981 */ /* 0x000f28000c1e9b00 */
[----:B------:R-:W4:Y:S01]  /*0500*/  LDG.E.64.CONSTANT R22, desc[UR6][R42.64+0x1000] ;  /* 0x001000062a167981 */ /* 0x000f22000c1e9b00 */
[----:B------:R-:W-:-:S03]  /*0510*/  IMAD.WIDE R44, R31, 0x8, R44 ;  /* 0x000000081f2c7825 */ /* 0x000fc600078e022c */
[----:B------:R-:W4:Y:S04]  /*0520*/  LDG.E.64.CONSTANT R28, desc[UR6][R42.64+0x2000] ;  /* 0x002000062a1c7981 */ /* 0x000f28000c1e9b00 */
[----:B------:R-:W4:Y:S04]  /*0530*/  LDG.E.64.CONSTANT R36, desc[UR6][R42.64+0x3000] ;  /* 0x003000062a247981 */ /* 0x000f28000c1e9b00 */
[----:B------:R-:W4:Y:S04]  /*0540*/  LDG.E.64.CONSTANT R34, desc[UR6][R44.64] ;  /* 0x000000062c227981 */ /* 0x000f28000c1e9b00 */
[----:B------:R-:W4:Y:S04]  /*0550*/  LDG.E.64.CONSTANT R32, desc[UR6][R44.64+0x1000] ;  /* 0x001000062c207981 */ /* 0x000f28000c1e9b00 */
[----:B------:R-:W4:Y:S04]  /*0560*/  LDG.E.64.CONSTANT R30, desc[UR6][R44.64+0x2000] ;  /* 0x002000062c1e7981 */ /* 0x000f28000c1e9b00 */
[----:B------:R-:W4:Y:S01]  /*0570*/  LDG.E.64.CONSTANT R38, desc[UR6][R44.64+0x3000] ;  /* 0x003000062c267981 */ /* 0x000f22000c1e9b00 */
[----:B------:R-:W-:Y:S01]  /*0580*/  VIADD R7, R7, 0x2000 ;  /* 0x0000200007077836 */ /* 0x000fe20000000000 */
[----:B--2--5:R-:W-:-:S04]  /*0590*/  IADD3 R41, P1, P2, R10, R8, R2 ;  /* 0x000000080a297210 */ /* 0x024fc80007a3e002 */
[----:B------:R-:W-:Y:S02]  /*05a0*/  IADD3.X R9, PT, PT, R11, R9, R3, P1, P2 ;  /* 0x000000090b097210 */ /* 0x000fe40000fe4403 */
[----:B---3--:R-:W-:-:S04]  /*05b0*/  IADD3 R41, P3, P4, R14, R12, R41 ;  /* 0x0000000c0e297210 */ /* 0x008fc80007c7e029 */
[----:B------:R-:W-:Y:S02]  /*05c0*/  IADD3.X R13, PT, PT, R15, R13, R9, P3, P4 ;  /* 0x0000000d0f0d7210 */ /* 0x000fe40001fe8409 */
[----:B----4-:R-:W-:-:S04]  /*05d0*/  IADD3 R3, P1, P2, R18, R16, R41 ;  /* 0x0000001012037210 */ /* 0x010fc80007a3e029 */
[----:B------:R-:W-:Y:S02]  /*05e0*/  IADD3.X R17, PT, PT, R19, R17, R13, P1, P2 ;  /* 0x0000001113117210 */ /* 0x000fe40000fe440d */
[----:B------:R-:W-:-:S04]  /*05f0*/  IADD3 R3, P3, P4, R26, R20, R3 ;  /* 0x000000141a037210 */ /* 0x000fc80007c7e003 */
[----:B------:R-:W-:Y:S02]  /*0600*/  IADD3.X R21, PT, PT, R27, R21, R17, P3, P4 ;  /* 0x000000151b157210 */ /* 0x000fe40001fe8411 */
[----:B------:R-:W-:-:S04]  /*0610*/  IADD3 R3, P1, P2, R22, R24, R3 ;  /* 0x0000001816037210 */ /* 0x000fc80007a3e003 */
[----:B------:R-:W-:Y:S02]  /*0620*/  IADD3.X R23, PT, PT, R23, R25, R21, P1, P2 ;  /* 0x0000001917177210 */ /* 0x000fe40000fe4415 */
[----:B------:R-:W-:-:S04]  /*0630*/  IADD3 R3, P3, P4, R36, R28, R3 ;  /* 0x0000001c24037210 */ /* 0x000fc80007c7e003 */
[----:B------:R-:W-:Y:S02]  /*0640*/  IADD3.X R29, PT, PT, R37, R29, R23, P3, P4 ;  /* 0x0000001d251d7210 */ /* 0x000fe40001fe8417 */
[----:B------:R-:W-:Y:S02]  /*0650*/  ISETP.GE.AND P3, PT, R7, R0, PT ;  /* 0x000000000700720c */ /* 0x000fe40003f66270 */
[----:B------:R-:W-:-:S04]  /*0660*/  IADD3 R3, P2, P1, R32, R34, R3 ;  /* 0x0000002220037210 */ /* 0x000fc8000795e003 */
[----:B------:R-:W-:Y:S02]  /*0670*/  IADD3 R2, P4, P5, R38, R30, R3 ;  /* 0x0000001e26027210 */ /* 0x000fe40007d9e003 */
[----:B------:R-:W-:-:S04]  /*0680*/  IADD3.X R3, PT, PT, R33, R35, R29, P2, P1 ;  /* 0x0000002321037210 */ /* 0x000fc800017e241d */
[----:B------:R-:W-:Y:S01]  /*0690*/  IADD3.X R3, PT, PT, R39, R31, R3, P4, P5 ;  /* 0x0000001f27037210 */ /* 0x000fe200027ea403 */
[----:B------:R-:W-:Y:S06]  /*06a0*/  @!P3 BRA `(.L_x_248) ;  /* 0xfffffffc0054b947 */ /* 0x000fec000383ffff */
.L_x_247:
[----:B------:R-:W-:Y:S05]  /*06b0*/  BSYNC.RECONVERGENT B2 ;  /* 0x0000000000027941 */ /* 0x000fea0003800200 */
.L_x_246:
[----:B------:R-:W-:Y:S01]  /*06c0*/  IMAD.IADD R0, R4, 0x1, -R7 ;  /* 0x0000000104007824 */ /* 0x000fe200078e0a07 */
[----:B------:R-:W-:Y:S04]  /*06d0*/  BSSY.RECONVERGENT B2, `(.L_x_249) ;  /* 0x0000019000027945 */ /* 0x000fe80003800200 */
[----:B------:R-:W-:-:S13]  /*06e0*/  ISETP.GT.AND P1, PT, R0, 0x800, PT ;  /* 0x000008000000780c */ /* 0x000fda0003f24270 */
[----:B------:R-:W-:Y:S05]  /*06f0*/  @!P1 BRA `(.L_x_250) ;  /* 0x0000000000589947 */ /* 0x000fea0003800000 */
[----:B------:R-:W0:Y:S01]  /*0700*/  LDC.64 R18, c[0x0][0x380] ;  /* 0x0000e000ff127b82 */ /* 0x000e220000000a00 */
[C---:B------:R-:W-:Y:S02]  /*0710*/  VIADD R15, R7.reuse, 0x800 ;  /* 0x00000800070f7836 */ /* 0x040fe40000000000 */
[----:B0-----:R-:W-:-:S05]  /*0720*/  IMAD.WIDE R8, R7, 0x8, R18 ;  /* 0x0000000807087825 */ /* 0x001fca00078e0212 */
[----:B------:R-:W2:Y:S01]  /*0730*/  LDG.E.64.CONSTANT R10, desc[UR6][R8.64] ;  /* 0x00000006080a7981 */ /* 0x000ea2000c1e9b00 */
[----:B------:R-:W-:-:S03]  /*0740*/  IMAD.WIDE R18, R15, 0x8, R18 ;  /* 0x000000080f127825 */ /* 0x000fc600078e0212 */
[----:B------:R-:W2:Y:S04]  /*0750*/  LDG.E.64.CONSTANT R12, desc[UR6][R8.64+0x1000] ;  /* 0x00100006080c7981 */ /* 0x000ea8000c1e9b00 */
[----:B------:R-:W3:Y:S04]  /*0760*/  LDG.E.64.CONSTANT R14, desc[UR6][R8.64+0x2000] ;  /* 0x00200006080e7981 */ /* 0x000ee8000c1e9b00 */
[----:B------:R-:W3:Y:S04]  /*0770*/  LDG.E.64.CONSTANT R16, desc[UR6][R8.64+0x3000] ;  /* 0x0030000608107981 */ /* 0x000ee8000c1e9b00 */
[----:B------:R-:W4:Y:S04]  /*0780*/  LDG.E.64.CONSTANT R20, desc[UR6][R18.64] ;  /* 0x0000000612147981 */ /* 0x000f28000c1e9b00 */
[----:B------:R-:W4:Y:S04]  /*0790*/  LDG.E.64.CONSTANT R22, desc[UR6][R18.64+0x1000] ;  /* 0x0010000612167981 */ /* 0x000f28000c1e9b00 */
[----:B------:R-:W4:Y:S04]  /*07a0*/  LDG.E.64.CONSTANT R24, desc[UR6][R18.64+0x2000] ;  /* 0x0020000612187981 */ /* 0x000f28000c1e9b00 */
[----:B------:R-:W4:Y:S01]  /*07b0*/  LDG.E.64.CONSTANT R26, desc[UR6][R18.64+0x3000] ;  /* 0x00300006121a7981 */ /* 0x000f22000c1e9b00 */
[----:B------:R-:W-:Y:S01]  /*07c0*/  VIADD R7, R7, 0x1000 ;  /* 0x0000100007077836 */ /* 0x000fe20000000000 */
[----:B--2--5:R-:W-:-:S04]  /*07d0*/  IADD3 R29, P0, P1, R12, R10, R2 ;  /* 0x0000000a0c1d7210 */ /* 0x024fc8000791e002 */
[----:B------:R-:W-:Y:S02]  /*07e0*/  IADD3.X R11, PT, PT, R13, R11, R3, P0, P1 ;  /* 0x0000000b0d0b7210 */ /* 0x000fe400007e2403 */
[----:B------:R-:W-:Y:S02]  /*07f0*/  PLOP3.LUT P0, PT, PT, PT, PT, 0x8, 0x80 ;  /* 0x000000000080781c */ /* 0x000fe40003f0e170 */
[----:B---3--:R-:W-:-:S04]  /*0800*/  IADD3 R29, P2, P3, R16, R14, R29 ;  /* 0x0000000e101d7210 */ /* 0x008fc80007b5e01d */
[----:B------:R-:W-:Y:S02]  /*0810*/  IADD3.X R15, PT, PT, R17, R15, R11, P2, P3 ;  /* 0x0000000f110f7210 */ /* 0x000fe400017e640b */
[----:B----4-:R-:W-:-:S04]  /*0820*/  IADD3 R3, P1, P4, R22, R20, R29 ;  /* 0x0000001416037210 */ /* 0x010fc80007c3e01d */
[----:B------:R-:W-:Y:S02]  /*0830*/  IADD3 R2, P2, P3, R26, R24, R3 ;  /* 0x000000181a027210 */ /* 0x000fe40007b5e003 */
[----:B------:R-:W-:-:S04]  /*0840*/  IADD3.X R3, PT, PT, R23, R21, R15, P1, P4 ;  /* 0x0000001517037210 */ /* 0x000fc80000fe840f */
[----:B------:R-:W-:-:S07]  /*0850*/  IADD3.X R3, PT, PT, R27, R25, R3, P2, P3 ;  /* 0x000000191b037210 */ /* 0x000fce00017e6403 */
.L_x_250:
[----:B------:R-:W-:Y:S05]  /*0860*/  BSYNC.RECONVERGENT B2 ;  /* 0x0000000000027941 */ /* 0x000fea0003800200 */
.L_x_249:
[----:B------:R-:W-:-:S13]  /*0870*/  ISETP.LT.OR P0, PT, R7, R4, P0 ;  /* 0x000000040700720c */ /* 0x000fda0000701670 */
[----:B------:R-:W-:Y:S05]  /*0880*/  @!P0 BRA `(.L_x_242) ;  /* 0x0000000000288947 */ /* 0x000fea0003800000 */
[----:B------:R-:W0:Y:S02]  /*0890*/  LDC.64 R8, c[0x0][0x380] ;  /* 0x0000e000ff087b82 */ /* 0x000e240000000a00 */
[----:B0-----:R-:W-:-:S05]  /*08a0*/  IMAD.WIDE R6, R7, 0x8, R8 ;  /* 0x0000000807067825 */ /* 0x001fca00078e0208 */
[----:B------:R-:W2:Y:S04]  /*08b0*/  LDG.E.64.CONSTANT R8, desc[UR6][R6.64] ;  /* 0x0000000606087981 */ /* 0x000ea8000c1e9b00 */
[----:B------:R-:W2:Y:S04]  /*08c0*/  LDG.E.64.CONSTANT R10, desc[UR6][R6.64+0x1000] ;  /* 0x00100006060a7981 */ /* 0x000ea8000c1e9b00 */
[----:B------:R-:W3:Y:S04]  /*08d0*/  LDG.E.64.CONSTANT R12, desc[UR6][R6.64+0x2000] ;  /* 0x00200006060c7981 */ /* 0x000ee8000c1e9b00 */
[----:B------:R-:W3:Y:S01]  /*08e0*/  LDG.E.64.CONSTANT R14, desc[UR6][R6.64+0x3000] ;  /* 0x00300006060e7981 */ /* 0x000ee2000c1e9b00 */
[----:B--2--5:R-:W-:-:S04]  /*08f0*/  IADD3 R17, P0, P1, R10, R8, R2 ;  /* 0x000000080a117210 */ /* 0x024fc8000791e002 */
[----:B------:R-:W-:Y:S02]  /*0900*/  IADD3.X R3, PT, PT, R11, R9, R3, P0, P1 ;  /* 0x000000090b037210 */ /* 0x000fe400007e2403 */
[----:B---3--:R-:W-:-:S04]  /*0910*/  IADD3 R2, P2, P3, R14, R12, R17 ;  /* 0x0000000c0e027210 */ /* 0x008fc80007b5e011 */
[----:B------:R-:W-:-:S09]  /*0920*/  IADD3.X R3, PT, PT, R15, R13, R3, P2, P3 ;  /* 0x0000000d0f037210 */ /* 0x000fd200017e6403 */
.L_x_242:
[----:B------:R-:W-:Y:S05]  /*0930*/  BSYNC.RECONVERGENT B1 ;  /* 0x0000000000017941 */ /* 0x000fea0003800200 */
.L_x_241:
[----:B------:R-:W-:-:S13]  /*0940*/  ISETP.GE.AND P0, PT, R4, 0x200, PT ;  /* 0x000002000400780c */ /* 0x000fda0003f06270 */
[----:B------:R-:W-:Y:S05]  /*0950*/  @!P0 BRA `(.L_x_251) ;  /* 0x00000004002c8947 */ /* 0x000fea0003800000 */
[----:B------:R-:W0:Y:S01]  /*0960*/  S2R R8, SR_LANEID ;  /* 0x0000000000087919 */ /* 0x000e220000000000 */
[----:B-----5:R-:W1:Y:S04]  /*0970*/  SHFL.DOWN PT, R0, R2, 0x1, 0x1f ;  /* 0x08201f0002007f89 */ /* 0x020e6800000e0000 */
        /* <DEDUP_REMOVED lines=38> */
[----:B-1----:R-:W-:-:S02]  /*0be0*/  SEL R3, R3, RZ, !P0 ;  /* 0x000000ff03037207 */ /* 0x002fc40004000000 */
[----:B------:R-:W-:Y:S01]  /*0bf0*/  ISETP.NE.AND P0, PT, R5, RZ, PT ;  /* 0x000000ff0500720c */ /* 0x000fe20003f05270 */
        /* <DEDUP_REMOVED lines=31> */
[----:B------:R-:W-:Y:S01]  /*0df0*/  IMAD.X R3, R3, 0x1, R7, P3 ;  /* 0x0000000103037824 */ /* 0x000fe200018e0607 */
[----:B------:R-:W-:Y:S06]  /*0e00*/  BRA `(.L_x_252) ;  /* 0x00000018000c7947 */ /* 0x000fec0003800000 */
.L_x_251:
[----:B------:R-:W-:Y:S01]  /*0e10*/  LOP3.LUT R0, R5, 0x3e0, RZ, 0xc0, !PT ;  /* 0x000003e005007812 */ /* 0x000fe200078ec0ff */
[----:B------:R-:W0:Y:S03]  /*0e20*/  S2R R12, SR_LANEID ;  /* 0x00000000000c7919 */ /* 0x000e260000000000 */
[----:B------:R-:W-:Y:S01]  /*0e30*/  LOP3.LUT R9, RZ, R0, RZ, 0x33, !PT ;  /* 0x00000000ff097212 */ /* 0x000fe200078e33ff */
[----:B------:R-:W-:-:S04]  /*0e40*/  VIADD R7, R0, 0x20 ;  /* 0x0000002000077836 */ /* 0x000fc80000000000 */
[----:B------:R-:W-:Y:S01]  /*0e50*/  IMAD.IADD R9, R9, 0x1, R4 ;  /* 0x0000000109097824 */ /* 0x000fe200078e0204 */
[----:B------:R-:W-:-:S04]  /*0e60*/  ISETP.GT.AND P0, PT, R7, R4, PT ;  /* 0x000000040700720c */ /* 0x000fc80003f04270 */
[----:B------:R-:W-:-:S05]  /*0e70*/  SEL R9, R9, 0x1f, P0 ;  /* 0x0000001f09097807 */ /* 0x000fca0000000000 */
[----:B-----5:R-:W1:Y:S04]  /*0e80*/  SHFL.DOWN PT, R0, R2, 0x1, R9 ;  /* 0x0820000002007989 */ /* 0x020e6800000e0009 */
        /* <DEDUP_REMOVED lines=12> */
[----:B------:R-:W-:Y:S02]  /*0f50*/  IADD3 R8, P1, PT, R0, R7, RZ ;  /* 0x0000000700087210 */ /* 0x000fe40007f3e0ff */
[----:B-1----:R-:W-:-:S03]  /*0f60*/  SEL R6, R6, RZ, !P0 ;  /* 0x000000ff06067207 */ /* 0x002fc60004000000 */
[----:B------:R-:W0:Y:S02]  /*0f70*/  SHFL.DOWN PT, R0, R8, 0x4, R9 ;  /* 0x0880000008007989 */ /* 0x000e2400000e0009 */
[----:B------:R-:W-:Y:S02]  /*0f80*/  IMAD.X R10, R6, 0x1, R11, P1 ;  /* 0x00000001060a7824 */ /* 0x000fe400008e060b */
[----:B------:R-:W-:Y:S01]  /*0f90*/  VIADD R6, R12, 0x4 ;  /* 0x000000040c067836 */ /* 0x000fe20000000000 */
[----:B------:R-:W1:Y:S02]  /*0fa0*/  @!P2 S2R R11, SR_CgaCtaId ;  /* 0x00000000000ba919 */ /* 0x000e640000008800 */
[----:B------:R-:W2:Y:S02]  /*0fb0*/  SHFL.DOWN PT, R2, R10, 0x4, R9 ;  /* 0x088000000a027989 */ /* 0x000ea400000e0009 */
[----:B------:R-:W-:Y:S01]  /*0fc0*/  ISETP.GT.AND P0, PT, R6, R9, PT ;  /* 0x000000090600720c */ /* 0x000fe20003f04270 */
[----:B------:R-:W-:-:S03]  /*0fd0*/  VIADD R6, R12, 0x8 ;  /* 0x000000080c067836 */ /* 0x000fc60000000000 */
        /* <DEDUP_REMOVED lines=9> */
[----:B--2---:R-:W-:-:S03]  /*1070*/  SEL R2, R2, RZ, !P0 ;  /* 0x000000ff02027207 */ /* 0x004fc60004000000 */
[----:B------:R-:W0:Y:S02]  /*1080*/  SHFL.DOWN PT, R0, R6, 0x10, R9 ;  /* 0x0a00000006007989 */ /* 0x000e2400000e0009 */
[----:B------:R-:W-:Y:S01]  /*1090*/  IMAD.X R8, R2, 0x1, R7, P1 ;  /* 0x0000000102087824 */ /* 0x000fe200008e0607 */
[----:B------:R-:W-:Y:S01]  /*10a0*/  @!P2 SHF.R.U32.HI R7, RZ, 0x2, R5 ;  /* 0x00000002ff07a819 */ /* 0x000fe20000011605 */
[----:B------:R-:W-:-:S03]  /*10b0*/  VIADD R2, R12, 0x10 ;  /* 0x000000100c027836 */ /* 0x000fc60000000000 */
[----:B------:R-:W2:Y:S01]  /*10c0*/  SHFL.DOWN PT, R3, R8, 0x10, R9 ;  /* 0x0a00000008037989 */ /* 0x000ea200000e0009 */
[----:B------:R-:W-:Y:S02]  /*10d0*/  @!P2 LOP3.LUT R7, R7, 0xf8, RZ, 0xc0, !PT ;  /* 0x000000f80707a812 */ /* 0x000fe400078ec0ff */
[----:B------:R-:W-:Y:S02]  /*10e0*/  ISETP.GT.AND P0, PT, R2, R9, PT ;  /* 0x000000090200720c */ /* 0x000fe40003f04270 */
[----:B------:R-:W-:-:S04]  /*10f0*/  @!P2 MOV R2, 0x400 ;  /* 0x000004000002a802 */ /* 0x000fc80000000f00 */
[----:B-1----:R-:W-:-:S05]  /*1100*/  @!P2 LEA R10, R11, R2, 0x18 ;  /* 0x000000020b0aa211 */ /* 0x002fca00078ec0ff */
[----:B------:R-:W-:Y:S01]  /*1110*/  @!P2 IMAD.IADD R7, R7, 0x1, R10 ;  /* 0x000000010707a824 */ /* 0x000fe200078e020a */
[----:B0-----:R-:W-:-:S04]  /*1120*/  SEL R0, R0, RZ, !P0 ;  /* 0x000000ff00007207 */ /* 0x001fc80004000000 */
[----:B------:R-:W-:Y:S02]  /*1130*/  IADD3 R2, P1, PT, R0, R6, RZ ;  /* 0x0000000600027210 */ /* 0x000fe40007f3e0ff */
[----:B--2---:R-:W-:Y:S02]  /*1140*/  SEL R3, R3, RZ, !P0 ;  /* 0x000000ff03037207 */ /* 0x004fe40004000000 */
        /* <DEDUP_REMOVED lines=10> */
[----:B------:R-:W-:Y:S01]  /*11f0*/  ISETP.GT.AND P6, PT, R4, 0x1a0, PT ;  /* 0x000001a00400780c */ /* 0x000fe20003fc4270 */
[----:B0-----:R-:W-:-:S09]  /*1200*/  ULEA UR4, UR5, UR4, 0x18 ;  /* 0x0000000405047291 */ /* 0x001fd2000f8ec0ff */
[----:B------:R-:W0:Y:S04]  /*1210*/  LDS.128 R8, [UR4+0x20] ;  /* 0x00002004ff087984 */ /* 0x000e280008000c00 */
[----:B-1----:R-:W1:Y:S04]  /*1220*/  LDS.64 R6, [UR4+0x18] ;  /* 0x00001804ff067984 */ /* 0x002e680008000a00 */
[----:B------:R-:W2:Y:S04]  /*1230*/  LDS.128 R12, [UR4+0x30] ;  /* 0x00003004ff0c7984 */ /* 0x000ea80008000c00 */
[----:B------:R-:W3:Y:S04]  /*1240*/  LDS.128 R16, [UR4+0x40] ;  /* 0x00004004ff107984 */ /* 0x000ee80008000c00 */
[----:B------:R-:W4:Y:S04]  /*1250*/  LDS.128 R20, [UR4+0x50] ;  /* 0x00005004ff147984 */ /* 0x000f280008000c00 */
[----:B------:R-:W5:Y:S04]  /*1260*/  LDS.128 R24, [UR4+0x60] ;  /* 0x00006004ff187984 */ /* 0x000f680008000c00 */
[----:B------:R-:W5:Y:S04]  /*1270*/  LDS.128 R32, [UR4+0x70] ;  /* 0x00007004ff207984 */ /* 0x000f680008000c00 */
[----:B------:R-:W5:Y:S01]  /*1280*/  LDS.128 R28, [UR4+0x80] ;  /* 0x00008004ff1c7984 */ /* 0x000f620008000c00 */
[----:B0-----:R-:W-:-:S02]  /*1290*/  SEL R5, R8, RZ, P2 ;  /* 0x000000ff08057207 */ /* 0x001fc40001000000 */
[----:B------:R-:W-:Y:S02]  /*12a0*/  SEL R8, R9, RZ, P2 ;  /* 0x000000ff09087207 */ /* 0x000fe40001000000 */
[----:B-1----:R-:W-:Y:S02]  /*12b0*/  SEL R0, R6, RZ, P1 ;  /* 0x000000ff06007207 */ /* 0x002fe40000800000 */
[----:B------:R-:W-:Y:S02]  /*12c0*/  SEL R7, R7, RZ, P1 ;  /* 0x000000ff07077207 */ /* 0x000fe40000800000 */
[C---:B------:R-:W-:Y:S02]  /*12d0*/  ISETP.GT.AND P1, PT, R4.reuse, 0x60, PT ;  /* 0x000000600400780c */ /* 0x040fe40003f24270 */
[----:B------:R-:W-:Y:S02]  /*12e0*/  ISETP.GT.AND P2, PT, R4, 0x80, PT ;  /* 0x000000800400780c */ /* 0x000fe40003f44270 */
[----:B------:R-:W-:-:S02]  /*12f0*/  IADD3 R0, P3, P4, R5, R0, R2 ;  /* 0x0000000005007210 */ /* 0x000fc40007c7e002 */
[----:B------:R-:W-:Y:S02]  /*1300*/  SEL R5, R10, RZ, P1 ;  /* 0x000000ff0a057207 */ /* 0x000fe40000800000 */
[----:B------:R-:W-:Y:S02]  /*1310*/  SEL R11, R11, RZ, P1 ;  /* 0x000000ff0b0b7207 */ /* 0x000fe40000800000 */
[----:B--2---:R-:W-:Y:S02]  /*1320*/  SEL R2, R12, RZ, P2 ;  /* 0x000000ff0c027207 */ /* 0x004fe40001000000 */
[----:B------:R-:W-:Y:S02]  /*1330*/  SEL R6, R13, RZ, P2 ;  /* 0x000000ff0d067207 */ /* 0x000fe40001000000 */
[C---:B------:R-:W-:Y:S02]  /*1340*/  ISETP.GT.AND P1, PT, R4.reuse, 0xa0, PT ;  /* 0x000000a00400780c */ /* 0x040fe40003f24270 */
[----:B------:R-:W-:-:S02]  /*1350*/  ISETP.GT.AND P2, PT, R4, 0xc0, PT ;  /* 0x000000c00400780c */ /* 0x000fc40003f44270 */
[----:B------:R-:W-:Y:S02]  /*1360*/  IADD3.X R7, PT, PT, R8, R7, R3, P3, P4 ;  /* 0x0000000708077210 */ /* 0x000fe40001fe8403 */
[----:B------:R-:W-:Y:S02]  /*1370*/  IADD3 R2, P3, P4, R2, R0, R5 ;  /* 0x0000000002027210 */ /* 0x000fe40007c7e005 */
[----:B------:R-:W-:Y:S02]  /*1380*/  SEL R3, R14, RZ, P1 ;  /* 0x000000ff0e037207 */ /* 0x000fe40000800000 */
[----:B---3--:R-:W-:Y:S02]  /*1390*/  SEL R0, R16, RZ, P2 ;  /* 0x000000ff10007207 */ /* 0x008fe40001000000 */
[----:B------:R-:W-:Y:S02]  /*13a0*/  SEL R14, R15, RZ, P1 ;  /* 0x000000ff0f0e7207 */ /* 0x000fe40000800000 */
[----:B------:R-:W-:-:S02]  /*13b0*/  ISETP.GT.AND P1, PT, R4, 0xe0, PT ;  /* 0x000000e00400780c */ /* 0x000fc40003f24270 */
[----:B------:R-:W-:Y:S02]  /*13c0*/  IADD3.X R6, PT, PT, R6, R7, R11, P3, P4 ;  /* 0x0000000706067210 */ /* 0x000fe40001fe840b */
[----:B------:R-:W-:Y:S02]  /*13d0*/  SEL R5, R17, RZ, P2 ;  /* 0x000000ff11057207 */ /* 0x000fe40001000000 */
[----:B------:R-:W-:Y:S02]  /*13e0*/  IADD3 R0, P3, P4, R0, R2, R3 ;  /* 0x0000000200007210 */ /* 0x000fe40007c7e003 */
[----:B------:R-:W-:Y:S02]  /*13f0*/  ISETP.GT.AND P2, PT, R4, 0x100, PT ;  /* 0x000001000400780c */ /* 0x000fe40003f44270 */
[----:B------:R-:W-:Y:S02]  /*1400*/  SEL R3, R18, RZ, P1 ;  /* 0x000000ff12037207 */ /* 0x000fe40000800000 */
[----:B------:R-:W-:-:S02]  /*1410*/  SEL R19, R19, RZ, P1 ;  /* 0x000000ff13137207 */ /* 0x000fc40000800000 */
[----:B------:R-:W-:Y:S02]  /*1420*/  ISETP.GT.AND P1, PT, R4, 0x120, PT ;  /* 0x000001200400780c */ /* 0x000fe40003f24270 */
[----:B------:R-:W-:Y:S02]  /*1430*/  IADD3.X R5, PT, PT, R5, R6, R14, P3, P4 ;  /* 0x0000000605057210 */ /* 0x000fe40001fe840e */
[----:B----4-:R-:W-:Y:S02]  /*1440*/  SEL R2, R20, RZ, P2 ;  /* 0x000000ff14027207 */ /* 0x010fe40001000000 */
[----:B------:R-:W-:Y:S02]  /*1450*/  SEL R6, R21, RZ, P2 ;  /* 0x000000ff15067207 */ /* 0x000fe40001000000 */
[----:B------:R-:W-:Y:S02]  /*1460*/  ISETP.GT.AND P2, PT, R4, 0x140, PT ;  /* 0x000001400400780c */ /* 0x000fe40003f44270 */
[----:B------:R-:W-:-:S02]  /*1470*/  SEL R7, R22, RZ, P1 ;  /* 0x000000ff16077207 */ /* 0x000fc40000800000 */
[----:B------:R-:W-:Y:S02]  /*1480*/  SEL R22, R23, RZ, P1 ;  /* 0x000000ff17167207 */ /* 0x000fe40000800000 */
[----:B------:R-:W-:Y:S02]  /*1490*/  IADD3 R2, P3, P4, R2, R0, R3 ;  /* 0x0000000002027210 */ /* 0x000fe40007c7e003 */
[----:B------:R-:W-:Y:S02]  /*14a0*/  ISETP.GT.AND P1, PT, R4, 0x160, PT ;  /* 0x000001600400780c */ /* 0x000fe40003f24270 */
[----:B-----5:R-:W-:Y:S02]  /*14b0*/  SEL R0, R24, RZ, P2 ;  /* 0x000000ff18007207 */ /* 0x020fe40001000000 */
[----:B------:R-:W-:Y:S02]  /*14c0*/  IADD3.X R6, PT, PT, R6, R5, R19, P3, P4 ;  /* 0x0000000506067210 */ /* 0x000fe40001fe8413 */
[----:B------:R-:W-:-:S02]  /*14d0*/  SEL R3, R26, RZ, P1 ;  /* 0x000000ff1a037207 */ /* 0x000fc40000800000 */
[----:B------:R-:W-:Y:S02]  /*14e0*/  SEL R27, R27, RZ, P1 ;  /* 0x000000ff1b1b7207 */ /* 0x000fe40000800000 */
[----:B------:R-:W-:Y:S02]  /*14f0*/  SEL R5, R25, RZ, P2 ;  /* 0x000000ff19057207 */ /* 0x000fe40001000000 */
[----:B------:R-:W-:Y:S02]  /*1500*/  IADD3 R0, P1, P3, R0, R2, R7 ;  /* 0x0000000200007210 */ /* 0x000fe40007b3e007 */
[----:B------:R-:W-:Y:S02]  /*1510*/  SEL R2, R32, RZ, P5 ;  /* 0x000000ff20027207 */ /* 0x000fe40002800000 */
[----:B------:R-:W-:Y:S02]  /*1520*/  ISETP.GT.AND P2, PT, R4, 0x1c0, PT ;  /* 0x000001c00400780c */ /* 0x000fe40003f44270 */
[----:B------:R-:W-:-:S02]  /*1530*/  IADD3.X R5, PT, PT, R5, R6, R22, P1, P3 ;  /* 0x0000000605057210 */ /* 0x000fc40000fe6416 */
[----:B------:R-:W-:Y:S02]  /*1540*/  IADD3 R2, P3, P4, R2, R0, R3 ;  /* 0x0000000002027210 */ /* 0x000fe40007c7e003 */
[----:B------:R-:W-:Y:S02]  /*1550*/  SEL R0, R34, RZ, P6 ;  /* 0x000000ff22007207 */ /* 0x000fe40003000000 */
[----:B------:R-:W-:Y:S02]  /*1560*/  SEL R3, R28, RZ, P2 ;  /* 0x000000ff1c037207 */ /* 0x000fe40001000000 */
[----:B------:R-:W-:Y:S02]  /*1570*/  ISETP.GT.AND P1, PT, R4, 0x1e0, PT ;  /* 0x000001e00400780c */ /* 0x000fe40003f24270 */
        /* <DEDUP_REMOVED lines=11> */
.L_x_238:
[----:B------:R-:W0:Y:S01]  /*1630*/  S2R R39, SR_TID.X ;  /* 0x0000000000277919 */ /* 0x000e220000002100 */
[----:B------:R-:W1:Y:S02]  /*1640*/  LDCU.64 UR4, c[0x0][0x380] ;  /* 0x00007000ff0477ac */ /* 0x000e640008000a00 */
[----:B-1----:R-:W-:Y:S02]  /*1650*/  IMAD.U32 R2, RZ, RZ, UR4 ;  /* 0x00000004ff027e24 */ /* 0x002fe4000f8e00ff */
[----:B------:R-:W-:Y:S02]  /*1660*/  IMAD.U32 R3, RZ, RZ, UR5 ;  /* 0x00000005ff037e24 */ /* 0x000fe4000f8e00ff */
[----:B0-----:R-:W-:-:S05]  /*1670*/  IMAD.WIDE.U32 R18, R39, 0x8, R2 ;  /* 0x0000000827127825 */ /* 0x001fca00078e0002 */
[----:B------:R-:W2:Y:S04]  /*1680*/  LDG.E.64.CONSTANT R20, desc[UR6][R18.64] ;  /* 0x0000000612147981 */ /* 0x000ea8000c1e9b00 */
[----:B------:R-:W2:Y:S04]  /*1690*/  LDG.E.64.CONSTANT R6, desc[UR6][R18.64+0x1000] ;  /* 0x0010000612067981 */ /* 0x000ea8000c1e9b00 */
[----:B------:R-:W2:Y:S04]  /*16a0*/  LDG.E.64.CONSTANT R8, desc[UR6][R18.64+0x2000] ;  /* 0x0020000612087981 */ /* 0x000ea8000c1e9b00 */
[----:B------:R-:W3:Y:S04]  /*16b0*/  LDG.E.64.CONSTANT R10, desc[UR6][R18.64+0x3000] ;  /* 0x00300006120a7981 */ /* 0x000ee8000c1e9b00 */
[----:B------:R-:W3:Y:S04]  /*16c0*/  LDG.E.64.CONSTANT R12, desc[UR6][R18.64+0x4000] ;  /* 0x00400006120c7981 */ /* 0x000ee8000c1e9b00 */
[----:B------:R-:W4:Y:S04]  /*16d0*/  LDG.E.64.CONSTANT R14, desc[UR6][R18.64+0x5000] ;  /* 0x00500006120e7981 */ /* 0x000f28000c1e9b00 */
[----:B------:R-:W4:Y:S01]  /*16e0*/  LDG.E.64.CONSTANT R16, desc[UR6][R18.64+0x6000] ;  /* 0x0060000612107981 */ /* 0x000f22000c1e9b00 */
[----:B------:R-:W-:Y:S01]  /*16f0*/  UMOV UR4, 0xe00 ;  /* 0x00000e0000047882 */ /* 0x000fe20000000000 */
[----:B--2---:R-:W-:-:S04]  /*1700*/  IADD3 R43, P0, P1, R8, R6, R20 ;  /* 0x00000006082b7210 */ /* 0x004fc8000791e014 */
[----:B------:R-:W-:Y:S02]  /*1710*/  IADD3.X R7, PT, PT, R9, R7, R21, P0, P1 ;  /* 0x0000000709077210 */ /* 0x000fe400007e2415 */
[----:B------:R-:W-:Y:S02]  /*1720*/  ISETP.GE.U32.AND P0, PT, R4, 0x1c00, PT ;  /* 0x00001c000400780c */ /* 0x000fe40003f06070 */
[----:B---3--:R-:W-:-:S04]  /*1730*/  IADD3 R43, P2, P3, R12, R10, R43 ;  /* 0x0000000a0c2b7210 */ /* 0x008fc80007b5e02b */
[----:B------:R-:W-:Y:S02]  /*1740*/  IADD3.X R11, PT, PT, R13, R11, R7, P2, P3 ;  /* 0x0000000b0d0b7210 */ /* 0x000fe400017e6407 */
[----:B----4-:R-:W-:-:S04]  /*1750*/  IADD3 R43, P1, P4, R16, R14, R43 ;  /* 0x0000000e102b7210 */ /* 0x010fc80007c3e02b */
[----:B------:R-:W-:Y:S01]  /*1760*/  IADD3.X R41, PT, PT, R17, R15, R11, P1, P4 ;  /* 0x0000000f11297210 */ /* 0x000fe20000fe840b */
[----:B------:R-:W-:Y:S08]  /*1770*/  @!P0 BRA `(.L_x_253) ;  /* 0x0000000000708947 */ /* 0x000ff00003800000 */
[----:B------:R-:W0:Y:S01]  /*1780*/  LDC R20, c[0x0][0x390] ;  /* 0x0000e400ff147b82 */ /* 0x000e220000000800 */
[----:B------:R-:W-:Y:S01]  /*1790*/  VIADD R21, R4, 0xfffff200 ;  /* 0xfffff20004157836 */ /* 0x000fe20000000000 */
[----:B------:R-:W-:-:S06]  /*17a0*/  UMOV UR4, 0xe00 ;  /* 0x00000e0000047882 */ /* 0x000fcc0000000000 */
[----:B------:R-:W1:Y:S02]  /*17b0*/  LDC.64 R2, c[0x0][0x380] ;  /* 0x0000e000ff027b82 */ /* 0x000e640000000a00 */
.L_x_255:
[----:B------:R-:W-:-:S04]  /*17c0*/  VIADD R7, R39, UR4 ;  /* 0x0000000427077c36 */ /* 0x000fc80008000000 */
[----:B-1----:R-:W-:-:S05]  /*17d0*/  IMAD.WIDE.U32 R6, R7, 0x8, R2 ;  /* 0x0000000807067825 */ /* 0x002fca00078e0002 */
[----:B------:R-:W2:Y:S04]  /*17e0*/  LDG.E.64.CONSTANT R4, desc[UR6][R6.64] ;  /* 0x0000000606047981 */ /* 0x000ea8000c1e9b00 */
[----:B------:R-:W2:Y:S04]  /*17f0*/  LDG.E.64.CONSTANT R8, desc[UR6][R6.64+0x1000] ;  /* 0x0010000606087981 */ /* 0x000ea8000c1e9b00 */
[----:B------:R-:W3:Y:S04]  /*1800*/  LDG.E.64.CONSTANT R10, desc[UR6][R6.64+0x2000] ;  /* 0x00200006060a7981 */ /* 0x000ee8000c1e9b00 */
[----:B------:R-:W3:Y:S04]  /*1810*/  LDG.E.64.CONSTANT R12, desc[UR6][R6.64+0x3000] ;  /* 0x00300006060c7981 */ /* 0x000ee8000c1e9b00 */
[----:B------:R-:W4:Y:S04]  /*1820*/  LDG.E.64.CONSTANT R14, desc[UR6][R6.64+0x4000] ;  /* 0x00400006060e7981 */ /* 0x000f28000c1e9b00 */
[----:B------:R-:W4:Y:S04]  /*1830*/  LDG.E.64.CONSTANT R16, desc[UR6][R6.64+0x5000] ;  /* 0x0050000606107981 */ /* 0x000f28000c1e9b00 */
[----:B------:R-:W5:Y:S01]  /*1840*/  LDG.E.64.CONSTANT R18, desc[UR6][R6.64+0x6000] ;  /* 0x0060000606127981 */ /* 0x000f62000c1e9b00 */
[----:B--2---:R-:W-:Y:S01]  /*1850*/  IADD3 R43, P0, P1, R8, R4, R43 ;  /* 0x00000004082b7210 */ /* 0x004fe2000791e02b */
[----:B0-----:R-:W-:-:S03]  /*1860*/  IMAD.MOV.U32 R4, RZ, RZ, R20 ;  /* 0x000000ffff047224 */ /* 0x001fc600078e0014 */
[----:B------:R-:W-:Y:S01]  /*1870*/  IADD3.X R5, PT, PT, R9, R5, R41, P0, P1 ;  /* 0x0000000509057210 */ /* 0x000fe200007e2429 */
[----:B------:R-:W-:Y:S01]  /*1880*/  VIADD R0, R4, -UR4 ;  /* 0x8000000404007c36 */ /* 0x000fe20008000000 */
[----:B---3--:R-:W-:-:S04]  /*1890*/  IADD3 R43, P2, P3, R12, R10, R43 ;  /* 0x0000000a0c2b7210 */ /* 0x008fc80007b5e02b */
[----:B------:R-:W-:Y:S02]  /*18a0*/  ISETP.GE.AND P0, PT, R0, 0xe00, PT ;  /* 0x00000e000000780c */ /* 0x000fe40003f06270 */
[----:B------:R-:W-:Y:S02]  /*18b0*/  IADD3.X R11, PT, PT, R13, R11, R5, P2, P3 ;  /* 0x0000000b0d0b7210 */ /* 0x000fe400017e6405 */
[----:B----4-:R-:W-:-:S04]  /*18c0*/  IADD3 R43, P1, P4, R16, R14, R43 ;  /* 0x0000000e102b7210 */ /* 0x010fc80007c3e02b */
[----:B-----5:R-:W-:Y:S02]  /*18d0*/  IADD3 R43, P2, PT, R18, R43, RZ ;  /* 0x0000002b122b7210 */ /* 0x020fe40007f5e0ff */
[----:B------:R-:W-:-:S05]  /*18e0*/  IADD3.X R15, PT, PT, R17, R15, R11, P1, P4 ;  /* 0x0000000f110f7210 */ /* 0x000fca0000fe840b */
[----:B------:R-:W-:Y:S01]  /*18f0*/  IMAD.X R41, R19, 0x1, R15, P2 ;  /* 0x0000000113297824 */ /* 0x000fe200010e060f */
[----:B------:R-:W-:Y:S06]  /*1900*/  @!P0 BRA `(.L_x_254) ;  /* 0x0000000800248947 */ /* 0x000fec0003800000 */
[----:B------:R-:W-:-:S06]  /*1910*/  UIADD3 UR4, UPT, UPT, UR4, 0xe00, URZ ;  /* 0x00000e0004047890 */ /* 0x000fcc000fffe0ff */
[----:B------:R-:W-:-:S13]  /*1920*/  ISETP.LT.AND P0, PT, R21, UR4, PT ;  /* 0x0000000415007c0c */ /* 0x000fda000bf01270 */
[----:B------:R-:W-:Y:S05]  /*1930*/  @!P0 BRA `(.L_x_255) ;  /* 0xfffffffc00a08947 */ /* 0x000fea000383ffff */
.L_x_253:
[----:B------:R-:W-:-:S13]  /*1940*/  ISETP.LE.AND P0, PT, R4, UR4, PT ;  /* 0x0000000404007c0c */ /* 0x000fda000bf03270 */
[----:B------:R-:W-:Y:S05]  /*1950*/  @P0 BRA `(.L_x_254) ;  /* 0x0000000800100947 */ /* 0x000fea0003800000 */
[----:B------:R-:W-:Y:S01]  /*1960*/  VIADD R0, R4, -UR4 ;  /* 0x8000000404007c36 */ /* 0x000fe20008000000 */
[----:B------:R-:W-:Y:S04]  /*1970*/  BSSY.RECONVERGENT B1, `(.L_x_254) ;  /* 0x0000082000017945 */ /* 0x000fe80003800200 */
[----:B------:R-:W-:-:S13]  /*1980*/  ISETP.GE.AND P0, PT, R39, R0, PT ;  /* 0x000000002700720c */ /* 0x000fda0003f06270 */
[----:B------:R-:W-:Y:S05]  /*1990*/  @P0 BRA `(.L_x_256) ;  /* 0x0000000400fc0947 */ /* 0x000fea0003800000 */
[----:B------:R-:W-:Y:S01]  /*19a0*/  LOP3.LUT R5, RZ, R39, RZ, 0x33, !PT ;  /* 0x00000027ff057212 */ /* 0x000fe200078e33ff */
[----:B------:R-:W-:Y:S01]  /*19b0*/  BSSY.RECONVERGENT B2, `(.L_x_257) ;  /* 0x0000015000027945 */ /* 0x000fe20003800200 */
[----:B------:R-:W-:Y:S02]  /*19c0*/  IMAD.MOV.U32 R45, RZ, RZ, R39 ;  /* 0x000000ffff2d7224 */ /* 0x000fe400078e0027 */
[----:B------:R-:W-:-:S04]  /*19d0*/  IADD3 R4, PT, PT, R4, -UR4, R5 ;  /* 0x8000000404047c10 */ /* 0x000fc8000fffe005 */
[C---:B------:R-:W-:Y:S02]  /*19e0*/  LOP3.LUT R5, R4.reuse, 0x600, RZ, 0xc0, !PT ;  /* 0x0000060004057812 */ /* 0x040fe400078ec0ff */
[----:B------:R-:W-:Y:S02]  /*19f0*/  ISETP.GE.U32.AND P1, PT, R4, 0x600, PT ;  /* 0x000006000400780c */ /* 0x000fe40003f26070 */
[----:B------:R-:W-:-:S13]  /*1a00*/  ISETP.NE.AND P0, PT, R5, 0x600, PT ;  /* 0x000006000500780c */ /* 0x000fda0003f05270 */
[----:B------:R-:W-:Y:S05]  /*1a10*/  @!P0 BRA `(.L_x_258) ;  /* 0x0000000000388947 */ /* 0x000fea0003800000 */
[----:B------:R-:W-:Y:S01]  /*1a20*/  LEA.HI R4, R4, 0x1, RZ, 0x17 ;  /* 0x0000000104047811 */ /* 0x000fe200078fb8ff */
[----:B------:R-:W-:Y:S02]  /*1a30*/  VIADD R7, R39, UR4 ;  /* 0x0000000427077c36 */ /* 0x000fe40008000000 */
[----:B------:R-:W-:Y:S01]  /*1a40*/  IMAD.MOV.U32 R45, RZ, RZ, R39 ;  /* 0x000000ffff2d7224 */ /* 0x000fe200078e0027 */
[----:B------:R-:W-:-:S05]  /*1a50*/  LOP3.LUT R4, R4, 0x3, RZ, 0xc0, !PT ;  /* 0x0000000304047812 */ /* 0x000fca00078ec0ff */
[----:B------:R-:W-:-:S07]  /*1a60*/  IMAD.MOV R6, RZ, RZ, -R4 ;  /* 0x000000ffff067224 */ /* 0x000fce00078e0a04 */
.L_x_259:
[----:B------:R-:W-:-:S06]  /*1a70*/  IMAD.WIDE.U32 R4, R7, 0x8, R2 ;  /* 0x0000000807047825 */ /* 0x000fcc00078e0002 */
[----:B------:R-:W2:Y:S01]  /*1a80*/  LDG.E.64.CONSTANT R4, desc[UR6][R4.64] ;  /* 0x0000000604047981 */ /* 0x000ea2000c1e9b00 */
[----:B------:R-:W-:Y:S02]  /*1a90*/  VIADD R6, R6, 0x1 ;  /* 0x0000000106067836 */ /* 0x000fe40000000000 */
[----:B------:R-:W-:Y:S02]  /*1aa0*/  VIADD R45, R45, 0x200 ;  /* 0x000002002d2d7836 */ /* 0x000fe40000000000 */
[----:B------:R-:W-:Y:S01]  /*1ab0*/  VIADD R7, R7, 0x200 ;  /* 0x0000020007077836 */ /* 0x000fe20000000000 */
[----:B------:R-:W-:Y:S02]  /*1ac0*/  ISETP.NE.AND P0, PT, R6, RZ, PT ;  /* 0x000000ff0600720c */ /* 0x000fe40003f05270 */
[----:B--2---:R-:W-:-:S05]  /*1ad0*/  IADD3 R43, P2, PT, R4, R43, RZ ;  /* 0x0000002b042b7210 */ /* 0x004fca0007f5e0ff */
[----:B------:R-:W-:-:S06]  /*1ae0*/  IMAD.X R41, R5, 0x1, R41, P2 ;  /* 0x0000000105297824 */ /* 0x000fcc00010e0629 */
[----:B------:R-:W-:Y:S05]  /*1af0*/  @P0 BRA `(.L_x_259) ;  /* 0xfffffffc00dc0947 */ /* 0x000fea000383ffff */
.L_x_258:
[----:B------:R-:W-:Y:S05]  /*1b00*/  BSYNC.RECONVERGENT B2 ;  /* 0x0000000000027941 */ /* 0x000fea0003800200 */
.L_x_257:
[----:B------:R-:W-:Y:S05]  /*1b10*/  @!P1 BRA `(.L_x_256) ;  /* 0x00000004009c9947 */ /* 0x000fea0003800000 */
[----:B------:R-:W0:Y:S01]  /*1b20*/  LDCU.64 UR8, c[0x0][0x380] ;  /* 0x00007000ff0877ac */ /* 0x000e220008000a00 */
[----:B------:R-:W-:Y:S01]  /*1b30*/  IMAD.IADD R7, R0, 0x1, -R45 ;  /* 0x0000000100077824 */ /* 0x000fe200078e0a2d */
[C---:B------:R-:W-:Y:S01]  /*1b40*/  IADD3 R4, P0, PT, R45.reuse, UR4, RZ ;  /* 0x000000042d047c10 */ /* 0x040fe2000ff1e0ff */
[----:B------:R-:W-:Y:S01]  /*1b50*/  BSSY.RECONVERGENT B2, `(.L_x_260) ;  /* 0x0000039000027945 */ /* 0x000fe20003800200 */
[----:B------:R-:W-:Y:S02]  /*1b60*/  VIADD R38, R45, UR4 ;  /* 0x000000042d267c36 */ /* 0x000fe40008000000 */
[----:B------:R-:W-:Y:S01]  /*1b70*/  ISETP.GT.AND P1, PT, R7, 0x1800, PT ;  /* 0x000018000700780c */ /* 0x000fe20003f24270 */
[----:B------:R-:W-:Y:S01]  /*1b80*/  IMAD.X R5, RZ, RZ, RZ, P0 ;  /* 0x000000ffff057224 */ /* 0x000fe200000e06ff */
[----:B0-----:R-:W-:-:S04]  /*1b90*/  LEA R6, P0, R4, UR8, 0x3 ;  /* 0x0000000804067c11 */ /* 0x001fc8000f8018ff */
[----:B------:R-:W-:Y:S02]  /*1ba0*/  LEA.HI.X R4, R4, UR9, R5, 0x3, P0 ;  /* 0x0000000904047c11 */ /* 0x000fe400080f1c05 */
[----:B------:R-:W-:-:S05]  /*1bb0*/  IADD3 R6, P0, PT, R6, 0x2000, RZ ;  /* 0x0000200006067810 */ /* 0x000fca0007f1e0ff */
[----:B------:R-:W-:Y:S01]  /*1bc0*/  IMAD.X R7, RZ, RZ, R4, P0 ;  /* 0x000000ffff077224 */ /* 0x000fe200000e0604 */
[----:B------:R-:W-:Y:S01]  /*1bd0*/  PLOP3.LUT P0, PT, PT, PT, PT, 0x80, 0x8 ;  /* 0x000000000008781c */ /* 0x000fe20003f0f070 */
[----:B------:R-:W-:-:S12]  /*1be0*/  @!P1 BRA `(.L_x_261) ;  /* 0x0000000000bc9947 */ /* 0x000fd80003800000 */
[----:B------:R-:W-:Y:S01]  /*1bf0*/  PLOP3.LUT P0, PT, PT, PT, PT, 0x8, 0x80 ;  /* 0x000000000080781c */ /* 0x000fe20003f0e170 */
[----:B------:R-:W-:-:S12]  /*1c00*/  VIADD R40, R0, 0xffffe800 ;  /* 0xffffe80000287836 */ /* 0x000fd80000000000 */
.L_x_262:
[C-C-:B------:R-:W-:Y:S01]  /*1c10*/  IMAD.WIDE.U32 R8, R38.reuse, 0x8, R2.reuse ;  /* 0x0000000826087825 */ /* 0x140fe200078e0002 */
[----:B------:R-:W2:Y:S03]  /*1c20*/  LDG.E.64.CONSTANT R4, desc[UR6][R6.64+-0x1000] ;  /* 0xfff0000606047981 */ /* 0x000ea6000c1e9b00 */
[----:B------:R-:W-:Y:S01]  /*1c30*/  VIADD R25, R38, 0x800 ;  /* 0x0000080026197836 */ /* 0x000fe20000000000 */
[----:B------:R-:W3:Y:S04]  /*1c40*/  LDG.E.64.CONSTANT R10, desc[UR6][R6.64] ;  /* 0x00000006060a7981 */ /* 0x000ee8000c1e9b00 */
[----:B------:R-:W2:Y:S01]  /*1c50*/  LDG.E.64.CONSTANT R8, desc[UR6][R8.64] ;  /* 0x0000000608087981 */ /* 0x000ea2000c1e9b00 */
[----:B------:R-:W-:-:S03]  /*1c60*/  IMAD.WIDE.U32 R24, R25, 0x8, R2 ;  /* 0x0000000819187825 */ /* 0x000fc600078e0002 */
[----:B------:R-:W3:Y:S01]  /*1c70*/  LDG.E.64.CONSTANT R26, desc[UR6][R6.64+0x1000] ;  /* 0x00100006061a7981 */ /* 0x000ee2000c1e9b00 */
[----:B------:R-:W-:-:S03]  /*1c80*/  VIADD R17, R38, 0x1000 ;  /* 0x0000100026117836 */ /* 0x000fc60000000000 */
[----:B------:R-:W4:Y:S01]  /*1c90*/  LDG.E.64.CONSTANT R22, desc[UR6][R6.64+0x3000] ;  /* 0x0030000606167981 */ /* 0x000f22000c1e9b00 */
[----:B------:R-:W-:-:S03]  /*1ca0*/  IMAD.WIDE.U32 R16, R17, 0x8, R2 ;  /* 0x0000000811107825 */ /* 0x000fc600078e0002 */
[----:B------:R-:W4:Y:S04]  /*1cb0*/  LDG.E.64.CONSTANT R24, desc[UR6][R24.64] ;  /* 0x0000000618187981 */ /* 0x000f28000c1e9b00 */
[----:B------:R-:W5:Y:S04]  /*1cc0*/  LDG.E.64.CONSTANT R20, desc[UR6][R6.64+0x4000] ;  /* 0x0040000606147981 */ /* 0x000f68000c1e9b00 */
[----:B------:R-:W5:Y:S04]  /*1cd0*/  LDG.E.64.CONSTANT R18, desc[UR6][R6.64+0x5000] ;  /* 0x0050000606127981 */ /* 0x000f68000c1e9b00 */
[----:B------:R-:W5:Y:S04]  /*1ce0*/  LDG.E.64.CONSTANT R14, desc[UR6][R6.64+0x7000] ;  /* 0x00700006060e7981 */ /* 0x000f68000c1e9b00 */
[----:B------:R-:W5:Y:S01]  /*1cf0*/  LDG.E.64.CONSTANT R16, desc[UR6][R16.64] ;  /* 0x0000000610107981 */ /* 0x000f62000c1e9b00 */
[----:B------:R-:W-:-:S03]  /*1d00*/  VIADD R33, R38, 0x1800 ;  /* 0x0000180026217836 */ /* 0x000fc60000000000 */
[----:B------:R-:W5:Y:S04]  /*1d10*/  LDG.E.64.CONSTANT R12, desc[UR6][R6.64+0x8000] ;  /* 0x00800006060c7981 */ /* 0x000f68000c1e9b00 */
[----:B------:R-:W5:Y:S01]  /*1d20*/  LDG.E.64.CONSTANT R28, desc[UR6][R6.64+0x9000] ;  /* 0x00900006061c7981 */ /* 0x000f62000c1e9b00 */
[----:B------:R-:W-:-:S03]  /*1d30*/  IMAD.WIDE.U32 R32, R33, 0x8, R2 ;  /* 0x0000000821207825 */ /* 0x000fc600078e0002 */
[----:B------:R-:W5:Y:S04]  /*1d40*/  LDG.E.64.CONSTANT R30, desc[UR6][R6.64+0xb000] ;  /* 0x00b00006061e7981 */ /* 0x000f68000c1e9b00 */
[----:B------:R-:W5:Y:S04]  /*1d50*/  LDG.E.64.CONSTANT R32, desc[UR6][R32.64] ;  /* 0x0000000620207981 */ /* 0x000f68000c1e9b00 */
[----:B------:R-:W5:Y:S04]  /*1d60*/  LDG.E.64.CONSTANT R34, desc[UR6][R6.64+0xc000] ;  /* 0x00c0000606227981 */ /* 0x000f68000c1e9b00 */
[----:B------:R0:W5:Y:S01]  /*1d70*/  LDG.E.64.CONSTANT R36, desc[UR6][R6.64+0xd000] ;  /* 0x00d0000606247981 */ /* 0x000162000c1e9b00 */
[----:B------:R-:W-:-:S02]  /*1d80*/  VIADD R45, R45, 0x2000 ;  /* 0x000020002d2d7836 */ /* 0x000fc40000000000 */
[----:B------:R-:W-:Y:S01]  /*1d90*/  VIADD R38, R38, 0x2000 ;  /* 0x0000200026267836 */ /* 0x000fe20000000000 */
[----:B0-----:R-:W-:-:S05]  /*1da0*/  IADD3 R6, P6, PT, R6, 0x10000, RZ ;  /* 0x0001000006067810 */ /* 0x001fca0007fde0ff */
[----:B------:R-:W-:Y:S01]  /*1db0*/  IMAD.X R7, RZ, RZ, R7, P6 ;  /* 0x000000ffff077224 */ /* 0x000fe200030e0607 */
[----:B--2---:R-:W-:-:S04]  /*1dc0*/  IADD3 R43, P1, P2, R4, R8, R43 ;  /* 0x00000008042b7210 */ /* 0x004fc80007a3e02b */
[----:B---3--:R-:W-:Y:S02]  /*1dd0*/  IADD3 R43, P3, P4, R26, R10, R43 ;  /* 0x0000000a1a2b7210 */ /* 0x008fe40007c7e02b */
[----:B------:R-:W-:-:S04]  /*1de0*/  IADD3.X R5, PT, PT, R5, R9, R41, P1, P2 ;  /* 0x0000000905057210 */ /* 0x000fc80000fe4429 */
[----:B------:R-:W-:Y:S02]  /*1df0*/  IADD3.X R11, PT, PT, R27, R11, R5, P3, P4 ;  /* 0x0000000b1b0b7210 */ /* 0x000fe40001fe8405 */
[----:B----4-:R-:W-:-:S04]  /*1e00*/  IADD3 R43, P1, P2, R22, R24, R43 ;  /* 0x00000018162b7210 */ /* 0x010fc80007a3e02b */
[----:B------:R-:W-:Y:S02]  /*1e10*/  IADD3.X R23, PT, PT, R23, R25, R11, P1, P2 ;  /* 0x0000001917177210 */ /* 0x000fe40000fe440b */
[----:B-----5:R-:W-:-:S04]  /*1e20*/  IADD3 R43, P3, P4, R18, R20, R43 ;  /* 0x00000014122b7210 */ /* 0x020fc80007c7e02b */
[----:B------:R-:W-:Y:S02]  /*1e30*/  IADD3.X R19, PT, PT, R19, R21, R23, P3, P4 ;  /* 0x0000001513137210 */ /* 0x000fe40001fe8417 */
[----:B------:R-:W-:-:S04]  /*1e40*/  IADD3 R43, P1, P2, R14, R16, R43 ;  /* 0x000000100e2b7210 */ /* 0x000fc80007a3e02b */
[----:B------:R-:W-:Y:S02]  /*1e50*/  IADD3.X R15, PT, PT, R15, R17, R19, P1, P2 ;  /* 0x000000110f0f7210 */ /* 0x000fe40000fe4413 */
[----:B------:R-:W-:-:S04]  /*1e60*/  IADD3 R43, P3, P4, R28, R12, R43 ;  /* 0x0000000c1c2b7210 */ /* 0x000fc80007c7e02b */
[----:B------:R-:W-:Y:S02]  /*1e70*/  IADD3.X R13, PT, PT, R29, R13, R15, P3, P4 ;  /* 0x0000000d1d0d7210 */ /* 0x000fe40001fe840f */
[----:B------:R-:W-:Y:S02]  /*1e80*/  ISETP.GE.AND P3, PT, R45, R40, PT ;  /* 0x000000282d00720c */ /* 0x000fe40003f66270 */
[----:B------:R-:W-:-:S04]  /*1e90*/  IADD3 R43, P2, P1, R30, R32, R43 ;  /* 0x000000201e2b7210 */ /* 0x000fc8000795e02b */
[----:B------:R-:W-:Y:S02]  /*1ea0*/  IADD3.X R31, PT, PT, R31, R33, R13, P2, P1 ;  /* 0x000000211f1f7210 */ /* 0x000fe400017e240d */
[----:B------:R-:W-:-:S04]  /*1eb0*/  IADD3 R43, P4, P5, R36, R34, R43 ;  /* 0x00000022242b7210 */ /* 0x000fc80007d9e02b */
[----:B------:R-:W-:Y:S01]  /*1ec0*/  IADD3.X R41, PT, PT, R37, R35, R31, P4, P5 ;  /* 0x0000002325297210 */ /* 0x000fe200027ea41f */
[----:B------:R-:W-:Y:S08]  /*1ed0*/  @!P3 BRA `(.L_x_262) ;  /* 0xfffffffc004cb947 */ /* 0x000ff0000383ffff */
.L_x_261:
[----:B------:R-:W-:Y:S05]  /*1ee0*/  BSYNC.RECONVERGENT B2 ;  /* 0x0000000000027941 */ /* 0x000fea0003800200 */
.L_x_260:
[----:B------:R-:W-:Y:S01]  /*1ef0*/  IMAD.IADD R4, R0, 0x1, -R45 ;  /* 0x0000000100047824 */ /* 0x000fe200078e0a2d */
[----:B------:R-:W-:Y:S04]  /*1f00*/  BSSY.RECONVERGENT B2, `(.L_x_263) ;  /* 0x000001d000027945 */ /* 0x000fe80003800200 */
[----:B------:R-:W-:-:S13]  /*1f10*/  ISETP.GT.AND P1, PT, R4, 0x800, PT ;  /* 0x000008000400780c */ /* 0x000fda0003f24270 */
[----:B------:R-:W-:Y:S05]  /*1f20*/  @!P1 BRA `(.L_x_264) ;  /* 0x0000000000689947 */ /* 0x000fea0003800000 */
[C-C-:B------:R-:W-:Y:S01]  /*1f30*/  IMAD.WIDE.U32 R10, R38.reuse, 0x8, R2.reuse ;  /* 0x00000008260a7825 */ /* 0x140fe200078e0002 */
[----:B------:R-:W2:Y:S03]  /*1f40*/  LDG.E.64.CONSTANT R12, desc[UR6][R6.64+-0x1000] ;  /* 0xfff00006060c7981 */ /* 0x000ea6000c1e9b00 */
[----:B------:R-:W-:Y:S01]  /*1f50*/  VIADD R19, R38, 0x800 ;  /* 0x0000080026137836 */ /* 0x000fe20000000000 */
[----:B------:R-:W3:Y:S04]  /*1f60*/  LDG.E.64.CONSTANT R14, desc[UR6][R6.64] ;  /* 0x00000006060e7981 */ /* 0x000ee8000c1e9b00 */
[----:B------:R-:W2:Y:S01]  /*1f70*/  LDG.E.64.CONSTANT R10, desc[UR6][R10.64] ;  /* 0x000000060a0a7981 */ /* 0x000ea2000c1e9b00 */
[----:B------:R-:W-:-:S03]  /*1f80*/  IMAD.WIDE.U32 R18, R19, 0x8, R2 ;  /* 0x0000000813127825 */ /* 0x000fc600078e0002 */
[----:B------:R-:W3:Y:S04]  /*1f90*/  LDG.E.64.CONSTANT R16, desc[UR6][R6.64+0x1000] ;  /* 0x0010000606107981 */ /* 0x000ee8000c1e9b00 */
[----:B------:R-:W4:Y:S04]  /*1fa0*/  LDG.E.64.CONSTANT R20, desc[UR6][R6.64+0x3000] ;  /* 0x0030000606147981 */ /* 0x000f28000c1e9b00 */
[----:B------:R-:W4:Y:S04]  /*1fb0*/  LDG.E.64.CONSTANT R18, desc[UR6][R18.64] ;  /* 0x0000000612127981 */ /* 0x000f28000c1e9b00 */
[----:B------:R-:W5:Y:S04]  /*1fc0*/  LDG.E.64.CONSTANT R4, desc[UR6][R6.64+0x4000] ;  /* 0x0040000606047981 */ /* 0x000f68000c1e9b00 */
[----:B------:R-:W5:Y:S01]  /*1fd0*/  LDG.E.64.CONSTANT R8, desc[UR6][R6.64+0x5000] ;  /* 0x0050000606087981 */ /* 0x000f62000c1e9b00 */
[----:B------:R-:W-:-:S02]  /*1fe0*/  VIADD R45, R45, 0x1000 ;  /* 0x000010002d2d7836 */ /* 0x000fc40000000000 */
[----:B------:R-:W-:Y:S01]  /*1ff0*/  VIADD R38, R38, 0x1000 ;  /* 0x0000100026267836 */ /* 0x000fe20000000000 */
[----:B--2---:R-:W-:-:S04]  /*2000*/  IADD3 R43, P0, P1, R12, R10, R43 ;  /* 0x0000000a0c2b7210 */ /* 0x004fc8000791e02b */
[----:B------:R-:W-:Y:S02]  /*2010*/  IADD3.X R13, PT, PT, R13, R11, R41, P0, P1 ;  /* 0x0000000b0d0d7210 */ /* 0x000fe400007e2429 */
[----:B---3--:R-:W-:Y:S02]  /*2020*/  IADD3 R43, P0, P1, R16, R14, R43 ;  /* 0x0000000e102b7210 */ /* 0x008fe4000791e02b */
[----:B------:R-:W-:Y:S02]  /*2030*/  IADD3 R10, P3, PT, R6, 0x8000, RZ ;  /* 0x00008000060a7810 */ /* 0x000fe40007f7e0ff */
[----:B------:R-:W-:Y:S02]  /*2040*/  IADD3.X R15, PT, PT, R17, R15, R13, P0, P1 ;  /* 0x0000000f110f7210 */ /* 0x000fe400007e240d */
[----:B----4-:R-:W-:Y:S01]  /*2050*/  IADD3 R43, P0, P1, R20, R18, R43 ;  /* 0x00000012142b7210 */ /* 0x010fe2000791e02b */
[----:B------:R-:W-:-:S03]  /*2060*/  IMAD.X R11, RZ, RZ, R7, P3 ;  /* 0x000000ffff0b7224 */ /* 0x000fc600018e0607 */
[----:B------:R-:W-:Y:S02]  /*2070*/  IADD3.X R21, PT, PT, R21, R19, R15, P0, P1 ;  /* 0x0000001315157210 */ /* 0x000fe400007e240f */
[----:B-----5:R-:W-:Y:S01]  /*2080*/  IADD3 R43, P1, P2, R8, R4, R43 ;  /* 0x00000004082b7210 */ /* 0x020fe20007a3e02b */
[----:B------:R-:W-:Y:S01]  /*2090*/  IMAD.MOV.U32 R6, RZ, RZ, R10 ;  /* 0x000000ffff067224 */ /* 0x000fe200078e000a */
[----:B------:R-:W-:Y:S01]  /*20a0*/  PLOP3.LUT P0, PT, PT, PT, PT, 0x8, 0x80 ;  /* 0x000000000080781c */ /* 0x000fe20003f0e170 */
[----:B------:R-:W-:Y:S01]  /*20b0*/  IMAD.MOV.U32 R7, RZ, RZ, R11 ;  /* 0x000000ffff077224 */ /* 0x000fe200078e000b */
[----:B------:R-:W-:-:S11]  /*20c0*/  IADD3.X R41, PT, PT, R9, R5, R21, P1, P2 ;  /* 0x0000000509297210 */ /* 0x000fd60000fe4415 */
.L_x_264:
[----:B------:R-:W-:Y:S05]  /*20d0*/  BSYNC.RECONVERGENT B2 ;  /* 0x0000000000027941 */ /* 0x000fea0003800200 */
.L_x_263:
[----:B------:R-:W-:-:S13]  /*20e0*/  ISETP.LT.OR P0, PT, R45, R0, P0 ;  /* 0x000000002d00720c */ /* 0x000fda0000701670 */
[----:B------:R-:W-:Y:S05]  /*20f0*/  @!P0 BRA `(.L_x_256) ;  /* 0x0000000000248947 */ /* 0x000fea0003800000 */
[----:B------:R-:W-:Y:S01]  /*2100*/  IMAD.WIDE.U32 R2, R38, 0x8, R2 ;  /* 0x0000000826027825 */ /* 0x000fe200078e0002 */
[----:B------:R-:W2:Y:S04]  /*2110*/  LDG.E.64.CONSTANT R4, desc[UR6][R6.64+-0x1000] ;  /* 0xfff0000606047981 */ /* 0x000ea8000c1e9b00 */
[----:B------:R-:W3:Y:S04]  /*2120*/  LDG.E.64.CONSTANT R8, desc[UR6][R6.64] ;  /* 0x0000000606087981 */ /* 0x000ee8000c1e9b00 */
[----:B------:R-:W2:Y:S04]  /*2130*/  LDG.E.64.CONSTANT R2, desc[UR6][R2.64] ;  /* 0x0000000602027981 */ /* 0x000ea8000c1e9b00 */
[----:B------:R-:W3:Y:S01]  /*2140*/  LDG.E.64.CONSTANT R10, desc[UR6][R6.64+0x1000] ;  /* 0x00100006060a7981 */ /* 0x000ee2000c1e9b00 */
[----:B--2---:R-:W-:-:S04]  /*2150*/  IADD3 R43, P0, P1, R4, R2, R43 ;  /* 0x00000002042b7210 */ /* 0x004fc8000791e02b */
[----:B---3--:R-:W-:Y:S02]  /*2160*/  IADD3 R43, P2, P3, R10, R8, R43 ;  /* 0x000000080a2b7210 */ /* 0x008fe40007b5e02b */
[----:B------:R-:W-:-:S04]  /*2170*/  IADD3.X R41, PT, PT, R5, R3, R41, P0, P1 ;  /* 0x0000000305297210 */ /* 0x000fc800007e2429 */
[----:B------:R-:W-:-:S07]  /*2180*/  IADD3.X R41, PT, PT, R11, R9, R41, P2, P3 ;  /* 0x000000090b297210 */ /* 0x000fce00017e6429 */
.L_x_256:
[----:B------:R-:W-:Y:S05]  /*2190*/  BSYNC.RECONVERGENT B1 ;  /* 0x0000000000017941 */ /* 0x000fea0003800200 */
.L_x_254:
        /* <DEDUP_REMOVED lines=29> */
[----:B-1----:R-:W-:-:S03]  /*2370*/  SEL R2, R2, RZ, !P1 ;  /* 0x000000ff02027207 */ /* 0x002fc60004800000 */
[----:B------:R-:W0:Y:S01]  /*2380*/  SHFL.DOWN PT, R0, R5, 0x10, 0x1f ;  /* 0x0a001f0005007f89 */ /* 0x000e2200000e0000 */
[----:B------:R-:W-:Y:S02]  /*2390*/  ISETP.GT.AND P1, PT, R6, 0xf, PT ;  /* 0x0000000f0600780c */ /* 0x000fe40003f24270 */
[----:B------:R-:W-:Y:S01]  /*23a0*/  @!P2 SHF.R.U32.HI R6, RZ, 0x2, R39 ;  /* 0x00000002ff06a819 */ /* 0x000fe20000011627 */
[----:B------:R-:W-:Y:S01]  /*23b0*/  IMAD.X R4, R2, 0x1, R9, P0 ;  /* 0x0000000102047824 */ /* 0x000fe200000e0609 */
[----:B------:R-:W-:Y:S02]  /*23c0*/  @!P2 MOV R2, 0x400 ;  /* 0x000004000002a802 */ /* 0x000fe40000000f00 */
[----:B------:R-:W-:Y:S02]  /*23d0*/  @!P2 LOP3.LUT R6, R6, 0xf8, RZ, 0xc0, !PT ;  /* 0x000000f80606a812 */ /* 0x000fe400078ec0ff */
[----:B------:R-:W1:Y:S01]  /*23e0*/  SHFL.DOWN PT, R3, R4, 0x10, 0x1f ;  /* 0x0a001f0004037f89 */ /* 0x000e6200000e0000 */
[----:B--2---:R-:W-:-:S05]  /*23f0*/  @!P2 LEA R11, R11, R2, 0x18 ;  /* 0x000000020b0ba211 */ /* 0x004fca00078ec0ff */
        /* <DEDUP_REMOVED lines=14> */
[----:B------:R-:W2:Y:S04]  /*24e0*/  LDS.128 R24, [UR4+0x30] ;  /* 0x00003004ff187984 */ /* 0x000ea80008000c00 */
[----:B------:R-:W3:Y:S04]  /*24f0*/  LDS.128 R20, [UR4+0x40] ;  /* 0x00004004ff147984 */ /* 0x000ee80008000c00 */
[----:B------:R-:W4:Y:S04]  /*2500*/  LDS.128 R16, [UR4+0x50] ;  /* 0x00005004ff107984 */ /* 0x000f280008000c00 */
[----:B------:R-:W5:Y:S04]  /*2510*/  LDS.128 R12, [UR4+0x60] ;  /* 0x00006004ff0c7984 */ /* 0x000f680008000c00 */
[----:B0-----:R-:W0:Y:S04]  /*2520*/  LDS.128 R8, [UR4+0x70] ;  /* 0x00007004ff087984 */ /* 0x001e280008000c00 */
[----:B------:R-:W0:Y:S01]  /*2530*/  LDS.128 R4, [UR4+0x80] ;  /* 0x00008004ff047984 */ /* 0x000e220008000c00 */
[----:B-1----:R-:W-:-:S04]  /*2540*/  IADD3 R35, P1, P2, R28, R32, R2 ;  /* 0x000000201c237210 */ /* 0x002fc80007a3e002 */
[----:B--2---:R-:W-:Y:S02]  /*2550*/  IADD3 R35, P3, P4, R24, R35, R30 ;  /* 0x0000002318237210 */ /* 0x004fe40007c7e01e */
[----:B------:R-:W-:Y:S02]  /*2560*/  IADD3.X R29, PT, PT, R29, R33, R3, P1, P2 ;  /* 0x000000211d1d7210 */ /* 0x000fe40000fe4403 */
[----:B---3--:R-:W-:Y:S02]  /*2570*/  IADD3 R3, P1, P2, R20, R35, R26 ;  /* 0x0000002314037210 */ /* 0x008fe40007a3e01a */
[----:B------:R-:W-:Y:S02]  /*2580*/  IADD3.X R25, PT, PT, R25, R29, R31, P3, P4 ;  /* 0x0000001d19197210 */ /* 0x000fe40001fe841f */
[----:B----4-:R-:W-:Y:S02]  /*2590*/  IADD3 R3, P3, P4, R16, R3, R22 ;  /* 0x0000000310037210 */ /* 0x010fe40007c7e016 */
[----:B------:R-:W-:-:S02]  /*25a0*/  IADD3.X R21, PT, PT, R21, R25, R27, P1, P2 ;  /* 0x0000001915157210 */ /* 0x000fc40000fe441b */
[----:B-----5:R-:W-:Y:S02]  /*25b0*/  IADD3 R3, P1, P2, R12, R3, R18 ;  /* 0x000000030c037210 */ /* 0x020fe40007a3e012 */
[----:B------:R-:W-:Y:S02]  /*25c0*/  IADD3.X R17, PT, PT, R17, R21, R23, P3, P4 ;  /* 0x0000001511117210 */ /* 0x000fe40001fe8417 */
[----:B0-----:R-:W-:Y:S02]  /*25d0*/  IADD3 R3, P3, P4, R8, R3, R14 ;  /* 0x0000000308037210 */ /* 0x001fe40007c7e00e */
[----:B------:R-:W-:Y:S02]  /*25e0*/  IADD3.X R13, PT, PT, R13, R17, R19, P1, P2 ;  /* 0x000000110d0d7210 */ /* 0x000fe40000fe4413 */
[----:B------:R-:W-:Y:S02]  /*25f0*/  IADD3 R3, P1, P2, R4, R3, R10 ;  /* 0x0000000304037210 */ /* 0x000fe40007a3e00a */
[----:B------:R-:W-:-:S02]  /*2600*/  IADD3.X R9, PT, PT, R9, R13, R15, P3, P4 ;  /* 0x0000000d09097210 */ /* 0x000fc40001fe840f */
[----:B------:R-:W-:Y:S02]  /*2610*/  IADD3 R2, P3, PT, R3, R6, RZ ;  /* 0x0000000603027210 */ /* 0x000fe40007f7e0ff */
[----:B------:R-:W-:-:S05]  /*2620*/  IADD3.X R3, PT, PT, R5, R9, R11, P1, P2 ;  /* 0x0000000905037210 */ /* 0x000fca0000fe440b */
[----:B------:R-:W-:-:S07]  /*2630*/  IMAD.X R3, R3, 0x1, R7, P3 ;  /* 0x0000000103037824 */ /* 0x000fce00018e0607 */
.L_x_252:
[----:B------:R-:W-:Y:S05]  /*2640*/  BSYNC.RECONVERGENT B0 ;  /* 0x0000000000007941 */ /* 0x000fea0003800200 */
.L_x_237:
[----:B------:R-:W-:Y:S05]  /*2650*/  @P0 EXIT ;  /* 0x000000000000094d */ /* 0x000fea0003800000 */
[----:B------:R-:W0:Y:S01]  /*2660*/  LDCU.64 UR4, c[0x0][0x398] ;  /* 0x00007300ff0477ac */ /* 0x000e220008000a00 */
[----:B------:R-:W3:Y:S01]  /*2670*/  LDC.64 R4, c[0x0][0x388] ;  /* 0x0000e200ff047b82 */ /* 0x000ee20000000a00 */
[----:B012---:R-:W-:-:S04]  /*2680*/  IADD3 R2, P0, PT, R2, UR4, RZ ;  /* 0x0000000402027c10 */ /* 0x007fc8000ff1e0ff */
[----:B------:R-:W-:-:S05]  /*2690*/  IADD3.X R3, PT, PT, R3, UR5, RZ, P0, !PT ;  /* 0x0000000503037c10 */ /* 0x000fca00087fe4ff */
[----:B---3--:R-:W-:Y:S01]  /*26a0*/  STG.E.64 desc[UR6][R4.64], R2 ;  /* 0x0000000204007986 */ /* 0x008fe2000c101b06 */
[----:B------:R-:W-:Y:S05]  /*26b0*/  EXIT ;  /* 0x000000000000794d */ /* 0x000fea0003800000 */
.L_x_265:
        /* <DEDUP_REMOVED lines=12> */
.L_x_1555:


//--------------------- .text._ZN3cub18CUB_300001_SM_10006detail6reduce18DeviceReduceKernelINS2_10policy_hubIlyN4cuda3std3__44plusIvEEE10Policy1000EN6thrust24THRUST_300001_SM_1000_NS18transform_iteratorI7NonZeroIaEPaNSD_11use_defaultESI_EEyS9_lNS7_10__identityEEEvT0_PT3_T1_NS0_13GridEvenShareISO_EET2_T4_ --------------------------
	.section	.text._ZN3cub18CUB_300001_SM_10006detail6reduce18DeviceReduceKernelINS2_10policy_hubIlyN4cuda3std3__44plusIvEEE10Policy1000EN6thrust24THRUST_300001_SM_1000_NS18transform_iteratorI7NonZeroIaEPaNSD_11use_defaultESI_EEyS9_lNS7_10__identityEEEvT0_PT3_T1_NS0_13GridEvenShareISO_EET2_T4_,"ax",@progbits
	.align	128
        .global         _ZN3cub18CUB_300001_SM_10006detail6reduce18DeviceReduceKernelINS2_10policy_hubIlyN4cuda3std3__44plusIvEEE10Policy1000EN6thrust24THRUST_300001_SM_1000_NS18transform_iteratorI7NonZeroIaEPaNSD_11use_defaultESI_EEyS9_lNS7_10__identityEEEvT0_PT3_T1_NS0_13GridEvenShareISO_EET2_T4_
        .type           _ZN3cub18CUB_300001_SM_10006detail6reduce18DeviceReduceKernelINS2_10policy_hubIlyN4cuda3std3__44plusIvEEE10Policy1000EN6thrust24THRUST_300001_SM_1000_NS18transform_iteratorI7NonZeroIaEPaNSD_11use_defaultESI_EEyS9_lNS7_10__identityEEEvT0_PT3_T1_NS0_13GridEvenShareISO_EET2_T4_,@function
        .size           _ZN3cub18CUB_300001_SM_10006detail6reduce18DeviceReduceKernelINS2_10policy_hubIlyN4cuda3std3__44plusIvEEE10Policy1000EN6thrust24THRUST_300001_SM_1000_NS18transform_iteratorI7NonZeroIaEPaNSD_11use_defaultESI_EEyS9_lNS7_10__identityEEEvT0_PT3_T1_NS0_13GridEvenShareISO_EET2_T4_,(.L_x_1556 - _ZN3cub18CUB_300001_SM_10006detail6reduce18DeviceReduceKernelINS2_10policy_hubIlyN4cuda3std3__44plusIvEEE10Policy1000EN6thrust24THRUST_300001_SM_1000_NS18transform_iteratorI7NonZeroIaEPaNSD_11use_defaultESI_EEyS9_lNS7_10__identityEEEvT0_PT3_T1_NS0_13GridEvenShareISO_EET2_T4_)
        .other          _ZN3cub18CUB_300001_SM_10006detail6reduce18DeviceReduceKernelINS2_10policy_hubIlyN4cuda3std3__44plusIvEEE10Policy1000EN6thrust24THRUST_300001_SM_1000_NS18transform_iteratorI7NonZeroIaEPaNSD_11use_defaultESI_EEyS9_lNS7_10__identityEEEvT0_PT3_T1_NS0_13GridEvenShareISO_EET2_T4_,@"STO_CUDA_ENTRY STV_DEFAULT"
_ZN3cub18CUB_300001_SM_10006detail6reduce18DeviceReduceKernelINS2_10policy_hubIlyN4cuda3std3__44plusIvEEE10Policy1000EN6thrust24THRUST_300001_SM_1000_NS18transform_iteratorI7NonZeroIaEPaNSD_11use_defaultESI_EEyS9_lNS7_10__identityEEEvT0_PT3_T1_NS0_13GridEvenShareISO_EET2_T4_:
.text._ZN3cub18CUB_300001_SM_10006detail6reduce18DeviceReduceKernelINS2_10policy_hubIlyN4cuda3std3__44plusIvEEE10Policy1000EN6thrust24THRUST_300001_SM_1000_NS18transform_iteratorI7NonZeroIaEPaNSD_11use_defaultESI_EEyS9_lNS7_10__identityEEEvT0_PT3_T1_NS0_13GridEvenShareISO_EET2_T4_:
[----:B------:R-:W-:Y:S01]  /*0000*/  LDC R1, c[0x0][0x37c] ;  /* 0x0000df00ff017b82 */ /* 0x000fe20000000800 */
[----:B------:R-:W0:Y:S01]  /*0010*/  S2R R0, SR_CTAID.X ;  /* 0x0000000000007919 */ /* 0x000e220000002500 */
[----:B------:R-:W1:Y:S01]  /*0020*/  LDCU.64 UR6, c[0x0][0x3c0] ;  /* 0x00007800ff0677ac */ /* 0x000e620008000a00 */
[----:B------:R-:W-:Y:S01]  /*0030*/  BSSY.RECONVERGENT B0, `(.L_x_266) ;  /* 0x000030e000007945 */ /* 0x000fe20003800200 */
[----:B------:R-:W2:Y:S01]  /*0040*/  LDCU UR5, c[0x0][0x3c8] ;  /* 0x00007900ff0577ac */ /* 0x000ea20008000800 */
[----:B------:R-:W3:Y:S01]  /*0050*/  LDCU.64 UR8, c[0x0][0x358] ;  /* 0x00006b00ff0877ac */ /* 0x000ee20008000a00 */
[----:B-1----:R-:W-:Y:S02]  /*0060*/  IMAD.U32 R11, RZ, RZ, UR6 ;  /* 0x00000006ff0b7e24 */ /* 0x002fe4000f8e00ff */
[----:B------:R-:W-:Y:S01]  /*0070*/  IMAD.U32 R3, RZ, RZ, UR7 ;  /* 0x00000007ff037e24 */ /* 0x000fe2000f8e00ff */
[----:B--2---:R-:W-:-:S04]  /*0080*/  UIMAD UR4, UR5, 0xe00, URZ ;  /* 0x00000e00050478a4 */ /* 0x004fc8000f8e02ff */
[----:B------:R-:W-:Y:S01]  /*0090*/  USHF.R.S32.HI UR10, URZ, 0x1f, UR4 ;  /* 0x0000001fff0a7899 */ /* 0x000fe20008011404 */
[----:B0-----:R-:W-:-:S05]  /*00a0*/  IMAD R8, R0, 0xe00, RZ ;  /* 0x00000e0000087824 */ /* 0x001fca00078e02ff */
        /* <DEDUP_REMOVED lines=13> */
[----:B------:R-:W0:Y:S01]  /*0180*/  LDCU.64 UR4, c[0x0][0x380] ;  /* 0x00007000ff0477ac */ /* 0x000e220008000a00 */
[----:B------:R-:W-:-:S05]  /*0190*/  IMAD.IADD R2, R8, 0x1, R5 ;  /* 0x0000000108027824 */ /* 0x000fca00078e0205 */
[----:B0-----:R-:W-:-:S05]  /*01a0*/  IADD3 R2, P0, PT, R2, UR4, RZ ;  /* 0x0000000402027c10 */ /* 0x001fca000ff1e0ff */
[----:B------:R-:W-:-:S05]  /*01b0*/  IMAD.X R3, RZ, RZ, UR5, P0 ;  /* 0x00000005ff037e24 */ /* 0x000fca00080e06ff */
[----:B------:R-:W2:Y:S01]  /*01c0*/  LDG.E.U8 R2, desc[UR8][R2.64] ;  /* 0x0000000802027981 */ /* 0x000ea2000c1e1100 */
[----:B------:R-:W-:Y:S02]  /*01d0*/  VIADD R7, R5, 0x200 ;  /* 0x0000020005077836 */ /* 0x000fe40000000000 */
[----:B------:R-:W-:Y:S01]  /*01e0*/  IMAD.MOV.U32 R4, RZ, RZ, RZ ;  /* 0x000000ffff047224 */ /* 0x000fe200078e00ff */
[----:B--2---:R-:W-:-:S04]  /*01f0*/  ISETP.NE.AND P0, PT, R2, RZ, PT ;  /* 0x000000ff0200720c */ /* 0x004fc80003f05270 */
[----:B------:R-:W-:-:S09]  /*0200*/  SEL R6, RZ, 0x1, !P0 ;  /* 0x00000001ff067807 */ /* 0x000fd20004000000 */
.L_x_269:
[----:B------:R-:W-:Y:S05]  /*0210*/  BSYNC.RECONVERGENT B1 ;  /* 0x0000000000017941 */ /* 0x000fea0003800200 */
.L_x_268:
        /* <DEDUP_REMOVED lines=12> */
[----:B------:R-:W-:-:S05]  /*02e0*/  LOP3.LUT R10, R9, 0xfffff0, RZ, 0xc0, !PT ;  /* 0x00fffff0090a7812 */ /* 0x000fca00078ec0ff */
[----:B------:R-:W-:Y:S01]  /*02f0*/  IMAD.MOV R10, RZ, RZ, -R10 ;  /* 0x000000ffff0a7224 */ /* 0x000fe200078e0a0a */
[----:B0-----:R-:W-:-:S04]  /*0300*/  IADD3 R2, P1, P2, R8, UR4, R7 ;  /* 0x0000000408027c10 */ /* 0x001fc8000fa3e007 */
[----:B------:R-:W-:Y:S02]  /*0310*/  IADD3 R2, P3, PT, R2, 0x1000, RZ ;  /* 0x0000100002027810 */ /* 0x000fe40007f7e0ff */
[----:B------:R-:W-:-:S05]  /*0320*/  IADD3.X R3, PT, PT, RZ, UR5, RZ, P1, P2 ;  /* 0x00000005ff037c10 */ /* 0x000fca0008fe44ff */
[----:B------:R-:W-:-:S07]  /*0330*/  IMAD.X R3, RZ, RZ, R3, P3 ;  /* 0x000000ffff037224 */ /* 0x000fce00018e0603 */
.L_x_274:
[----:B------:R-:W2:Y:S04]  /*0340*/  LDG.E.U8 R12, desc[UR8][R2.64+-0x1000] ;  /* 0xfff00008020c7981 */ /* 0x000ea8000c1e1100 */
[----:B------:R-:W3:Y:S04]  /*0350*/  LDG.E.U8 R11, desc[UR8][R2.64+-0xe00] ;  /* 0xfff20008020b7981 */ /* 0x000ee8000c1e1100 */
[----:B------:R-:W4:Y:S04]  /*0360*/  LDG.E.U8 R21, desc[UR8][R2.64+-0xc00] ;  /* 0xfff4000802157981 */ /* 0x000f28000c1e1100 */
[----:B------:R-:W5:Y:S04]  /*0370*/  LDG.E.U8 R22, desc[UR8][R2.64+-0xa00] ;  /* 0xfff6000802167981 */ /* 0x000f68000c1e1100 */
        /* <DEDUP_REMOVED lines=8> */
[----:B------:R-:W5:Y:S01]  /*0400*/  LDG.E.U8 R15, desc[UR8][R2.64+0x400] ;  /* 0x00040008020f7981 */ /* 0x000f62000c1e1100 */
[----:B--2---:R-:W-:-:S03]  /*0410*/  ISETP.NE.AND P1, PT, R12, RZ, PT ;  /* 0x000000ff0c00720c */ /* 0x004fc60003f25270 */
[----:B------:R-:W2:Y:S01]  /*0420*/  LDG.E.U8 R12, desc[UR8][R2.64+0xa00] ;  /* 0x000a0008020c7981 */ /* 0x000ea2000c1e1100 */
[----:B---3--:R-:W-:Y:S02]  /*0430*/  ISETP.NE.AND P2, PT, R11, RZ, PT ;  /* 0x000000ff0b00720c */ /* 0x008fe40003f45270 */
[----:B------:R-:W-:Y:S02]  /*0440*/  SEL R11, RZ, 0x1, !P1 ;  /* 0x00000001ff0b7807 */ /* 0x000fe40004800000 */
[----:B------:R-:W-:-:S04]  /*0450*/  SEL R25, RZ, 0x1, !P2 ;  /* 0x00000001ff197807 */ /* 0x000fc80005000000 */
[----:B------:R-:W-:Y:S02]  /*0460*/  IADD3 R25, P5, P6, R25, R6, R11 ;  /* 0x0000000619197210 */ /* 0x000fe40007ebe00b */
[----:B------:R-:W3:Y:S04]  /*0470*/  LDG.E.U8 R6, desc[UR8][R2.64+0xe00] ;  /* 0x000e000802067981 */ /* 0x000ee8000c1e1100 */
[----:B------:R-:W3:Y:S01]  /*0480*/  LDG.E.U8 R11, desc[UR8][R2.64+0xc00] ;  /* 0x000c0008020b7981 */ /* 0x000ee2000c1e1100 */
        /* <DEDUP_REMOVED lines=22> */
[----:B------:R-:W-:Y:S02]  /*05f0*/  IADD3.X R18, PT, PT, RZ, R20, RZ, P5, P6 ;  /* 0x00000014ff127210 */ /* 0x000fe40002fec4ff */
[----:B------:R-:W-:Y:S02]  /*0600*/  IADD3 R14, P5, P6, R4, R16, R17 ;  /* 0x00000010040e7210 */ /* 0x000fe40007ebe011 */
[----:B------:R-:W-:Y:S02]  /*0610*/  SEL R4, RZ, 0x1, !P3 ;  /* 0x00000001ff047807 */ /* 0x000fe40005800000 */
[----:B------:R-:W-:Y:S02]  /*0620*/  ISETP.NE.AND P3, PT, R13, RZ, PT ;  /* 0x000000ff0d00720c */ /* 0x000fe40003f65270 */
[----:B------:R-:W-:Y:S01]  /*0630*/  ISETP.NE.AND P4, PT, R15, RZ, PT ;  /* 0x000000ff0f00720c */ /* 0x000fe20003f85270 */
[----:B------:R-:W-:Y:S01]  /*0640*/  VIADD R10, R10, 0x10 ;  /* 0x000000100a0a7836 */ /* 0x000fe20000000000 */
[----:B------:R-:W-:-:S02]  /*0650*/  SEL R13, RZ, 0x1, !P3 ;  /* 0x00000001ff0d7807 */ /* 0x000fc40005800000 */
[----:B------:R-:W-:Y:S02]  /*0660*/  SEL R15, RZ, 0x1, !P4 ;  /* 0x00000001ff0f7807 */ /* 0x000fe40006000000 */
[----:B------:R-:W-:Y:S01]  /*0670*/  IADD3.X R16, PT, PT, RZ, R18, RZ, P2, P1 ;  /* 0x00000012ff107210 */ /* 0x000fe200017e24ff */
[----:B------:R-:W-:Y:S01]  /*0680*/  VIADD R7, R7, 0x2000 ;  /* 0x0000200007077836 */ /* 0x000fe20000000000 */
[----:B--2---:R-:W-:Y:S02]  /*0690*/  ISETP.NE.AND P4, PT, R12, RZ, PT ;  /* 0x000000ff0c00720c */ /* 0x004fe40003f85270 */
[----:B------:R-:W-:Y:S02]  /*06a0*/  IADD3 R12, P2, P1, R4, R14, R15 ;  /* 0x0000000e040c7210 */ /* 0x000fe4000795e00f */
[----:B------:R-:W-:Y:S02]  /*06b0*/  SEL R4, RZ, 0x1, !P4 ;  /* 0x00000001ff047807 */ /* 0x000fe40006000000 */
[----:B---3--:R-:W-:-:S04]  /*06c0*/  ISETP.NE.AND P3, PT, R6, RZ, PT ;  /* 0x000000ff0600720c */ /* 0x008fc80003f65270 */
[----:B------:R-:W-:Y:S02]  /*06d0*/  SEL R6, RZ, 0x1, !P3 ;  /* 0x00000001ff067807 */ /* 0x000fe40005800000 */
[----:B------:R-:W-:Y:S02]  /*06e0*/  ISETP.NE.AND P3, PT, R10, RZ, PT ;  /* 0x000000ff0a00720c */ /* 0x000fe40003f65270 */
[----:B------:R-:W-:Y:S02]  /*06f0*/  ISETP.NE.AND P4, PT, R11, RZ, PT ;  /* 0x000000ff0b00720c */ /* 0x000fe40003f85270 */
[----:B------:R-:W-:Y:S02]  /*0700*/  IADD3.X R14, PT, PT, RZ, R16, RZ, P5, P6 ;  /* 0x00000010ff0e7210 */ /* 0x000fe40002fec4ff */
[----:B------:R-:W-:Y:S02]  /*0710*/  IADD3 R4, P5, P6, R4, R12, R13 ;  /* 0x0000000c04047210 */ /* 0x000fe40007ebe00d */
[----:B------:R-:W-:-:S02]  /*0720*/  SEL R11, RZ, 0x1, !P4 ;  /* 0x00000001ff0b7807 */ /* 0x000fc40006000000 */
[----:B------:R-:W-:Y:S02]  /*0730*/  IADD3.X R12, PT, PT, RZ, R14, RZ, P2, P1 ;  /* 0x0000000eff0c7210 */ /* 0x000fe400017e24ff */
[----:B------:R-:W-:Y:S02]  /*0740*/  IADD3 R6, P1, P2, R6, R4, R11 ;  /* 0x0000000406067210 */ /* 0x000fe40007a3e00b */
[----:B------:R-:W-:Y:S02]  /*0750*/  IADD3 R2, P4, PT, R2, 0x2000, RZ ;  /* 0x0000200002027810 */ /* 0x000fe40007f9e0ff */
[----:B------:R-:W-:-:S03]  /*0760*/  IADD3.X R4, PT, PT, RZ, R12, RZ, P5, P6 ;  /* 0x0000000cff047210 */ /* 0x000fc60002fec4ff */
[----:B------:R-:W-:Y:S01]  /*0770*/  IMAD.X R3, RZ, RZ, R3, P4 ;  /* 0x000000ffff037224 */ /* 0x000fe200020e0603 */
[----:B------:R-:W-:Y:S01]  /*0780*/  IADD3.X R4, PT, PT, RZ, R4, RZ, P1, P2 ;  /* 0x00000004ff047210 */ /* 0x000fe20000fe44ff */
[----:B------:R-:W-:Y:S06]  /*0790*/  @P3 BRA `(.L_x_274) ;  /* 0xfffffff800e83947 */ /* 0x000fec000383ffff */
.L_x_273:
[----:B------:R-:W-:Y:S05]  /*07a0*/  BSYNC.RECONVERGENT B2 ;  /* 0x0000000000027941 */ /* 0x000fea0003800200 */
.L_x_272:
[----:B------:R-:W-:Y:S05]  /*07b0*/  @!P0 BRA `(.L_x_271) ;  /* 0x00000004005c8947 */ /* 0x000fea0003800000 */
[----:B------:R-:W-:Y:S01]  /*07c0*/  ISETP.GE.U32.AND P1, PT, R24, 0x8, PT ;  /* 0x000000081800780c */ /* 0x000fe20003f26070 */
[----:B------:R-:W-:Y:S01]  /*07d0*/  BSSY.RECONVERGENT B2, `(.L_x_275) ;  /* 0x0000029000027945 */ /* 0x000fe20003800200 */
[----:B------:R-:W-:-:S04]  /*07e0*/  LOP3.LUT R17, R9, 0x7, RZ, 0xc0, !PT ;  /* 0x0000000709117812 */ /* 0x000fc800078ec0ff */
[----:B------:R-:W-:-:S07]  /*07f0*/  ISETP.NE.AND P0, PT, R17, RZ, PT ;  /* 0x000000ff1100720c */ /* 0x000fce0003f05270 */
[----:B------:R-:W-:Y:S06]  /*0800*/  @!P1 BRA `(.L_x_276) ;  /* 0x0000000000949947 */ /* 0x000fec0003800000 */
[----:B------:R-:W0:Y:S01]  /*0810*/  LDCU.64 UR4, c[0x0][0x380] ;  /* 0x00007000ff0477ac */ /* 0x000e220008000a00 */
[----:B------:R-:W-:Y:S02]  /*0820*/  SHF.R.S32.HI R3, RZ, 0x1f, R7 ;  /* 0x0000001fff037819 */ /* 0x000fe40000011407 */
[----:B0-----:R-:W-:-:S04]  /*0830*/  IADD3 R2, P1, P2, R7, UR4, R8 ;  /* 0x0000000407027c10 */ /* 0x001fc8000fa3e008 */
[----:B------:R-:W-:-:S05]  /*0840*/  IADD3.X R3, PT, PT, R3, UR5, RZ, P1, P2 ;  /* 0x0000000503037c10 */ /* 0x000fca0008fe44ff */
[----:B------:R-:W2:Y:S04]  /*0850*/  LDG.E.U8 R18, desc[UR8][R2.64] ;  /* 0x0000000802127981 */ /* 0x000ea8000c1e1100 */
[----:B------:R-:W3:Y:S04]  /*0860*/  LDG.E.U8 R10, desc[UR8][R2.64+0x200] ;  /* 0x00020008020a7981 */ /* 0x000ee8000c1e1100 */
[----:B------:R-:W4:Y:S04]  /*0870*/  LDG.E.U8 R11, desc[UR8][R2.64+0x400] ;  /* 0x00040008020b7981 */ /* 0x000f28000c1e1100 */
[----:B------:R-:W5:Y:S04]  /*0880*/  LDG.E.U8 R12, desc[UR8][R2.64+0x600] ;  /* 0x00060008020c7981 */ /* 0x000f68000c1e1100 */
[----:B------:R-:W5:Y:S04]  /*0890*/  LDG.E.U8 R13, desc[UR8][R2.64+0x800] ;  /* 0x00080008020d7981 */ /* 0x000f68000c1e1100 */
[----:B------:R-:W5:Y:S04]  /*08a0*/  LDG.E.U8 R14, desc[UR8][R2.64+0xa00] ;  /* 0x000a0008020e7981 */ /* 0x000f68000c1e1100 */
[----:B------:R-:W5:Y:S04]  /*08b0*/  LDG.E.U8 R15, desc[UR8][R2.64+0xc00] ;  /* 0x000c0008020f7981 */ /* 0x000f68000c1e1100 */
[----:B------:R0:W5:Y:S01]  /*08c0*/  LDG.E.U8 R16, desc[UR8][R2.64+0xe00] ;  /* 0x000e000802107981 */ /* 0x000162000c1e1100 */
        /* <DEDUP_REMOVED lines=25> */
.L_x_276:
[----:B------:R-:W-:Y:S05]  /*0a60*/  BSYNC.RECONVERGENT B2 ;  /* 0x0000000000027941 */ /* 0x000fea0003800200 */
.L_x_275:
        /* <DEDUP_REMOVED lines=13> */
[----:B------:R-:W5:Y:S01]  /*0b40*/  LDG.E.U8 R12, desc[UR8][R2.64+0x600] ;  /* 0x00060008020c7981 */ /* 0x000f62000c1e1100 */
        /* <DEDUP_REMOVED lines=13> */
.L_x_278:
[----:B------:R-:W-:Y:S05]  /*0c20*/  BSYNC.RECONVERGENT B2 ;  /* 0x0000000000027941 */ /* 0x000fea0003800200 */
.L_x_277:
[----:B------:R-:W-:Y:S05]  /*0c30*/  @!P0 BRA `(.L_x_271) ;  /* 0x00000000003c8947 */ /* 0x000fea0003800000 */
[----:B------:R-:W0:Y:S02]  /*0c40*/  LDCU.64 UR4, c[0x0][0x380] ;  /* 0x00007000ff0477ac */ /* 0x000e240008000a00 */
[----:B0-----:R-:W-:Y:S01]  /*0c50*/  IADD3 R10, P0, PT, R8, UR4, RZ ;  /* 0x00000004080a7c10 */ /* 0x001fe2000ff1e0ff */
[----:B------:R-:W-:-:S04]  /*0c60*/  IMAD.MOV R8, RZ, RZ, -R9 ;  /* 0x000000ffff087224 */ /* 0x000fc800078e0a09 */
[----:B------:R-:W-:-:S08]  /*0c70*/  IMAD.X R12, RZ, RZ, UR5, P0 ;  /* 0x00000005ff0c7e24 */ /* 0x000fd000080e06ff */
.L_x_279:
[----:B------:R-:W-:-:S04]  /*0c80*/  IADD3 R2, P0, PT, R7, R10, RZ ;  /* 0x0000000a07027210 */ /* 0x000fc80007f1e0ff */
[----:B------:R-:W-:-:S05]  /*0c90*/  LEA.HI.X.SX32 R3, R7, R12, 0x1, P0 ;  /* 0x0000000c07037211 */ /* 0x000fca00000f0eff */
[----:B------:R-:W2:Y:S01]  /*0ca0*/  LDG.E.U8 R2, desc[UR8][R2.64] ;  /* 0x0000000802027981 */ /* 0x000ea2000c1e1100 */
        /* <DEDUP_REMOVED lines=8> */
.L_x_271:
[----:B------:R-:W-:Y:S05]  /*0d30*/  BSYNC.RECONVERGENT B1 ;  /* 0x0000000000017941 */ /* 0x000fea0003800200 */
.L_x_270:
        /* <DEDUP_REMOVED lines=29> */
[----:B------:R-:W-:-:S02]  /*0f10*/  @!P1 MOV R6, 0x400 ;  /* 0x0000040000069802 */ /* 0x000fc40000000f00 */
[----:B0-----:R-:W-:-:S04]  /*0f20*/  SEL R2, R2, RZ, !P0 ;  /* 0x000000ff02027207 */ /* 0x001fc80004000000 */
[----:B------:R-:W-:Y:S02]  /*0f30*/  IADD3 R9, P2, PT, R2, R11, RZ ;  /* 0x0000000b02097210 */ /* 0x000fe40007f5e0ff */
[----:B-1----:R-:W-:-:S03]  /*0f40*/  SEL R3, R3, RZ, !P0 ;  /* 0x000000ff03037207 */ /* 0x002fc60004000000 */
[----:B------:R-:W0:Y:S01]  /*0f50*/  SHFL.DOWN PT, R2, R9, 0x10, 0x1f ;  /* 0x0a001f0009027f89 */ /* 0x000e2200000e0000 */
[----:B------:R-:W-:Y:S01]  /*0f60*/  ISETP.GT.AND P0, PT, R10, 0xf, PT ;  /* 0x0000000f0a00780c */ /* 0x000fe20003f04270 */
[----:B------:R-:W-:Y:S01]  /*0f70*/  IMAD.X R8, R3, 0x1, R4, P2 ;  /* 0x0000000103087824 */ /* 0x000fe200010e0604 */
[----:B------:R-:W-:-:S04]  /*0f80*/  @!P1 SHF.R.U32.HI R4, RZ, 0x2, R5 ;  /* 0x00000002ff049819 */ /* 0x000fc80000011605 */
[----:B------:R-:W1:Y:S01]  /*0f90*/  SHFL.DOWN PT, R3, R8, 0x10, 0x1f ;  /* 0x0a001f0008037f89 */ /* 0x000e6200000e0000 */
[----:B------:R-:W-:Y:S02]  /*0fa0*/  @!P1 LOP3.LUT R4, R4, 0xf8, RZ, 0xc0, !PT ;  /* 0x000000f804049812 */ /* 0x000fe400078ec0ff */
        /* <DEDUP_REMOVED lines=38> */
.L_x_280:
        /* <DEDUP_REMOVED lines=43> */
[----:B------:R-:W-:Y:S01]  /*14c0*/  IMAD.X R8, R4, 0x1, R9, P1 ;  /* 0x0000000104087824 */ /* 0x000fe200008e0609 */
[----:B------:R-:W-:Y:S02]  /*14d0*/  @!P2 SHF.R.U32.HI R9, RZ, 0x2, R5 ;  /* 0x00000002ff09a819 */ /* 0x000fe40000011605 */
[----:B--2---:R-:W-:Y:S02]  /*14e0*/  @!P2 LEA R10, R11, R2, 0x18 ;  /* 0x000000020b0aa211 */ /* 0x004fe400078ec0ff */
[----:B------:R-:W1:Y:S01]  /*14f0*/  SHFL.DOWN PT, R4, R8, 0x10, R7 ;  /* 0x0a00000008047989 */ /* 0x000e6200000e0007 */
[----:B------:R-:W-:-:S05]  /*1500*/  @!P2 LOP3.LUT R9, R9, 0xf8, RZ, 0xc0, !PT ;  /* 0x000000f80909a812 */ /* 0x000fca00078ec0ff */
        /* <DEDUP_REMOVED lines=82> */
.L_x_267:
[----:B------:R-:W0:Y:S01]  /*1a30*/  S2R R5, SR_TID.X ;  /* 0x0000000000057919 */ /* 0x000e220000002100 */
[----:B------:R-:W1:Y:S01]  /*1a40*/  LDCU.64 UR6, c[0x0][0x380] ;  /* 0x00007000ff0677ac */ /* 0x000e620008000a00 */
[----:B0-----:R-:W-:-:S05]  /*1a50*/  IMAD.IADD R6, R8, 0x1, R5 ;  /* 0x0000000108067824 */ /* 0x001fca00078e0205 */
[----:B-1----:R-:W-:-:S05]  /*1a60*/  IADD3 R6, P0, PT, R6, UR6, RZ ;  /* 0x0000000606067c10 */ /* 0x002fca000ff1e0ff */
[----:B------:R-:W-:-:S05]  /*1a70*/  IMAD.X R7, RZ, RZ, UR7, P0 ;  /* 0x00000007ff077e24 */ /* 0x000fca00080e06ff */
[----:B------:R-:W2:Y:S04]  /*1a80*/  LDG.E.U8 R14, desc[UR8][R6.64] ;  /* 0x00000008060e7981 */ /* 0x000ea8000c1e1100 */
[----:B------:R-:W3:Y:S04]  /*1a90*/  LDG.E.U8 R2, desc[UR8][R6.64+0x200] ;  /* 0x0002000806027981 */ /* 0x000ee8000c1e1100 */
[----:B------:R-:W4:Y:S04]  /*1aa0*/  LDG.E.U8 R4, desc[UR8][R6.64+0x400] ;  /* 0x0004000806047981 */ /* 0x000f28000c1e1100 */
[----:B------:R-:W5:Y:S04]  /*1ab0*/  LDG.E.U8 R9, desc[UR8][R6.64+0x600] ;  /* 0x0006000806097981 */ /* 0x000f68000c1e1100 */
[----:B------:R-:W5:Y:S04]  /*1ac0*/  LDG.E.U8 R10, desc[UR8][R6.64+0x800] ;  /* 0x00080008060a7981 */ /* 0x000f68000c1e1100 */
[----:B------:R-:W5:Y:S04]  /*1ad0*/  LDG.E.U8 R12, desc[UR8][R6.64+0xa00] ;  /* 0x000a0008060c7981 */ /* 0x000f68000c1e1100 */
[----:B------:R0:W5:Y:S01]  /*1ae0*/  LDG.E.U8 R13, desc[UR8][R6.64+0xc00] ;  /* 0x000c0008060d7981 */ /* 0x000162000c1e1100 */
[----:B--2---:R-:W-:-:S02]  /*1af0*/  ISETP.NE.AND P0, PT, R14, RZ, PT ;  /* 0x000000ff0e00720c */ /* 0x004fc40003f05270 */
[----:B---3--:R-:W-:Y:S02]  /*1b00*/  ISETP.NE.AND P1, PT, R2, RZ, PT ;  /* 0x000000ff0200720c */ /* 0x008fe40003f25270 */
[----:B----4-:R-:W-:Y:S02]  /*1b10*/  ISETP.NE.AND P2, PT, R4, RZ, PT ;  /* 0x000000ff0400720c */ /* 0x010fe40003f45270 */
[----:B------:R-:W-:Y:S02]  /*1b20*/  SEL R4, RZ, 0x1, !P0 ;  /* 0x00000001ff047807 */ /* 0x000fe40004000000 */
[----:B------:R-:W-:Y:S02]  /*1b30*/  SEL R15, RZ, 0x1, !P1 ;  /* 0x00000001ff0f7807 */ /* 0x000fe40004800000 */
[----:B------:R-:W-:Y:S02]  /*1b40*/  SEL R2, RZ, 0x1, !P2 ;  /* 0x00000001ff027807 */ /* 0x000fe40005000000 */
[----:B-----5:R-:W-:-:S02]  /*1b50*/  ISETP.NE.AND P0, PT, R9, RZ, PT ;  /* 0x000000ff0900720c */ /* 0x020fc40003f05270 */
[----:B------:R-:W-:Y:S02]  /*1b60*/  ISETP.NE.AND P3, PT, R10, RZ, PT ;  /* 0x000000ff0a00720c */ /* 0x000fe40003f65270 */
[----:B------:R-:W-:Y:S02]  /*1b70*/  IADD3 R10, P1, P2, R2, R15, R4 ;  /* 0x0000000f020a7210 */ /* 0x000fe40007a3e004 */
[----:B------:R-:W-:Y:S02]  /*1b80*/  SEL R2, RZ, 0x1, !P0 ;  /* 0x00000001ff027807 */ /* 0x000fe40004000000 */
[----:B------:R-:W-:Y:S02]  /*1b90*/  ISETP.GE.U32.AND P0, PT, R16, UR4, PT ;  /* 0x0000000410007c0c */ /* 0x000fe4000bf06070 */
[----:B0-----:R-:W-:Y:S02]  /*1ba0*/  SEL R7, RZ, 0x1, !P3 ;  /* 0x00000001ff077807 */ /* 0x001fe40005800000 */
[----:B------:R-:W-:-:S02]  /*1bb0*/  ISETP.GE.U32.AND.EX P0, PT, R17, UR10, PT, P0 ;  /* 0x0000000a11007c0c */ /* 0x000fc4000bf06100 */
        /* <DEDUP_REMOVED lines=10> */
[----:B------:R-:W-:Y:S01]  /*1c60*/  IADD3 R4, P3, PT, R8, UR4, RZ ;  /* 0x0000000408047c10 */ /* 0x000fe2000ff7e0ff */
[----:B------:R-:W-:Y:S01]  /*1c70*/  IMAD.MOV.U32 R16, RZ, RZ, RZ ;  /* 0x000000ffff107224 */ /* 0x000fe200078e00ff */
[----:B------:R-:W-:Y:S02]  /*1c80*/  IADD3 R17, P4, PT, R11, -0xe00, RZ ;  /* 0xfffff2000b117810 */ /* 0x000fe40007f9e0ff */
[----:B------:R-:W-:Y:S02]  /*1c90*/  LOP3.LUT R2, RZ, R5, RZ, 0x33, !PT ;  /* 0x00000005ff027212 */ /* 0x000fe400078e33ff */
[C---:B------:R-:W-:Y:S01]  /*1ca0*/  IADD3 R14, P1, P2, R4.reuse, UR6, R5 ;  /* 0x00000006040e7c10 */ /* 0x040fe2000fa3e005 */
[----:B------:R-:W-:Y:S01]  /*1cb0*/  IMAD.X R5, RZ, RZ, UR10, P3 ;  /* 0x0000000aff057e24 */ /* 0x000fe200098e06ff */
[----:B------:R-:W-:Y:S02]  /*1cc0*/  ISETP.GT.U32.AND P0, PT, R4, R17, PT ;  /* 0x000000110400720c */ /* 0x000fe40003f04070 */
[----:B------:R-:W-:-:S02]  /*1cd0*/  IADD3.X R18, PT, PT, R3, -0x1, RZ, P4, !PT ;  /* 0xffffffff03127810 */ /* 0x000fc400027fe4ff */
[----:B------:R-:W-:Y:S02]  /*1ce0*/  IADD3 R9, PT, PT, R11, -UR4, R2 ;  /* 0x800000040b097c10 */ /* 0x000fe4000fffe002 */
[----:B------:R-:W-:Y:S02]  /*1cf0*/  ISETP.GT.U32.AND.EX P0, PT, R5, R18, PT, P0 ;  /* 0x000000120500720c */ /* 0x000fe40003f04100 */
[----:B------:R-:W-:Y:S01]  /*1d00*/  IADD3 R14, P4, PT, R14, 0x1000, RZ ;  /* 0x000010000e0e7810 */ /* 0x000fe20007f9e0ff */
[----:B------:R-:W-:Y:S01]  /*1d10*/  IMAD.IADD R8, R9, 0x1, -R8 ;  /* 0x0000000109087824 */ /* 0x000fe200078e0a08 */
[----:B------:R-:W-:Y:S02]  /*1d20*/  IADD3.X R15, PT, PT, R5, UR7, RZ, P1, P2 ;  /* 0x00000007050f7c10 */ /* 0x000fe40008fe44ff */
[----:B------:R-:W-:-:S03]  /*1d30*/  IADD3 R6, P3, PT, R4, UR6, RZ ;  /* 0x0000000604067c10 */ /* 0x000fc6000ff7e0ff */
[----:B------:R-:W-:Y:S01]  /*1d40*/  IMAD.X R15, RZ, RZ, R15, P4 ;  /* 0x000000ffff0f7224 */ /* 0x000fe200020e060f */
[----:B------:R-:W-:-:S03]  /*1d50*/  IADD3.X R9, PT, PT, R5, UR7, RZ, P3, !PT ;  /* 0x0000000705097c10 */ /* 0x000fc60009ffe4ff */
[----:B------:R-:W-:Y:S06]  /*1d60*/  @P0 BRA `(.L_x_283) ;  /* 0x0000000000dc0947 */ /* 0x000fec0003800000 */
[----:B------:R-:W0:Y:S01]  /*1d70*/  LDC.64 R2, c[0x0][0x3c0] ;  /* 0x0000f000ff027b82 */ /* 0x000e220000000a00 */
[----:B------:R-:W1:Y:S01]  /*1d80*/  LDCU UR5, c[0x0][0x3c8] ;  /* 0x00007900ff0577ac */ /* 0x000e620008000800 */
[----:B------:R-:W2:Y:S01]  /*1d90*/  LDCU.64 UR6, c[0x0][0x380] ;  /* 0x00007000ff0677ac */ /* 0x000ea20008000a00 */
[----:B------:R-:W-:Y:S01]  /*1da0*/  NOP ;  /* 0x0000000000007918 */ /* 0x000fe20000000000 */
.L_x_284:
[----:B------:R-:W2:Y:S02]  /*1db0*/  S2R R13, SR_TID.X ;  /* 0x00000000000d7919 */ /* 0x000ea40000002100 */
[----:B--2---:R-:W-:-:S04]  /*1dc0*/  IADD3 R12, P0, P1, R4, UR6, R13 ;  /* 0x00000006040c7c10 */ /* 0x004fc8000f91e00d */
[----:B------:R-:W-:-:S05]  /*1dd0*/  IADD3.X R13, PT, PT, R5, UR7, RZ, P0, P1 ;  /* 0x00000007050d7c10 */ /* 0x000fca00087e24ff */
[----:B------:R-:W2:Y:S04]  /*1de0*/  LDG.E.U8 R24, desc[UR8][R12.64] ;  /* 0x000000080c187981 */ /* 0x000ea8000c1e1100 */
[----:B------:R-:W3:Y:S04]  /*1df0*/  LDG.E.U8 R11, desc[UR8][R12.64+0x200] ;  /* 0x000200080c0b7981 */ /* 0x000ee8000c1e1100 */
[----:B------:R-:W4:Y:S04]  /*1e00*/  LDG.E.U8 R21, desc[UR8][R12.64+0x400] ;  /* 0x000400080c157981 */ /* 0x000f28000c1e1100 */
[----:B------:R-:W5:Y:S04]  /*1e10*/  LDG.E.U8 R22, desc[UR8][R12.64+0x600] ;  /* 0x000600080c167981 */ /* 0x000f68000c1e1100 */
[----:B------:R-:W5:Y:S04]  /*1e20*/  LDG.E.U8 R23, desc[UR8][R12.64+0x800] ;  /* 0x000800080c177981 */ /* 0x000f68000c1e1100 */
[----:B------:R-:W5:Y:S04]  /*1e30*/  LDG.E.U8 R20, desc[UR8][R12.64+0xa00] ;  /* 0x000a00080c147981 */ /* 0x000f68000c1e1100 */
[----:B------:R5:W5:Y:S01]  /*1e40*/  LDG.E.U8 R19, desc[UR8][R12.64+0xc00] ;  /* 0x000c00080c137981 */ /* 0x000b62000c1e1100 */
[----:B-1----:R-:W-:-:S04]  /*1e50*/  UIMAD UR4, UR5, 0xe00, URZ ;  /* 0x00000e00050478a4 */ /* 0x002fc8000f8e02ff */
[----:B------:R-:W-:Y:S01]  /*1e60*/  USHF.R.S32.HI UR10, URZ, 0x1f, UR4 ;  /* 0x0000001fff0a7899 */ /* 0x000fe20008011404 */
[----:B--2---:R-:W-:Y:S02]  /*1e70*/  ISETP.NE.AND P0, PT, R24, RZ, PT ;  /* 0x000000ff1800720c */ /* 0x004fe40003f05270 */
[----:B---3--:R-:W-:Y:S02]  /*1e80*/  ISETP.NE.AND P1, PT, R11, RZ, PT ;  /* 0x000000ff0b00720c */ /* 0x008fe40003f25270 */
[----:B------:R-:W-:Y:S02]  /*1e90*/  SEL R24, RZ, 0x1, !P0 ;  /* 0x00000001ff187807 */ /* 0x000fe40004000000 */
[----:B------:R-:W-:Y:S02]  /*1ea0*/  SEL R11, RZ, 0x1, !P1 ;  /* 0x00000001ff0b7807 */ /* 0x000fe40004800000 */
[----:B----4-:R-:W-:Y:S02]  /*1eb0*/  ISETP.NE.AND P0, PT, R21, RZ, PT ;  /* 0x000000ff1500720c */ /* 0x010fe40003f05270 */
[----:B------:R-:W-:Y:S01]  /*1ec0*/  IADD3 R10, P3, P4, R11, R10, R24 ;  /* 0x0000000a0b0a7210 */ /* 0x000fe20007c7e018 */
[----:B0-----:R-:W-:Y:S01]  /*1ed0*/  IMAD.MOV.U32 R11, RZ, RZ, R2 ;  /* 0x000000ffff0b7224 */ /* 0x001fe200078e0002 */
[----:B-----5:R-:W-:-:S02]  /*1ee0*/  ISETP.NE.AND P2, PT, R22, RZ, PT ;  /* 0x000000ff1600720c */ /* 0x020fc40003f45270 */
[----:B------:R-:W-:Y:S02]  /*1ef0*/  ISETP.NE.AND P1, PT, R23, RZ, PT ;  /* 0x000000ff1700720c */ /* 0x000fe40003f25270 */
[----:B------:R-:W-:Y:S02]  /*1f00*/  IADD3 R12, P5, PT, -R4, R11, RZ ;  /* 0x0000000b040c7210 */ /* 0x000fe40007fbe1ff */
[----:B------:R-:W-:Y:S02]  /*1f10*/  SEL R21, RZ, 0x1, !P0 ;  /* 0x00000001ff157807 */ /* 0x000fe40004000000 */
[----:B------:R-:W-:Y:S02]  /*1f20*/  SEL R13, RZ, 0x1, !P2 ;  /* 0x00000001ff0d7807 */ /* 0x000fe40005000000 */
[----:B------:R-:W-:Y:S02]  /*1f30*/  ISETP.NE.AND P6, PT, R20, RZ, PT ;  /* 0x000000ff1400720c */ /* 0x000fe40003fc5270 */
[----:B------:R-:W-:-:S02]  /*1f40*/  ISETP.GE.U32.AND P0, PT, R12, UR4, PT ;  /* 0x000000040c007c0c */ /* 0x000fc4000bf06070 */
[----:B------:R-:W-:Y:S02]  /*1f50*/  SEL R12, RZ, 0x1, !P1 ;  /* 0x00000001ff0c7807 */ /* 0x000fe40004800000 */
[----:B------:R-:W-:Y:S02]  /*1f60*/  IADD3 R10, P1, P2, R13, R10, R21 ;  /* 0x0000000a0d0a7210 */ /* 0x000fe40007a3e015 */
[----:B------:R-:W-:Y:S02]  /*1f70*/  SEL R13, RZ, 0x1, !P6 ;  /* 0x00000001ff0d7807 */ /* 0x000fe40007000000 */
[----:B------:R-:W-:Y:S01]  /*1f80*/  ISETP.NE.AND P6, PT, R19, RZ, PT ;  /* 0x000000ff1300720c */ /* 0x000fe20003fc5270 */
[----:B------:R-:W-:Y:S01]  /*1f90*/  IMAD.X R19, R3, 0x1, ~R5, P5 ;  /* 0x0000000103137824 */ /* 0x000fe200028e0e05 */
[----:B------:R-:W-:Y:S02]  /*1fa0*/  IADD3.X R7, PT, PT, RZ, R7, RZ, P3, P4 ;  /* 0x00000007ff077210 */ /* 0x000fe40001fe84ff */
[----:B------:R-:W-:-:S02]  /*1fb0*/  IADD3 R10, P4, P3, R13, R10, R12 ;  /* 0x0000000a0d0a7210 */ /* 0x000fc40007b9e00c */
[----:B------:R-:W-:Y:S02]  /*1fc0*/  ISETP.GE.U32.AND.EX P0, PT, R19, UR10, PT, P0 ;  /* 0x0000000a13007c0c */ /* 0x000fe4000bf06100 */
[----:B------:R-:W-:Y:S02]  /*1fd0*/  SEL R13, RZ, 0x1, !P6 ;  /* 0x00000001ff0d7807 */ /* 0x000fe40007000000 */
[----:B------:R-:W-:Y:S02]  /*1fe0*/  IADD3.X R7, PT, PT, RZ, R7, RZ, P1, P2 ;  /* 0x00000007ff077210 */ /* 0x000fe40000fe44ff */
[----:B------:R-:W-:Y:S02]  /*1ff0*/  IADD3 R6, P2, PT, R6, UR4, RZ ;  /* 0x0000000406067c10 */ /* 0x000fe4000ff5e0ff */
[----:B------:R-:W-:Y:S02]  /*2000*/  IADD3 R14, P5, PT, R14, UR4, RZ ;  /* 0x000000040e0e7c10 */ /* 0x000fe4000ffbe0ff */
[----:B------:R-:W-:-:S02]  /*2010*/  IADD3 R10, P1, PT, R10, R13, RZ ;  /* 0x0000000d0a0a7210 */ /* 0x000fc40007f3e0ff */
[----:B------:R-:W-:Y:S02]  /*2020*/  IADD3.X R7, PT, PT, RZ, R7, RZ, P4, P3 ;  /* 0x00000007ff077210 */ /* 0x000fe400027e64ff */
[----:B------:R-:W-:Y:S02]  /*2030*/  IADD3.X R9, PT, PT, R9, UR10, RZ, P2, !PT ;  /* 0x0000000a09097c10 */ /* 0x000fe400097fe4ff */
[----:B------:R-:W-:Y:S01]  /*2040*/  IADD3.X R15, PT, PT, R15, UR10, RZ, P5, !PT ;  /* 0x0000000a0f0f7c10 */ /* 0x000fe2000affe4ff */
[----:B------:R-:W-:Y:S01]  /*2050*/  IMAD.X R7, RZ, RZ, R7, P1 ;  /* 0x000000ffff077224 */ /* 0x000fe200008e0607 */
[----:B------:R-:W-:Y:S06]  /*2060*/  @!P0 BRA `(.L_x_282) ;  /* 0x0000000800fc8947 */ /* 0x000fec0003800000 */
[----:B------:R-:W-:Y:S01]  /*2070*/  IADD3 R4, P0, PT, R4, UR4, RZ ;  /* 0x0000000404047c10 */ /* 0x000fe2000ff1e0ff */
[----:B------:R-:W-:Y:S02]  /*2080*/  VIADD R8, R8, -UR4 ;  /* 0x8000000408087c36 */ /* 0x000fe40008000000 */
[----:B------:R-:W-:Y:S01]  /*2090*/  VIADD R16, R16, 0x1 ;  /* 0x0000000110107836 */ /* 0x000fe20000000000 */
[----:B------:R-:W-:Y:S02]  /*20a0*/  IADD3.X R5, PT, PT, R5, UR10, RZ, P0, !PT ;  /* 0x0000000a05057c10 */ /* 0x000fe400087fe4ff */
[----:B------:R-:W-:-:S04]  /*20b0*/  ISETP.GT.U32.AND P0, PT, R4, R17, PT ;  /* 0x000000110400720c */ /* 0x000fc80003f04070 */
[----:B------:R-:W-:-:S13]  /*20c0*/  ISETP.GT.U32.AND.EX P0, PT, R5, R18, PT, P0 ;  /* 0x000000120500720c */ /* 0x000fda0003f04100 */
[----:B------:R-:W-:Y:S05]  /*20d0*/  @!P0 BRA `(.L_x_284) ;  /* 0xfffffffc00348947 */ /* 0x000fea000383ffff */
.L_x_283:
        /* <DEDUP_REMOVED lines=9> */
[----:B------:R-:W-:Y:S02]  /*2170*/  BSSY.RECONVERGENT B2, `(.L_x_286) ;  /* 0x0000057000027945 */ /* 0x000fe40003800200 */
[----:B------:R-:W-:-:S05]  /*2180*/  VIADD R2, R2, UR4 ;  /* 0x0000000402027c36 */ /* 0x000fca0008000000 */
[----:B------:R-:W-:Y:S01]  /*2190*/  IADD3 R2, PT, PT, -R2, R11, R3 ;  /* 0x0000000b02027210 */ /* 0x000fe20007ffe103 */
[----:B------:R-:W-:Y:S02]  /*21a0*/  IMAD R3, R16, UR5, RZ ;  /* 0x0000000510037c24 */ /* 0x000fe4000f8e02ff */
[----:B------:R-:W-:Y:S02]  /*21b0*/  IMAD.MOV.U32 R11, RZ, RZ, R13 ;  /* 0x000000ffff0b7224 */ /* 0x000fe400078e000d */
        /* <DEDUP_REMOVED lines=10> */
.L_x_288:
[----:B------:R-:W-:Y:S02]  /*2260*/  IMAD.MOV.U32 R2, RZ, RZ, R14 ;  /* 0x000000ffff027224 */ /* 0x000fe400078e000e */
[----:B------:R-:W-:-:S05]  /*2270*/  IMAD.MOV.U32 R3, RZ, RZ, R15 ;  /* 0x000000ffff037224 */ /* 0x000fca00078e000f */
        /* <DEDUP_REMOVED lines=11> */
[----:B--2---:R-:W-:-:S02]  /*2330*/  ISETP.NE.AND P1, PT, R16, RZ, PT ;  /* 0x000000ff1000720c */ /* 0x004fc40003f25270 */
[----:B---3--:R-:W-:Y:S02]  /*2340*/  ISETP.NE.AND P2, PT, R13, RZ, PT ;  /* 0x000000ff0d00720c */ /* 0x008fe40003f45270 */
[----:B------:R-:W-:Y:S02]  /*2350*/  SEL R16, RZ, 0x1, !P1 ;  /* 0x00000001ff107807 */ /* 0x000fe40004800000 */
[----:B------:R-:W-:Y:S02]  /*2360*/  SEL R13, RZ, 0x1, !P2 ;  /* 0x00000001ff0d7807 */ /* 0x000fe40005000000 */
[----:B----4-:R-:W-:Y:S02]  /*2370*/  ISETP.NE.AND P1, PT, R14, RZ, PT ;  /* 0x000000ff0e00720c */ /* 0x010fe40003f25270 */
[----:B------:R-:W-:Y:S01]  /*2380*/  IADD3 R10, P6, P5, R13, R10, R16 ;  /* 0x0000000a0d0a7210 */ /* 0x000fe20007dde010 */
[----:B------:R-:W2:Y:S01]  /*2390*/  LDG.E.U8 R14, desc[UR8][R2.64+0xa00] ;  /* 0x000a0008020e7981 */ /* 0x000ea2000c1e1100 */
[----:B-----5:R-:W-:-:S03]  /*23a0*/  ISETP.NE.AND P2, PT, R15, RZ, PT ;  /* 0x000000ff0f00720c */ /* 0x020fc60003f45270 */
[----:B------:R-:W3:Y:S01]  /*23b0*/  LDG.E.U8 R16, desc[UR8][R2.64+0x600] ;  /* 0x0006000802107981 */ /* 0x000ee2000c1e1100 */
[----:B------:R-:W-:Y:S02]  /*23c0*/  SEL R13, RZ, 0x1, !P1 ;  /* 0x00000001ff0d7807 */ /* 0x000fe40004800000 */
[----:B------:R-:W-:Y:S01]  /*23d0*/  SEL R26, RZ, 0x1, !P2 ;  /* 0x00000001ff1a7807 */ /* 0x000fe20005000000 */
[----:B------:R-:W4:Y:S03]  /*23e0*/  LDG.E.U8 R15, desc[UR8][R2.64+0x800] ;  /* 0x00080008020f7981 */ /* 0x000f26000c1e1100 */
[----:B------:R-:W-:Y:S02]  /*23f0*/  IADD3 R26, P2, P1, R26, R10, R13 ;  /* 0x0000000a1a1a7210 */ /* 0x000fe4000795e00d */
[----:B------:R-:W5:Y:S04]  /*2400*/  LDG.E.U8 R10, desc[UR8][R2.64+0xe00] ;  /* 0x000e0008020a7981 */ /* 0x000f68000c1e1100 */
[----:B------:R-:W5:Y:S01]  /*2410*/  LDG.E.U8 R13, desc[UR8][R2.64+0xc00] ;  /* 0x000c0008020d7981 */ /* 0x000f62000c1e1100 */
        /* <DEDUP_REMOVED lines=16> */
[----:B------:R-:W-:Y:S02]  /*2520*/  ISETP.NE.AND P4, PT, R17, RZ, PT ;  /* 0x000000ff1100720c */ /* 0x000fe40003f85270 */
[----:B------:R-:W-:Y:S02]  /*2530*/  IADD3.X R20, PT, PT, RZ, R22, RZ, P5, P6 ;  /* 0x00000016ff147210 */ /* 0x000fe40002fec4ff */
[----:B------:R-:W-:Y:S01]  /*2540*/  IADD3 R17, P5, P6, R7, R19, R18 ;  /* 0x0000001307117210 */ /* 0x000fe20007ebe012 */
[----:B------:R-:W-:Y:S01]  /*2550*/  VIADD R12, R12, 0x10 ;  /* 0x000000100c0c7836 */ /* 0x000fe20000000000 */
[----:B------:R-:W-:Y:S01]  /*2560*/  IADD3.X R18, PT, PT, RZ, R20, RZ, P2, P1 ;  /* 0x00000014ff127210 */ /* 0x000fe200017e24ff */
[----:B------:R-:W-:Y:S01]  /*2570*/  VIADD R11, R11, 0x2000 ;  /* 0x000020000b0b7836 */ /* 0x000fe20000000000 */
[----:B---3--:R-:W-:-:S04]  /*2580*/  ISETP.NE.AND P3, PT, R16, RZ, PT ;  /* 0x000000ff1000720c */ /* 0x008fc80003f65270 */
[----:B------:R-:W-:Y:S02]  /*2590*/  SEL R7, RZ, 0x1, !P3 ;  /* 0x00000001ff077807 */ /* 0x000fe40005800000 */
[----:B----4-:R-:W-:Y:S02]  /*25a0*/  ISETP.NE.AND P3, PT, R15, RZ, PT ;  /* 0x000000ff0f00720c */ /* 0x010fe40003f65270 */
[----:B------:R-:W-:Y:S02]  /*25b0*/  SEL R16, RZ, 0x1, !P4 ;  /* 0x00000001ff107807 */ /* 0x000fe40006000000 */
[----:B--2---:R-:W-:Y:S02]  /*25c0*/  ISETP.NE.AND P4, PT, R14, RZ, PT ;  /* 0x000000ff0e00720c */ /* 0x004fe40003f85270 */
[----:B------:R-:W-:Y:S02]  /*25d0*/  SEL R14, RZ, 0x1, !P3 ;  /* 0x00000001ff0e7807 */ /* 0x000fe40005800000 */
[----:B-----5:R-:W-:-:S02]  /*25e0*/  ISETP.NE.AND P3, PT, R10, RZ, PT ;  /* 0x000000ff0a00720c */ /* 0x020fc40003f65270 */
[----:B------:R-:W-:Y:S02]  /*25f0*/  IADD3 R15, P2, P1, R7, R17, R16 ;  /* 0x00000011070f7210 */ /* 0x000fe4000795e010 */
[----:B------:R-:W-:Y:S02]  /*2600*/  SEL R10, RZ, 0x1, !P3 ;  /* 0x00000001ff0a7807 */ /* 0x000fe40005800000 */
[----:B------:R-:W-:Y:S02]  /*2610*/  ISETP.NE.AND P3, PT, R12, RZ, PT ;  /* 0x000000ff0c00720c */ /* 0x000fe40003f65270 */
[----:B------:R-:W-:Y:S02]  /*2620*/  SEL R7, RZ, 0x1, !P4 ;  /* 0x00000001ff077807 */ /* 0x000fe40006000000 */
[----:B------:R-:W-:Y:S02]  /*2630*/  ISETP.NE.AND P4, PT, R13, RZ, PT ;  /* 0x000000ff0d00720c */ /* 0x000fe40003f85270 */
[----:B------:R-:W-:-:S02]  /*2640*/  IADD3.X R16, PT, PT, RZ, R18, RZ, P5, P6 ;  /* 0x00000012ff107210 */ /* 0x000fc40002fec4ff */
[----:B------:R-:W-:Y:S02]  /*2650*/  IADD3 R13, P5, P6, R7, R15, R14 ;  /* 0x0000000f070d7210 */ /* 0x000fe40007ebe00e */
[----:B------:R-:W-:Y:S02]  /*2660*/  SEL R7, RZ, 0x1, !P4 ;  /* 0x00000001ff077807 */ /* 0x000fe40006000000 */
[----:B------:R-:W-:Y:S02]  /*2670*/  IADD3.X R15, PT, PT, RZ, R16, RZ, P2, P1 ;  /* 0x00000010ff0f7210 */ /* 0x000fe400017e24ff */
[----:B------:R-:W-:Y:S02]  /*2680*/  IADD3 R10, P1, P2, R10, R13, R7 ;  /* 0x0000000d0a0a7210 */ /* 0x000fe40007a3e007 */
[----:B------:R-:W-:Y:S02]  /*2690*/  IADD3 R14, P4, PT, R2, 0x2000, RZ ;  /* 0x00002000020e7810 */ /* 0x000fe40007f9e0ff */
[----:B------:R-:W-:-:S03]  /*26a0*/  IADD3.X R7, PT, PT, RZ, R15, RZ, P5, P6 ;  /* 0x0000000fff077210 */ /* 0x000fc60002fec4ff */
[----:B------:R-:W-:Y:S01]  /*26b0*/  IMAD.X R15, RZ, RZ, R3, P4 ;  /* 0x000000ffff0f7224 */ /* 0x000fe200020e0603 */
[----:B------:R-:W-:Y:S01]  /*26c0*/  IADD3.X R7, PT, PT, RZ, R7, RZ, P1, P2 ;  /* 0x00000007ff077210 */ /* 0x000fe20000fe44ff */
[----:B------:R-:W-:Y:S06]  /*26d0*/  @P3 BRA `(.L_x_288) ;  /* 0xfffffff800e03947 */ /* 0x000fec000383ffff */
.L_x_287:
[----:B------:R-:W-:Y:S05]  /*26e0*/  BSYNC.RECONVERGENT B2 ;  /* 0x0000000000027941 */ /* 0x000fea0003800200 */
.L_x_286:
[----:B------:R-:W-:Y:S05]  /*26f0*/  @!P0 BRA `(.L_x_285) ;  /* 0x0000000400548947 */ /* 0x000fea0003800000 */
[----:B------:R-:W-:Y:S01]  /*2700*/  ISETP.GE.U32.AND P1, PT, R25, 0x8, PT ;  /* 0x000000081900780c */ /* 0x000fe20003f26070 */
[----:B------:R-:W-:Y:S01]  /*2710*/  BSSY.RECONVERGENT B2, `(.L_x_289) ;  /* 0x0000027000027945 */ /* 0x000fe20003800200 */
[----:B------:R-:W-:-:S04]  /*2720*/  LOP3.LUT R19, R24, 0x7, RZ, 0xc0, !PT ;  /* 0x0000000718137812 */ /* 0x000fc800078ec0ff */
[----:B------:R-:W-:-:S07]  /*2730*/  ISETP.NE.AND P0, PT, R19, RZ, PT ;  /* 0x000000ff1300720c */ /* 0x000fce0003f05270 */
[----:B------:R-:W-:Y:S06]  /*2740*/  @!P1 BRA `(.L_x_290) ;  /* 0x00000000008c9947 */ /* 0x000fec0003800000 */
[----:B------:R-:W-:-:S04]  /*2750*/  IADD3 R2, P1, P2, R4, UR6, R11 ;  /* 0x0000000604027c10 */ /* 0x000fc8000fa3e00b */
        /* <DEDUP_REMOVED lines=34> */
.L_x_290:
[----:B------:R-:W-:Y:S05]  /*2980*/  BSYNC.RECONVERGENT B2 ;  /* 0x0000000000027941 */ /* 0x000fea0003800200 */
.L_x_289:
[----:B------:R-:W-:Y:S05]  /*2990*/  @!P0 BRA `(.L_x_285) ;  /* 0x0000000000ac8947 */ /* 0x000fea0003800000 */
[----:B------:R-:W-:Y:S01]  /*29a0*/  ISETP.GE.U32.AND P1, PT, R19, 0x4, PT ;  /* 0x000000041300780c */ /* 0x000fe20003f26070 */
[----:B------:R-:W-:Y:S01]  /*29b0*/  BSSY.RECONVERGENT B2, `(.L_x_291) ;  /* 0x0000016000027945 */ /* 0x000fe20003800200 */
[----:B------:R-:W-:-:S11]  /*29c0*/  LOP3.LUT P0, RZ, R24, 0x3, RZ, 0xc0, !PT ;  /* 0x0000000318ff7812 */ /* 0x000fd6000780c0ff */
[----:B------:R-:W-:Y:S05]  /*29d0*/  @!P1 BRA `(.L_x_292) ;  /* 0x00000000004c9947 */ /* 0x000fea0003800000 */
[----:B------:R-:W-:-:S04]  /*29e0*/  IADD3 R4, P1, P2, R4, UR6, R11 ;  /* 0x0000000604047c10 */ /* 0x000fc8000fa3e00b */
        /* <DEDUP_REMOVED lines=18> */
.L_x_292:
[----:B------:R-:W-:Y:S05]  /*2b10*/  BSYNC.RECONVERGENT B2 ;  /* 0x0000000000027941 */ /* 0x000fea0003800200 */
.L_x_291:
[----:B------:R-:W-:Y:S05]  /*2b20*/  @!P0 BRA `(.L_x_285) ;  /* 0x0000000000488947 */ /* 0x000fea0003800000 */
[----:B------:R-:W-:Y:S02]  /*2b30*/  LOP3.LUT R2, R8, 0xffff, RZ, 0xc0, !PT ;  /* 0x0000ffff08027812 */ /* 0x000fe400078ec0ff */
[----:B------:R-:W-:Y:S02]  /*2b40*/  IADD3 R6, P0, PT, R11, R6, RZ ;  /* 0x000000060b067210 */ /* 0x000fe40007f1e0ff */
[----:B------:R-:W-:-:S03]  /*2b50*/  LEA.HI R2, R2, 0x1, RZ, 0x17 ;  /* 0x0000000102027811 */ /* 0x000fc600078fb8ff */
[----:B------:R-:W-:Y:S01]  /*2b60*/  IMAD.X R9, RZ, RZ, R9, P0 ;  /* 0x000000ffff097224 */ /* 0x000fe200000e0609 */
[----:B------:R-:W-:-:S05]  /*2b70*/  LOP3.LUT R2, R2, 0x3, RZ, 0xc0, !PT ;  /* 0x0000000302027812 */ /* 0x000fca00078ec0ff */
[----:B------:R-:W-:-:S07]  /*2b80*/  IMAD.MOV R4, RZ, RZ, -R2 ;  /* 0x000000ffff047224 */ /* 0x000fce00078e0a02 */
.L_x_293:
[----:B------:R-:W-:Y:S02]  /*2b90*/  IMAD.MOV.U32 R2, RZ, RZ, R6 ;  /* 0x000000ffff027224 */ /* 0x000fe400078e0006 */
[----:B------:R-:W-:-:S05]  /*2ba0*/  IMAD.MOV.U32 R3, RZ, RZ, R9 ;  /* 0x000000ffff037224 */ /* 0x000fca00078e0009 */
[----:B------:R-:W2:Y:S01]  /*2bb0*/  LDG.E.U8 R2, desc[UR8][R2.64] ;  /* 0x0000000802027981 */ /* 0x000ea2000c1e1100 */
        /* <DEDUP_REMOVED lines=9> */
.L_x_285:
[----:B------:R-:W-:Y:S05]  /*2c50*/  BSYNC.RECONVERGENT B1 ;  /* 0x0000000000017941 */ /* 0x000fea0003800200 */
.L_x_282:
        /* <DEDUP_REMOVED lines=12> */
[----:B------:R-:W2:Y:S01]  /*2d20*/  @!P2 S2R R10, SR_CgaCtaId ;  /* 0x00000000000aa919 */ /* 0x000ea20000008800 */
[----:B0-----:R-:W-:-:S04]  /*2d30*/  SEL R2, R2, RZ, !P1 ;  /* 0x000000ff02027207 */ /* 0x001fc80004800000 */
[----:B------:R-:W-:Y:S02]  /*2d40*/  IADD3 R5, P0, PT, R2, R9, RZ ;  /* 0x0000000902057210 */ /* 0x000fe40007f1e0ff */
[----:B-1----:R-:W-:Y:S01]  /*2d50*/  SEL R3, R3, RZ, !P1 ;  /* 0x000000ff03037207 */ /* 0x002fe20004800000 */
[----:B------:R-:W0:Y:S01]  /*2d60*/  S2R R9, SR_TID.X ;  /* 0x0000000000097919 */ /* 0x000e220000002100 */
[----:B------:R-:W-:-:S03]  /*2d70*/  ISETP.GT.AND P1, PT, R8, 0x1b, PT ;  /* 0x0000001b0800780c */ /* 0x000fc60003f24270 */
[----:B------:R-:W-:Y:S01]  /*2d80*/  IMAD.X R4, R3, 0x1, R6, P0 ;  /* 0x0000000103047824 */ /* 0x000fe200000e0606 */
[----:B------:R-:W1:Y:S04]  /*2d90*/  SHFL.DOWN PT, R2, R5, 0x4, 0x1f ;  /* 0x08801f0005027f89 */ /* 0x000e6800000e0000 */
[----:B------:R-:W3:Y:S01]  /*2da0*/  SHFL.DOWN PT, R3, R4, 0x4, 0x1f ;  /* 0x08801f0004037f89 */ /* 0x000ee200000e0000 */
[----:B-1----:R-:W-:-:S04]  /*2db0*/  SEL R2, R2, RZ, !P1 ;  /* 0x000000ff02027207 */ /* 0x002fc80004800000 */
[----:B------:R-:W-:Y:S02]  /*2dc0*/  IADD3 R7, P0, PT, R2, R5, RZ ;  /* 0x0000000502077210 */ /* 0x000fe40007f1e0ff */
[----:B---3--:R-:W-:Y:S02]  /*2dd0*/  SEL R3, R3, RZ, !P1 ;  /* 0x000000ff03037207 */ /* 0x008fe40004800000 */
[----:B------:R-:W-:Y:S01]  /*2de0*/  ISETP.GT.AND P1, PT, R8, 0x17, PT ;  /* 0x000000170800780c */ /* 0x000fe20003f24270 */
[----:B------:R-:W1:Y:S02]  /*2df0*/  SHFL.DOWN PT, R2, R7, 0x8, 0x1f ;  /* 0x09001f0007027f89 */ /* 0x000e6400000e0000 */
[----:B------:R-:W-:-:S05]  /*2e00*/  IMAD.X R6, R3, 0x1, R4, P0 ;  /* 0x0000000103067824 */ /* 0x000fca00000e0604 */
[----:B------:R-:W3:Y:S01]  /*2e10*/  SHFL.DOWN PT, R3, R6, 0x8, 0x1f ;  /* 0x09001f0006037f89 */ /* 0x000ee200000e0000 */
[----:B-1----:R-:W-:-:S04]  /*2e20*/  SEL R2, R2, RZ, !P1 ;  /* 0x000000ff02027207 */ /* 0x002fc80004800000 */
[----:B------:R-:W-:Y:S02]  /*2e30*/  IADD3 R5, P0, PT, R2, R7, RZ ;  /* 0x0000000702057210 */ /* 0x000fe40007f1e0ff */
[----:B------:R-:W-:Y:S02]  /*2e40*/  @!P2 MOV R7, 0x400 ;  /* 0x000004000007a802 */ /* 0x000fe40000000f00 */
[----:B---3--:R-:W-:Y:S01]  /*2e50*/  SEL R3, R3, RZ, !P1 ;  /* 0x000000ff03037207 */ /* 0x008fe20004800000 */
[----:B------:R-:W1:Y:S01]  /*2e60*/  SHFL.DOWN PT, R2, R5, 0x10, 0x1f ;  /* 0x0a001f0005027f89 */ /* 0x000e6200000e0000 */
[----:B------:R-:W-:Y:S02]  /*2e70*/  ISETP.GT.AND P1, PT, R8, 0xf, PT ;  /* 0x0000000f0800780c */ /* 0x000fe40003f24270 */
[----:B--2---:R-:W-:Y:S01]  /*2e80*/  @!P2 LEA R7, R10, R7, 0x18 ;  /* 0x000000070a07a211 */ /* 0x004fe200078ec0ff */
[----:B------:R-:W-:Y:S01]  /*2e90*/  IMAD.X R4, R3, 0x1, R6, P0 ;  /* 0x0000000103047824 */ /* 0x000fe200000e0606 */
[----:B0-----:R-:W-:-:S04]  /*2ea0*/  @!P2 SHF.R.U32.HI R6, RZ, 0x2, R9 ;  /* 0x00000002ff06a819 */ /* 0x001fc80000011609 */
[----:B------:R-:W0:Y:S01]  /*2eb0*/  SHFL.DOWN PT, R3, R4, 0x10, 0x1f ;  /* 0x0a001f0004037f89 */ /* 0x000e2200000e0000 */
[----:B------:R-:W-:-:S05]  /*2ec0*/  @!P2 LOP3.LUT R6, R6, 0xf8, RZ, 0xc0, !PT ;  /* 0x000000f80606a812 */ /* 0x000fca00078ec0ff */
[----:B------:R-:W-:Y:S01]  /*2ed0*/  @!P2 IMAD.IADD R7, R6, 0x1, R7 ;  /* 0x000000010607a824 */ /* 0x000fe200078e0207 */
[----:B-1----:R-:W-:-:S04]  /*2ee0*/  SEL R2, R2, RZ, !P1 ;  /* 0x000000ff02027207 */ /* 0x002fc80004800000 */
[----:B------:R-:W-:Y:S02]  /*2ef0*/  IADD3 R2, P0, PT, R2, R5, RZ ;  /* 0x0000000502027210 */ /* 0x000fe40007f1e0ff */
[----:B0-----:R-:W-:-:S05]  /*2f00*/  SEL R3, R3, RZ, !P1 ;  /* 0x000000ff03037207 */ /* 0x001fca0004800000 */
        /* <DEDUP_REMOVED lines=32> */
.L_x_281:
[----:B------:R-:W-:Y:S05]  /*3110*/  BSYNC.RECONVERGENT B0 ;  /* 0x0000000000007941 */ /* 0x000fea0003800200 */
.L_x_266:
[----:B------:R-:W-:Y:S05]  /*3120*/  @P0 EXIT ;  /* 0x000000000000094d */ /* 0x000fea0003800000 */
[----:B------:R-:W3:Y:S02]  /*3130*/  LDC.64 R4, c[0x0][0x390] ;  /* 0x0000e400ff047b82 */ /* 0x000ee40000000a00 */
[----:B---3--:R-:W-:-:S05]  /*3140*/  IMAD.WIDE.U32 R4, R0, 0x8, R4 ;  /* 0x0000000800047825 */ /* 0x008fca00078e0004 */
[----:B------:R-:W-:Y:S01]  /*3150*/  STG.E.64 desc[UR8][R4.64], R2 ;  /* 0x0000000204007986 */ /* 0x000fe2000c101b08 */
[----:B------:R-:W-:Y:S05]  /*3160*/  EXIT ;  /* 0x000000000000794d */ /* 0x000fea0003800000 */
.L_x_294:
        /* <DEDUP_REMOVED lines=9> */
.L_x_1556:


//--------------------- .text._ZN3cub18CUB_300001_SM_10006detail6reduce28DeviceReduceSingleTileKernelINS2_10policy_hubIlyN4cuda3std3__44plusIvEEE10Policy1000EN6thrust24THRUST_300001_SM_1000_NS18transform_iteratorI7NonZeroIaEPaNSD_11use_defaultESI_EEPlyS9_llNS7_10__identityEEEvT0_T1_T2_T3_T4_T6_ --------------------------
	.section	.text._ZN3cub18CUB_300001_SM_10006detail6reduce28DeviceReduceSingleTileKernelINS2_10policy_hubIlyN4cuda3std3__44plusIvEEE10Policy1000EN6thrust24THRUST_300001_SM_1000_NS18transform_iteratorI7NonZeroIaEPaNSD_11use_defaultESI_EEPlyS9_llNS7_10__identityEEEvT0_T1_T2_T3_T4_T6_,"ax",@progbits
	.align	128
        .global         _ZN3cub18CUB_300001_SM_10006detail6reduce28DeviceReduceSingleTileKernelINS2_10policy_hubIlyN4cuda3std3__44plusIvEEE10Policy1000EN6thrust24THRUST_300001_SM_1000_NS18transform_iteratorI7NonZeroIaEPaNSD_11use_defaultESI_EEPlyS9_llNS7_10__identityEEEvT0_T1_T2_T3_T4_T6_
        .type           _ZN3cub18CUB_300001_SM_10006detail6reduce28DeviceReduceSingleTileKernelINS2_10policy_hubIlyN4cuda3std3__44plusIvEEE10Policy1000EN6thrust24THRUST_300001_SM_1000_NS18transform_iteratorI7NonZeroIaEPaNSD_11use_defaultESI_EEPlyS9_llNS7_10__identityEEEvT0_T1_T2_T3_T4_T6_,@function
        .size           _ZN3cub18CUB_300001_SM_10006detail6reduce28DeviceReduceSingleTileKernelINS2_10policy_hubIlyN4cuda3std3__44plusIvEEE10Policy1000EN6thrust24THRUST_300001_SM_1000_NS18transform_iteratorI7NonZeroIaEPaNSD_11use_defaultESI_EEPlyS9_llNS7_10__identityEEEvT0_T1_T2_T3_T4_T6_,(.L_x_1557 - _ZN3cub18CUB_300001_SM_10006detail6reduce28DeviceReduceSingleTileKernelINS2_10policy_hubIlyN4cuda3std3__44plusIvEEE10Policy1000EN6thrust24THRUST_300001_SM_1000_NS18transform_iteratorI7NonZeroIaEPaNSD_11use_defaultESI_EEPlyS9_llNS7_10__identityEEEvT0_T1_T2_T3_T4_T6_)
        .other          _ZN3cub18CUB_300001_SM_10006detail6reduce28DeviceReduceSingleTileKernelINS2_10policy_hubIlyN4cuda3std3__44plusIvEEE10Policy1000EN6thrust24THRUST_300001_SM_1000_NS18transform_iteratorI7NonZeroIaEPaNSD_11use_defaultESI_EEPlyS9_llNS7_10__identityEEEvT0_T1_T2_T3_T4_T6_,@"STO_CUDA_ENTRY STV_DEFAULT"
_ZN3cub18CUB_300001_SM_10006detail6reduce28DeviceReduceSingleTileKernelINS2_10policy_hubIlyN4cuda3std3__44plusIvEEE10Policy1000EN6thrust24THRUST_300001_SM_1000_NS18transform_iteratorI7NonZeroIaEPaNSD_11use_defaultESI_EEPlyS9_llNS7_10__identityEEEvT0_T1_T2_T3_T4_T6_:
.text._ZN3cub18CUB_300001_SM_10006detail6reduce28DeviceReduceSingleTileKernelINS2_10policy_hubIlyN4cuda3std3__44plusIvEEE10Policy1000EN6thrust24THRUST_300001_SM_1000_NS18transform_iteratorI7NonZeroIaEPaNSD_11use_defaultESI_EEPlyS9_llNS7_10__identityEEEvT0_T1_T2_T3_T4_T6_:
        /* <DEDUP_REMOVED lines=15> */
.L_x_295:
[----:B------:R-:W-:Y:S01]  /*00f0*/  ISETP.GT.U32.AND P0, PT, R16, 0xdff, PT ;  /* 0x00000dff1000780c */ /* 0x000fe20003f04070 */
[----:B------:R-:W-:Y:S03]  /*0100*/  BSSY.RECONVERGENT B0, `(.L_x_296) ;  /* 0x00002f2000007945 */ /* 0x000fe60003800200 */
[----:B------:R-:W-:-:S13]  /*0110*/  ISETP.GT.U32.AND.EX P0, PT, R0, RZ, PT, P0 ;  /* 0x000000ff0000720c */ /* 0x000fda0003f04100 */
[----:B------:R-:W-:Y:S05]  /*0120*/  @P0 BRA `(.L_x_297) ;  /* 0x0000001800700947 */ /* 0x000fea0003800000 */
[----:B------:R-:W0:Y:S01]  /*0130*/  S2R R5, SR_TID.X ;  /* 0x0000000000057919 */ /* 0x000e220000002100 */
[----:B------:R-:W-:Y:S01]  /*0140*/  BSSY.RECONVERGENT B1, `(.L_x_298) ;  /* 0x000000e000017945 */ /* 0x000fe20003800200 */
[----:B------:R-:W-:Y:S02]  /*0150*/  IMAD.MOV.U32 R6, RZ, RZ, RZ ;  /* 0x000000ffff067224 */ /* 0x000fe400078e00ff */
[----:B------:R-:W-:Y:S01]  /*0160*/  IMAD.MOV.U32 R4, RZ, RZ, RZ ;  /* 0x000000ffff047224 */ /* 0x000fe200078e00ff */
[----:B0-----:R-:W-:Y:S01]  /*0170*/  ISETP.GE.U32.AND P0, PT, R5, R16, PT ;  /* 0x000000100500720c */ /* 0x001fe20003f06070 */
[----:B------:R-:W-:-:S12]  /*0180*/  IMAD.MOV.U32 R7, RZ, RZ, R5 ;  /* 0x000000ffff077224 */ /* 0x000fd800078e0005 */
[----:B------:R-:W-:Y:S05]  /*0190*/  @P0 BRA `(.L_x_299) ;  /* 0x0000000000200947 */ /* 0x000fea0003800000 */
[----:B------:R-:W0:Y:S02]  /*01a0*/  LDCU.64 UR4, c[0x0][0x380] ;  /* 0x00007000ff0477ac */ /* 0x000e240008000a00 */
[----:B0-----:R-:W-:-:S05]  /*01b0*/  IADD3 R2, P0, PT, R5, UR4, RZ ;  /* 0x0000000405027c10 */ /* 0x001fca000ff1e0ff */
[----:B------:R-:W-:-:S05]  /*01c0*/  IMAD.X R3, RZ, RZ, UR5, P0 ;  /* 0x00000005ff037e24 */ /* 0x000fca00080e06ff */
[----:B------:R-:W2:Y:S01]  /*01d0*/  LDG.E.U8 R2, desc[UR6][R2.64] ;  /* 0x0000000602027981 */ /* 0x000ea2000c1e1100 */
[----:B------:R-:W-:Y:S02]  /*01e0*/  VIADD R7, R5, 0x200 ;  /* 0x0000020005077836 */ /* 0x000fe40000000000 */
[----:B------:R-:W-:Y:S01]  /*01f0*/  IMAD.MOV.U32 R4, RZ, RZ, RZ ;  /* 0x000000ffff047224 */ /* 0x000fe200078e00ff */
[----:B--2---:R-:W-:-:S04]  /*0200*/  ISETP.NE.AND P0, PT, R2, RZ, PT ;  /* 0x000000ff0200720c */ /* 0x004fc80003f05270 */
[----:B------:R-:W-:-:S09]  /*0210*/  SEL R6, RZ, 0x1, !P0 ;  /* 0x00000001ff067807 */ /* 0x000fd20004000000 */
.L_x_299:
[----:B------:R-:W-:Y:S05]  /*0220*/  BSYNC.RECONVERGENT B1 ;  /* 0x0000000000017941 */ /* 0x000fea0003800200 */
.L_x_298:
        /* <DEDUP_REMOVED lines=14> */
[----:B0-----:R-:W-:-:S04]  /*0310*/  IADD3 R2, P1, PT, R7, UR4, RZ ;  /* 0x0000000407027c10 */ /* 0x001fc8000ff3e0ff */
[----:B------:R-:W-:-:S04]  /*0320*/  IADD3 R2, P2, PT, R2, 0x1000, RZ ;  /* 0x0000100002027810 */ /* 0x000fc80007f5e0ff */
[----:B------:R-:W-:-:S09]  /*0330*/  IADD3.X R3, PT, PT, RZ, UR5, RZ, P2, P1 ;  /* 0x00000005ff037c10 */ /* 0x000fd200097e24ff */
.L_x_304:
        /* <DEDUP_REMOVED lines=57> */
[----:B------:R-:W-:Y:S02]  /*06d0*/  IADD3.X R10, PT, PT, RZ, R12, RZ, P5, P6 ;  /* 0x0000000cff0a7210 */ /* 0x000fe40002fec4ff */
[----:B------:R-:W-:Y:S02]  /*06e0*/  IADD3 R4, P5, P6, R4, R6, R13 ;  /* 0x0000000604047210 */ /* 0x000fe40007ebe00d */
[----:B------:R-:W-:-:S02]  /*06f0*/  SEL R6, RZ, 0x1, !P3 ;  /* 0x00000001ff067807 */ /* 0x000fc40005800000 */
[----:B------:R-:W-:Y:S02]  /*0700*/  ISETP.NE.AND P3, PT, R9, RZ, PT ;  /* 0x000000ff0900720c */ /* 0x000fe40003f65270 */
[----:B------:R-:W-:Y:S02]  /*0710*/  ISETP.NE.AND P4, PT, R11, RZ, PT ;  /* 0x000000ff0b00720c */ /* 0x000fe40003f85270 */
[----:B------:R-:W-:Y:S02]  /*0720*/  IADD3.X R10, PT, PT, RZ, R10, RZ, P2, P1 ;  /* 0x0000000aff0a7210 */ /* 0x000fe400017e24ff */
[----:B------:R-:W-:Y:S02]  /*0730*/  SEL R11, RZ, 0x1, !P4 ;  /* 0x00000001ff0b7807 */ /* 0x000fe40006000000 */
[----:B------:R-:W-:Y:S02]  /*0740*/  IADD3 R2, P4, PT, R2, 0x2000, RZ ;  /* 0x0000200002027810 */ /* 0x000fe40007f9e0ff */
[----:B------:R-:W-:-:S02]  /*0750*/  IADD3 R6, P1, P2, R6, R4, R11 ;  /* 0x0000000406067210 */ /* 0x000fc40007a3e00b */
[----:B------:R-:W-:Y:S01]  /*0760*/  IADD3.X R4, PT, PT, RZ, R10, RZ, P5, P6 ;  /* 0x0000000aff047210 */ /* 0x000fe20002fec4ff */
[----:B------:R-:W-:-:S03]  /*0770*/  IMAD.X R3, RZ, RZ, R3, P4 ;  /* 0x000000ffff037224 */ /* 0x000fc600020e0603 */
[----:B------:R-:W-:Y:S01]  /*0780*/  IADD3.X R4, PT, PT, RZ, R4, RZ, P1, P2 ;  /* 0x00000004ff047210 */ /* 0x000fe20000fe44ff */
[----:B------:R-:W-:Y:S06]  /*0790*/  @P3 BRA `(.L_x_304) ;  /* 0xfffffff800e83947 */ /* 0x000fec000383ffff */
.L_x_303:
[----:B------:R-:W-:Y:S05]  /*07a0*/  BSYNC.RECONVERGENT B2 ;  /* 0x0000000000027941 */ /* 0x000fea0003800200 */
.L_x_302:
[----:B------:R-:W-:Y:S05]  /*07b0*/  @!P0 BRA `(.L_x_301) ;  /* 0x00000004004c8947 */ /* 0x000fea0003800000 */
[----:B------:R-:W-:Y:S01]  /*07c0*/  ISETP.GE.U32.AND P1, PT, R26, 0x8, PT ;  /* 0x000000081a00780c */ /* 0x000fe20003f26070 */
[----:B------:R-:W-:Y:S01]  /*07d0*/  BSSY.RECONVERGENT B2, `(.L_x_305) ;  /* 0x0000028000027945 */ /* 0x000fe20003800200 */
[----:B------:R-:W-:-:S04]  /*07e0*/  LOP3.LUT R18, R8, 0x7, RZ, 0xc0, !PT ;  /* 0x0000000708127812 */ /* 0x000fc800078ec0ff */
[----:B------:R-:W-:-:S07]  /*07f0*/  ISETP.NE.AND P0, PT, R18, RZ, PT ;  /* 0x000000ff1200720c */ /* 0x000fce0003f05270 */
[----:B------:R-:W-:Y:S06]  /*0800*/  @!P1 BRA `(.L_x_306) ;  /* 0x0000000000909947 */ /* 0x000fec0003800000 */
[----:B------:R-:W0:Y:S02]  /*0810*/  LDCU.64 UR4, c[0x0][0x380] ;  /* 0x00007000ff0477ac */ /* 0x000e240008000a00 */
[----:B0-----:R-:W-:-:S04]  /*0820*/  IADD3 R2, P1, PT, R7, UR4, RZ ;  /* 0x0000000407027c10 */ /* 0x001fc8000ff3e0ff */
[----:B------:R-:W-:-:S05]  /*0830*/  LEA.HI.X.SX32 R3, R7, UR5, 0x1, P1 ;  /* 0x0000000507037c11 */ /* 0x000fca00088f0eff */
        /* <DEDUP_REMOVED lines=33> */
.L_x_306:
[----:B------:R-:W-:Y:S05]  /*0a50*/  BSYNC.RECONVERGENT B2 ;  /* 0x0000000000027941 */ /* 0x000fea0003800200 */
.L_x_305:
        /* <DEDUP_REMOVED lines=12> */
[----:B------:R-:W5:Y:S01]  /*0b20*/  LDG.E.U8 R11, desc[UR6][R2.64+0x600] ;  /* 0x00060006020b7981 */ /* 0x000f62000c1e1100 */
        /* <DEDUP_REMOVED lines=13> */
.L_x_308:
[----:B------:R-:W-:Y:S05]  /*0c00*/  BSYNC.RECONVERGENT B2 ;  /* 0x0000000000027941 */ /* 0x000fea0003800200 */
.L_x_307:
[----:B------:R-:W-:Y:S05]  /*0c10*/  @!P0 BRA `(.L_x_301) ;  /* 0x0000000000348947 */ /* 0x000fea0003800000 */
[----:B------:R-:W-:-:S07]  /*0c20*/  IMAD.MOV R8, RZ, RZ, -R8 ;  /* 0x000000ffff087224 */ /* 0x000fce00078e0a08 */
.L_x_309:
[----:B------:R-:W0:Y:S02]  /*0c30*/  LDCU.64 UR4, c[0x0][0x380] ;  /* 0x00007000ff0477ac */ /* 0x000e240008000a00 */
[----:B0-----:R-:W-:-:S04]  /*0c40*/  IADD3 R2, P0, PT, R7, UR4, RZ ;  /* 0x0000000407027c10 */ /* 0x001fc8000ff1e0ff */
[----:B------:R-:W-:-:S05]  /*0c50*/  LEA.HI.X.SX32 R3, R7, UR5, 0x1, P0 ;  /* 0x0000000507037c11 */ /* 0x000fca00080f0eff */
        /* <DEDUP_REMOVED lines=9> */
.L_x_301:
[----:B------:R-:W-:Y:S05]  /*0cf0*/  BSYNC.RECONVERGENT B1 ;  /* 0x0000000000017941 */ /* 0x000fea0003800200 */
.L_x_300:
        /* <DEDUP_REMOVED lines=78> */
.L_x_310:
[C---:B------:R-:W-:Y:S02]  /*11e0*/  LOP3.LUT R2, R5.reuse, 0x3e0, RZ, 0xc0, !PT ;  /* 0x000003e005027812 */ /* 0x040fe400078ec0ff */
[----:B------:R-:W-:Y:S02]  /*11f0*/  ISETP.NE.AND P5, PT, R5, RZ, PT ;  /* 0x000000ff0500720c */ /* 0x000fe40003fa5270 */
[----:B------:R-:W-:Y:S01]  /*1200*/  LOP3.LUT R7, RZ, R2, RZ, 0x33, !PT ;  /* 0x00000002ff077212 */ /* 0x000fe200078e33ff */
[----:B------:R-:W-:Y:S02]  /*1210*/  VIADD R3, R2, 0x20 ;  /* 0x0000002002037836 */ /* 0x000fe40000000000 */
[----:B------:R-:W0:Y:S02]  /*1220*/  S2R R2, SR_LANEID ;  /* 0x0000000000027919 */ /* 0x000e240000000000 */
[----:B------:R-:W-:Y:S01]  /*1230*/  IMAD.IADD R7, R7, 0x1, R16 ;  /* 0x0000000107077824 */ /* 0x000fe200078e0210 */
[----:B------:R-:W-:-:S04]  /*1240*/  ISETP.GT.U32.AND P0, PT, R3, R16, PT ;  /* 0x000000100300720c */ /* 0x000fc80003f04070 */
        /* <DEDUP_REMOVED lines=138> */
.L_x_297:
[----:B------:R-:W0:Y:S01]  /*1af0*/  S2R R5, SR_TID.X ;  /* 0x0000000000057919 */ /* 0x000e220000002100 */
[----:B------:R-:W0:Y:S02]  /*1b00*/  LDCU.64 UR4, c[0x0][0x380] ;  /* 0x00007000ff0477ac */ /* 0x000e240008000a00 */
[----:B0-----:R-:W-:-:S05]  /*1b10*/  IADD3 R2, P0, PT, R5, UR4, RZ ;  /* 0x0000000405027c10 */ /* 0x001fca000ff1e0ff */
[----:B------:R-:W-:-:S05]  /*1b20*/  IMAD.X R3, RZ, RZ, UR5, P0 ;  /* 0x00000005ff037e24 */ /* 0x000fca00080e06ff */
[----:B------:R-:W2:Y:S04]  /*1b30*/  LDG.E.U8 R11, desc[UR6][R2.64] ;  /* 0x00000006020b7981 */ /* 0x000ea8000c1e1100 */
[----:B------:R-:W3:Y:S04]  /*1b40*/  LDG.E.U8 R4, desc[UR6][R2.64+0x200] ;  /* 0x0002000602047981 */ /* 0x000ee8000c1e1100 */
[----:B------:R-:W4:Y:S04]  /*1b50*/  LDG.E.U8 R6, desc[UR6][R2.64+0x400] ;  /* 0x0004000602067981 */ /* 0x000f28000c1e1100 */
[----:B------:R-:W5:Y:S04]  /*1b60*/  LDG.E.U8 R7, desc[UR6][R2.64+0x600] ;  /* 0x0006000602077981 */ /* 0x000f68000c1e1100 */
[----:B------:R-:W5:Y:S04]  /*1b70*/  LDG.E.U8 R8, desc[UR6][R2.64+0x800] ;  /* 0x0008000602087981 */ /* 0x000f68000c1e1100 */
[----:B------:R-:W5:Y:S04]  /*1b80*/  LDG.E.U8 R9, desc[UR6][R2.64+0xa00] ;  /* 0x000a000602097981 */ /* 0x000f68000c1e1100 */
[----:B------:R-:W5:Y:S01]  /*1b90*/  LDG.E.U8 R10, desc[UR6][R2.64+0xc00] ;  /* 0x000c0006020a7981 */ /* 0x000f62000c1e1100 */
[----:B------:R-:W-:Y:S01]  /*1ba0*/  IADD3 R18, P5, PT, R16, -0xe00, RZ ;  /* 0xfffff20010127810 */ /* 0x000fe20007fbe0ff */
[----:B------:R-:W-:Y:S01]  /*1bb0*/  UMOV UR5, 0xe00 ;  /* 0x00000e0000057882 */ /* 0x000fe20000000000 */
[----:B------:R-:W-:Y:S01]  /*1bc0*/  UMOV UR4, URZ ;  /* 0x000000ff00047c82 */ /* 0x000fe20008000000 */
        /* <DEDUP_REMOVED lines=10> */
[----:B------:R-:W-:Y:S02]  /*1c70*/  SEL R7, RZ, 0x1, !P1 ;  /* 0x00000001ff077807 */ /* 0x000fe40004800000 */
[----:B------:R-:W-:Y:S02]  /*1c80*/  ISETP.NE.AND P0, PT, R9, RZ, PT ;  /* 0x000000ff0900720c */ /* 0x000fe40003f05270 */
[----:B------:R-:W-:-:S02]  /*1c90*/  IADD3 R4, P1, P2, R7, R4, R6 ;  /* 0x0000000407047210 */ /* 0x000fc40007a3e006 */
[----:B------:R-:W-:Y:S02]  /*1ca0*/  SEL R8, RZ, 0x1, !P0 ;  /* 0x00000001ff087807 */ /* 0x000fe40004000000 */
[----:B------:R-:W-:Y:S02]  /*1cb0*/  ISETP.GE.U32.AND P0, PT, R18, 0xe00, PT ;  /* 0x00000e001200780c */ /* 0x000fe40003f06070 */
[----:B------:R-:W-:Y:S02]  /*1cc0*/  IADD3.X R7, PT, PT, R0, -0x1, RZ, P5, !PT ;  /* 0xffffffff00077810 */ /* 0x000fe40002ffe4ff */
[----:B------:R-:W-:Y:S02]  /*1cd0*/  ISETP.NE.AND P6, PT, R10, RZ, PT ;  /* 0x000000ff0a00720c */ /* 0x000fe40003fc5270 */
[----:B------:R-:W-:Y:S02]  /*1ce0*/  ISETP.GE.U32.AND.EX P0, PT, R7, RZ, PT, P0 ;  /* 0x000000ff0700720c */ /* 0x000fe40003f06100 */
[----:B------:R-:W-:-:S02]  /*1cf0*/  SEL R9, RZ, 0x1, !P6 ;  /* 0x00000001ff097807 */ /* 0x000fc40007000000 */
[----:B------:R-:W-:Y:S02]  /*1d00*/  IADD3.X R6, PT, PT, RZ, RZ, RZ, P3, P4 ;  /* 0x000000ffff067210 */ /* 0x000fe40001fe84ff */
[----:B------:R-:W-:Y:S02]  /*1d10*/  IADD3 R4, P3, P4, R9, R4, R8 ;  /* 0x0000000409047210 */ /* 0x000fe40007c7e008 */
[----:B------:R-:W-:-:S04]  /*1d20*/  IADD3.X R6, PT, PT, RZ, R6, RZ, P1, P2 ;  /* 0x00000006ff067210 */ /* 0x000fc80000fe44ff */
[----:B------:R-:W-:Y:S01]  /*1d30*/  IADD3.X R6, PT, PT, RZ, R6, RZ, P3, P4 ;  /* 0x00000006ff067210 */ /* 0x000fe20001fe84ff */
[----:B------:R-:W-:Y:S06]  /*1d40*/  @!P0 BRA `(.L_x_312) ;  /* 0x0000000000b88947 */ /* 0x000fec0003800000 */
[----:B------:R-:W0:Y:S01]  /*1d50*/  LDC.64 R16, c[0x0][0x398] ;  /* 0x0000e600ff107b82 */ /* 0x000e220000000a00 */
[----:B------:R-:W-:Y:S01]  /*1d60*/  UMOV UR5, 0xe00 ;  /* 0x00000e0000057882 */ /* 0x000fe20000000000 */
[----:B------:R-:W-:-:S05]  /*1d70*/  UMOV UR4, URZ ;  /* 0x000000ff00047c82 */ /* 0x000fca0008000000 */
.L_x_314:
[----:B------:R-:W-:-:S04]  /*1d80*/  IADD3 R8, P0, PT, R2, UR5, RZ ;  /* 0x0000000502087c10 */ /* 0x000fc8000ff1e0ff */
[----:B------:R-:W-:-:S05]  /*1d90*/  IADD3.X R9, PT, PT, R3, UR4, RZ, P0, !PT ;  /* 0x0000000403097c10 */ /* 0x000fca00087fe4ff */
        /* <DEDUP_REMOVED lines=15> */
[----:B0-----:R-:W-:Y:S02]  /*1e90*/  IADD3 R0, P3, PT, R16, -UR5, RZ ;  /* 0x8000000510007c10 */ /* 0x001fe4000ff7e0ff */
[----:B------:R-:W-:Y:S02]  /*1ea0*/  SEL R10, RZ, 0x1, !P0 ;  /* 0x00000001ff0a7807 */ /* 0x000fe40004000000 */
[----:B-1----:R-:W-:Y:S02]  /*1eb0*/  SEL R9, RZ, 0x1, !P5 ;  /* 0x00000001ff097807 */ /* 0x002fe40006800000 */
[----:B------:R-:W-:Y:S02]  /*1ec0*/  ISETP.NE.AND P6, PT, R13, RZ, PT ;  /* 0x000000ff0d00720c */ /* 0x000fe40003fc5270 */
[----:B------:R-:W-:-:S02]  /*1ed0*/  SEL R8, RZ, 0x1, !P4 ;  /* 0x00000001ff087807 */ /* 0x000fc40006000000 */
[----:B------:R-:W-:Y:S01]  /*1ee0*/  ISETP.GE.U32.AND P0, PT, R0, 0xe00, PT ;  /* 0x00000e000000780c */ /* 0x000fe20003f06070 */
[----:B------:R-:W-:Y:S01]  /*1ef0*/  IMAD.MOV.U32 R0, RZ, RZ, R17 ;  /* 0x000000ffff007224 */ /* 0x000fe200078e0011 */
[----:B------:R-:W-:Y:S02]  /*1f00*/  IADD3 R4, P4, P5, R9, R4, R10 ;  /* 0x0000000409047210 */ /* 0x000fe40007d9e00a */
[----:B------:R-:W-:Y:S02]  /*1f10*/  SEL R9, RZ, 0x1, !P6 ;  /* 0x00000001ff097807 */ /* 0x000fe40007000000 */
[----:B------:R-:W-:Y:S02]  /*1f20*/  IADD3.X R6, PT, PT, RZ, R6, RZ, P2, P1 ;  /* 0x00000006ff067210 */ /* 0x000fe400017e24ff */
[----:B------:R-:W-:Y:S02]  /*1f30*/  IADD3 R4, P1, P2, R9, R4, R8 ;  /* 0x0000000409047210 */ /* 0x000fe40007a3e008 */
[----:B------:R-:W-:-:S02]  /*1f40*/  IADD3.X R8, PT, PT, R0, ~UR4, RZ, P3, !PT ;  /* 0x8000000400087c10 */ /* 0x000fc40009ffe4ff */
[----:B------:R-:W-:Y:S02]  /*1f50*/  ISETP.NE.AND P6, PT, R14, RZ, PT ;  /* 0x000000ff0e00720c */ /* 0x000fe40003fc5270 */
[----:B------:R-:W-:Y:S02]  /*1f60*/  ISETP.GE.U32.AND.EX P0, PT, R8, RZ, PT, P0 ;  /* 0x000000ff0800720c */ /* 0x000fe40003f06100 */
[----:B------:R-:W-:Y:S02]  /*1f70*/  SEL R9, RZ, 0x1, !P6 ;  /* 0x00000001ff097807 */ /* 0x000fe40007000000 */
[----:B------:R-:W-:Y:S02]  /*1f80*/  IADD3.X R6, PT, PT, RZ, R6, RZ, P4, P5 ;  /* 0x00000006ff067210 */ /* 0x000fe400027ea4ff */
[----:B------:R-:W-:Y:S02]  /*1f90*/  IADD3 R4, P3, PT, R4, R9, RZ ;  /* 0x0000000904047210 */ /* 0x000fe40007f7e0ff */
[----:B------:R-:W-:-:S05]  /*1fa0*/  IADD3.X R6, PT, PT, RZ, R6, RZ, P1, P2 ;  /* 0x00000006ff067210 */ /* 0x000fca0000fe44ff */
[----:B------:R-:W-:Y:S01]  /*1fb0*/  IMAD.X R6, RZ, RZ, R6, P3 ;  /* 0x000000ffff067224 */ /* 0x000fe200018e0606 */
[----:B------:R-:W-:Y:S06]  /*1fc0*/  @!P0 BRA `(.L_x_313) ;  /* 0x0000000800ec8947 */ /* 0x000fec0003800000 */
[----:B------:R-:W-:-:S04]  /*1fd0*/  UIADD3 UR5, UP0, UPT, UR5, 0xe00, URZ ;  /* 0x00000e0005057890 */ /* 0x000fc8000ff1e0ff */
[----:B------:R-:W-:Y:S02]  /*1fe0*/  UIADD3.X UR4, UPT, UPT, URZ, UR4, URZ, UP0, !UPT ;  /* 0x00000004ff047290 */ /* 0x000fe400087fe4ff */
[----:B------:R-:W-:-:S04]  /*1ff0*/  ISETP.LT.U32.AND P0, PT, R18, UR5, PT ;  /* 0x0000000512007c0c */ /* 0x000fc8000bf01070 */
[----:B------:R-:W-:-:S05]  /*2000*/  IMAD.U32 R8, RZ, RZ, UR4 ;  /* 0x00000004ff087e24 */ /* 0x000fca000f8e00ff */
[----:B------:R-:W-:-:S13]  /*2010*/  ISETP.GT.U32.AND.EX P0, PT, R8, R7, PT, P0 ;  /* 0x000000070800720c */ /* 0x000fda0003f04100 */
[----:B------:R-:W-:Y:S05]  /*2020*/  @!P0 BRA `(.L_x_314) ;  /* 0xfffffffc00548947 */ /* 0x000fea000383ffff */
.L_x_312:
[C---:B------:R-:W-:Y:S01]  /*2030*/  VIADD R2, R16.reuse, -UR5 ;  /* 0x8000000510027c36 */ /* 0x040fe20008000000 */
[----:B------:R-:W-:Y:S01]  /*2040*/  ISETP.LE.U32.AND P1, PT, R16, UR5, PT ;  /* 0x0000000510007c0c */ /* 0x000fe2000bf23070 */
[----:B------:R-:W-:Y:S01]  /*2050*/  IMAD.U32 R3, RZ, RZ, UR4 ;  /* 0x00000004ff037e24 */ /* 0x000fe2000f8e00ff */
[----:B------:R-:W-:Y:S02]  /*2060*/  BSSY.RECONVERGENT B1, `(.L_x_313) ;  /* 0x00000b1000017945 */ /* 0x000fe40003800200 */
[----:B------:R-:W-:-:S04]  /*2070*/  ISETP.GE.AND P0, PT, R5, R2, PT ;  /* 0x000000020500720c */ /* 0x000fc80003f06270 */
[----:B------:R-:W-:-:S13]  /*2080*/  ISETP.GE.U32.OR.EX P0, PT, R3, R0, P0, P1 ;  /* 0x000000000300720c */ /* 0x000fda0000706510 */
[----:B------:R-:W-:Y:S05]  /*2090*/  @P0 BRA `(.L_x_315) ;  /* 0x0000000800b40947 */ /* 0x000fea0003800000 */
[----:B------:R-:W-:Y:S01]  /*20a0*/  LOP3.LUT R3, RZ, R5, RZ, 0x33, !PT ;  /* 0x00000005ff037212 */ /* 0x000fe200078e33ff */
[----:B------:R-:W-:Y:S01]  /*20b0*/  BSSY.RECONVERGENT B2, `(.L_x_316) ;  /* 0x0000056000027945 */ /* 0x000fe20003800200 */
[----:B------:R-:W-:Y:S02]  /*20c0*/  IMAD.MOV.U32 R7, RZ, RZ, R5 ;  /* 0x000000ffff077224 */ /* 0x000fe400078e0005 */
[----:B------:R-:W-:-:S04]  /*20d0*/  IADD3 R3, PT, PT, R16, -UR5, R3 ;  /* 0x8000000510037c10 */ /* 0x000fc8000fffe003 */
[C---:B------:R-:W-:Y:S02]  /*20e0*/  ISETP.GE.U32.AND P1, PT, R3.reuse, 0x1e00, PT ;  /* 0x00001e000300780c */ /* 0x040fe40003f26070 */
[----:B------:R-:W-:-:S04]  /*20f0*/  LEA.HI R0, R3, 0x1, RZ, 0x17 ;  /* 0x0000000103007811 */ /* 0x000fc800078fb8ff */
[----:B------:R-:W-:-:S04]  /*2100*/  LOP3.LUT R24, R0, 0xf, RZ, 0xc0, !PT ;  /* 0x0000000f00187812 */ /* 0x000fc800078ec0ff */
[----:B------:R-:W-:-:S03]  /*2110*/  ISETP.NE.AND P0, PT, R24, RZ, PT ;  /* 0x000000ff1800720c */ /* 0x000fc60003f05270 */
[----:B------:R-:W-:Y:S10]  /*2120*/  @!P1 BRA `(.L_x_317) ;  /* 0x0000000400389947 */ /* 0x000ff40003800000 */
[----:B------:R-:W0:Y:S01]  /*2130*/  LDC.64 R2, c[0x0][0x380] ;  /* 0x0000e000ff027b82 */ /* 0x000e220000000a00 */
[----:B------:R-:W-:Y:S01]  /*2140*/  LOP3.LUT R8, R0, 0xfffff0, RZ, 0xc0, !PT ;  /* 0x00fffff000087812 */ /* 0x000fe200078ec0ff */
[----:B------:R-:W-:-:S04]  /*2150*/  IMAD.MOV.U32 R7, RZ, RZ, R5 ;  /* 0x000000ffff077224 */ /* 0x000fc800078e0005 */
[----:B------:R-:W-:Y:S01]  /*2160*/  IMAD.MOV R8, RZ, RZ, -R8 ;  /* 0x000000ffff087224 */ /* 0x000fe200078e0a08 */
[----:B0-----:R-:W-:-:S04]  /*2170*/  IADD3 R2, P1, P2, R2, UR5, R5 ;  /* 0x0000000502027c10 */ /* 0x001fc8000fa3e005 */
[----:B------:R-:W-:Y:S02]  /*2180*/  IADD3 R2, P3, PT, R2, 0x1000, RZ ;  /* 0x0000100002027810 */ /* 0x000fe40007f7e0ff */
[----:B------:R-:W-:-:S05]  /*2190*/  IADD3.X R3, PT, PT, R3, UR4, RZ, P1, P2 ;  /* 0x0000000403037c10 */ /* 0x000fca0008fe44ff */
[----:B------:R-:W-:-:S07]  /*21a0*/  IMAD.X R3, RZ, RZ, R3, P3 ;  /* 0x000000ffff037224 */ /* 0x000fce00018e0603 */
.L_x_318:
        /* <DEDUP_REMOVED lines=70> */
.L_x_317:
[----:B------:R-:W-:Y:S05]  /*2610*/  BSYNC.RECONVERGENT B2 ;  /* 0x0000000000027941 */ /* 0x000fea0003800200 */
.L_x_316:
[----:B------:R-:W-:Y:S05]  /*2620*/  @!P0 BRA `(.L_x_315) ;  /* 0x0000000400508947 */ /* 0x000fea0003800000 */
[----:B------:R-:W-:Y:S01]  /*2630*/  ISETP.GE.U32.AND P1, PT, R24, 0x8, PT ;  /* 0x000000081800780c */ /* 0x000fe20003f26070 */
[----:B------:R-:W-:Y:S01]  /*2640*/  BSSY.RECONVERGENT B2, `(.L_x_319) ;  /* 0x0000028000027945 */ /* 0x000fe20003800200 */
[----:B------:R-:W-:-:S04]  /*2650*/  LOP3.LUT R16, R0, 0x7, RZ, 0xc0, !PT ;  /* 0x0000000700107812 */ /* 0x000fc800078ec0ff */
[----:B------:R-:W-:-:S07]  /*2660*/  ISETP.NE.AND P0, PT, R16, RZ, PT ;  /* 0x000000ff1000720c */ /* 0x000fce0003f05270 */
[----:B------:R-:W-:Y:S06]  /*2670*/  @!P1 BRA `(.L_x_320) ;  /* 0x0000000000909947 */ /* 0x000fec0003800000 */
[----:B------:R-:W0:Y:S02]  /*2680*/  LDC.64 R2, c[0x0][0x380] ;  /* 0x0000e000ff027b82 */ /* 0x000e240000000a00 */
        /* <DEDUP_REMOVED lines=35> */
.L_x_320:
[----:B------:R-:W-:Y:S05]  /*28c0*/  BSYNC.RECONVERGENT B2 ;  /* 0x0000000000027941 */ /* 0x000fea0003800200 */
.L_x_319:
        /* <DEDUP_REMOVED lines=26> */
.L_x_322:
[----:B------:R-:W-:Y:S05]  /*2a70*/  BSYNC.RECONVERGENT B2 ;  /* 0x0000000000027941 */ /* 0x000fea0003800200 */
.L_x_321:
[----:B------:R-:W-:Y:S05]  /*2a80*/  @!P0 BRA `(.L_x_315) ;  /* 0x0000000000388947 */ /* 0x000fea0003800000 */
[----:B------:R-:W0:Y:S01]  /*2a90*/  LDC.64 R2, c[0x0][0x380] ;  /* 0x0000e000ff027b82 */ /* 0x000e220000000a00 */
[----:B------:R-:W-:Y:S01]  /*2aa0*/  IMAD.MOV R0, RZ, RZ, -R0 ;  /* 0x000000ffff007224 */ /* 0x000fe200078e0a00 */
[----:B0-----:R-:W-:-:S04]  /*2ab0*/  IADD3 R2, P0, P1, R2, UR5, R7 ;  /* 0x0000000502027c10 */ /* 0x001fc8000f91e007 */
[----:B------:R-:W-:-:S09]  /*2ac0*/  IADD3.X R3, PT, PT, R3, UR4, RZ, P0, P1 ;  /* 0x0000000403037c10 */ /* 0x000fd200087e24ff */
.L_x_323:
[----:B------:R0:W2:Y:S01]  /*2ad0*/  LDG.E.U8 R7, desc[UR6][R2.64] ;  /* 0x0000000602077981 */ /* 0x0000a2000c1e1100 */
        /* <DEDUP_REMOVED lines=9> */
.L_x_315:
[----:B------:R-:W-:Y:S05]  /*2b70*/  BSYNC.RECONVERGENT B1 ;  /* 0x0000000000017941 */ /* 0x000fea0003800200 */
.L_x_313:
        /* <DEDUP_REMOVED lines=14> */
[----:B------:R-:W-:-:S04]  /*2c60*/  @!P2 SHF.R.U32.HI R6, RZ, 0x2, R5 ;  /* 0x00000002ff06a819 */ /* 0x000fc80000011605 */
[----:B------:R-:W-:Y:S02]  /*2c70*/  @!P2 LOP3.LUT R6, R6, 0xf8, RZ, 0xc0, !PT ;  /* 0x000000f80606a812 */ /* 0x000fe400078ec0ff */
        /* <DEDUP_REMOVED lines=37> */
[----:B--2---:R-:W2:Y:S04]  /*2ed0*/  LDS.128 R12, [UR4+0x40] ;  /* 0x00004004ff0c7984 */ /* 0x004ea80008000c00 */
        /* <DEDUP_REMOVED lines=20> */
.L_x_311:
[----:B------:R-:W-:Y:S05]  /*3020*/  BSYNC.RECONVERGENT B0 ;  /* 0x0000000000007941 */ /* 0x000fea0003800200 */
.L_x_296:
[----:B------:R-:W-:Y:S05]  /*3030*/  @P5 EXIT ;  /* 0x000000000000594d */ /* 0x000fea0003800000 */
[----:B------:R-:W0:Y:S01]  /*3040*/  LDCU.64 UR4, c[0x0][0x3a8] ;  /* 0x00007500ff0477ac */ /* 0x000e220008000a00 */
[----:B------:R-:W3:Y:S01]  /*3050*/  LDC.64 R4, c[0x0][0x390] ;  /* 0x0000e400ff047b82 */ /* 0x000ee20000000a00 */
[----:B012---:R-:W-:-:S04]  /*3060*/  IADD3 R2, P0, PT, R2, UR4, RZ ;  /* 0x0000000402027c10 */ /* 0x007fc8000ff1e0ff */
[----:B------:R-:W-:-:S05]  /*3070*/  IADD3.X R3, PT, PT, R3, UR5, RZ, P0, !PT ;  /* 0x0000000503037c10 */ /* 0x000fca00087fe4ff */
[----:B---3--:R-:W-:Y:S01]  /*3080*/  STG.E.64 desc[UR6][R4.64], R2 ;  /* 0x0000000204007986 */ /* 0x008fe2000c101b06 */
[----:B------:R-:W-:Y:S05]  /*3090*/  EXIT ;  /* 0x000000000000794d */ /* 0x000fea0003800000 */
.L_x_324:
        /* <DEDUP_REMOVED lines=14> */
.L_x_1557:


//--------------------- .text._ZN3cub18CUB_300001_SM_10006detail4scan23DeviceCompactInitKernelINS0_13ScanTileStateIiLb1EEEPlEEvT_iT0_ --------------------------
	.section	.text._ZN3cub18CUB_300001_SM_10006detail4scan23DeviceCompactInitKernelINS0_13ScanTileStateIiLb1EEEPlEEvT_iT0_,"ax",@progbits
	.align	128
        .global         _ZN3cub18CUB_300001_SM_10006detail4scan23DeviceCompactInitKernelINS0_13ScanTileStateIiLb1EEEPlEEvT_iT0_
        .type           _ZN3cub18CUB_300001_SM_10006detail4scan23DeviceCompactInitKernelINS0_13ScanTileStateIiLb1EEEPlEEvT_iT0_,@function
        .size           _ZN3cub18CUB_300001_SM_10006detail4scan23DeviceCompactInitKernelINS0_13ScanTileStateIiLb1EEEPlEEvT_iT0_,(.L_x_1558 - _ZN3cub18CUB_300001_SM_10006detail4scan23DeviceCompactInitKernelINS0_13ScanTileStateIiLb1EEEPlEEvT_iT0_)
        .other          _ZN3cub18CUB_300001_SM_10006detail4scan23DeviceCompactInitKernelINS0_13ScanTileStateIiLb1EEEPlEEvT_iT0_,@"STO_CUDA_ENTRY STV_DEFAULT"
_ZN3cub18CUB_300001_SM_10006detail4scan23DeviceCompactInitKernelINS0_13ScanTileStateIiLb1EEEPlEEvT_iT0_:
.text._ZN3cub18CUB_300001_SM_10006detail4scan23DeviceCompactInitKernelINS0_13ScanTileStateIiLb1EEEPlEEvT_iT0_:
[----:B------:R-:W-:Y:S01]  /*0000*/  LDC R1, c[0x0][0x37c] ;  /* 0x0000df00ff017b82 */ /* 0x000fe20000000800 */
[----:B------:R-:W0:Y:S07]  /*0010*/  S2R R0, SR_TID.X ;  /* 0x0000000000007919 */ /* 0x000e2e0000002100 */
[----:B------:R-:W1:Y:S01]  /*0020*/  S2UR UR6, SR_CTAID.X ;  /* 0x00000000000679c3 */ /* 0x000e620000002500 */
[----:B------:R-:W2:Y:S07]  /*0030*/  LDCU UR4, c[0x0][0x388] ;  /* 0x00007100ff0477ac */ /* 0x000eae0008000800 */
[----:B------:R-:W1:Y:S01]  /*0040*/  LDC R7, c[0x0][0x360] ;  /* 0x0000d800ff077b82 */ /* 0x000e620000000800 */
[C---:B0-----:R-:W-:Y:S01]  /*0050*/  ISETP.GT.U32.AND P0, PT, R0.reuse, 0x1f, PT ;  /* 0x0000001f0000780c */ /* 0x041fe20003f04070 */
[----:B-1----:R-:W-:Y:S01]  /*0060*/  IMAD R7, R7, UR6, R0 ;  /* 0x0000000607077c24 */ /* 0x002fe2000f8e0200 */
[----:B------:R-:W-:-:S02]  /*0070*/  LOP3.LUT P2, RZ, R0, UR6, RZ, 0xfc, !PT ;  /* 0x0000000600ff7c12 */ /* 0x000fc4000f84fcff */
[----:B------:R-:W-:Y:S02]  /*0080*/  ISETP.NE.OR P0, PT, RZ, UR6, P0 ;  /* 0x00000006ff007c0c */ /* 0x000fe40008705670 */
[----:B--2---:R-:W-:Y:S01]  /*0090*/  ISETP.GE.AND P1, PT, R7, UR4, PT ;  /* 0x0000000407007c0c */ /* 0x004fe2000bf26270 */
[----:B------:R-:W0:Y:S10]  /*00a0*/  LDCU.64 UR4, c[0x0][0x358] ;  /* 0x00006b00ff0477ac */ /* 0x000e340008000a00 */
[----:B------:R-:W1:Y:S02]  /*00b0*/  @!P0 LDC.64 R4, c[0x0][0x380] ;  /* 0x0000e000ff048b82 */ /* 0x000e640000000a00 */
[----:B------:R-:W-:-:S06]  /*00c0*/  @!P1 MOV R6, 0x63 ;  /* 0x0000006300069802 */ /* 0x000fcc0000000f00 */
[----:B------:R-:W2:Y:S01]  /*00d0*/  @!P1 LDC.64 R2, c[0x0][0x380] ;  /* 0x0000e000ff029b82 */ /* 0x000ea20000000a00 */
[----:B-1----:R-:W-:-:S04]  /*00e0*/  @!P0 IMAD.WIDE.U32 R4, R0, 0x8, R4 ;  /* 0x0000000800048825 */ /* 0x002fc800078e0004 */
[----:B--2---:R-:W-:-:S04]  /*00f0*/  @!P1 IMAD.WIDE R2, R7, 0x8, R2 ;  /* 0x0000000807029825 */ /* 0x004fc800078e0202 */
[----:B------:R-:W-:-:S05]  /*0100*/  IMAD.MOV.U32 R7, RZ, RZ, RZ ;  /* 0x000000ffff077224 */ /* 0x000fca00078e00ff */
[----:B0-----:R0:W-:Y:S04]  /*0110*/  @!P1 STG.E.64 desc[UR4][R2.64+0x100], R6 ;  /* 0x0001000602009986 */ /* 0x0011e8000c101b04 */
[----:B------:R0:W-:Y:S01]  /*0120*/  @!P0 STG.E.64 desc[UR4][R4.64], RZ ;  /* 0x000000ff04008986 */ /* 0x0001e2000c101b04 */
[----:B------:R-:W-:Y:S05]  /*0130*/  @P2 EXIT ;  /* 0x000000000000294d */ /* 0x000fea0003800000 */
[----:B0-----:R-:W0:Y:S02]  /*0140*/  LDC.64 R2, c[0x0][0x390] ;  /* 0x0000e400ff027b82 */ /* 0x001e240000000a00 */
[----:B0-----:R-:W-:Y:S01]  /*0150*/  STG.E.64 desc[UR4][R2.64], RZ ;  /* 0x000000ff02007986 */ /* 0x001fe2000c101b04 */
[----:B------:R-:W-:Y:S05]  /*0160*/  EXIT ;  /* 0x000000000000794d */ /* 0x000fea0003800000 */
.L_x_325:
        /* <DEDUP_REMOVED lines=9> */
.L_x_1558:


//--------------------- .text._ZN3cub18CUB_300001_SM_10006detail6select23DeviceSelectSweepKernelINS2_10policy_hubIlbiLb0ELNS0_10SelectImplE0EE10Policy1000EN6thrust24THRUST_300001_SM_1000_NS17counting_iteratorIlNS9_11use_defaultESB_SB_EENS9_18transform_iteratorI7NonZeroIdEPdSB_SB_EEPlSI_NS0_13ScanTileStateIiLb1EEENS0_8NullTypeESL_iNS2_19streaming_context_tIlLb1EEELS5_0EEEvT0_T1_T2_T3_T4_T5_T6_T7_iT8_NS1_7vsmem_tE --------------------------
	.section	.text._ZN3cub18CUB_300001_SM_10006detail6select23DeviceSelectSweepKernelINS2_10policy_hubIlbiLb0ELNS0_10SelectImplE0EE10Policy1000EN6thrust24THRUST_300001_SM_1000_NS17counting_iteratorIlNS9_11use_defaultESB_SB_EENS9_18transform_iteratorI7NonZeroIdEPdSB_SB_EEPlSI_NS0_13ScanTileStateIiLb1EEENS0_8NullTypeESL_iNS2_19streaming_context_tIlLb1EEELS5_0EEEvT0_T1_T2_T3_T4_T5_T6_T7_iT8_NS1_7vsmem_tE,"ax",@progbits
	.align	128
        .global         _ZN3cub18CUB_300001_SM_10006detail6select23DeviceSelectSweepKernelINS2_10policy_hubIlbiLb0ELNS0_10SelectImplE0EE10Policy1000EN6thrust24THRUST_300001_SM_1000_NS17counting_iteratorIlNS9_11use_defaultESB_SB_EENS9_18transform_iteratorI7NonZeroIdEPdSB_SB_EEPlSI_NS0_13ScanTileStateIiLb1EEENS0_8NullTypeESL_iNS2_19streaming_context_tIlLb1EEELS5_0EEEvT0_T1_T2_T3_T4_T5_T6_T7_iT8_NS1_7vsmem_tE
        .type           _ZN3cub18CUB_300001_SM_10006detail6select23DeviceSelectSweepKernelINS2_10policy_hubIlbiLb0ELNS0_10SelectImplE0EE10Policy1000EN6thrust24THRUST_300001_SM_1000_NS17counting_iteratorIlNS9_11use_defaultESB_SB_EENS9_18transform_iteratorI7NonZeroIdEPdSB_SB_EEPlSI_NS0_13ScanTileStateIiLb1EEENS0_8NullTypeESL_iNS2_19streaming_context_tIlLb1EEELS5_0EEEvT0_T1_T2_T3_T4_T5_T6_T7_iT8_NS1_7vsmem_tE,@function
        .size           _ZN3cub18CUB_300001_SM_10006detail6select23DeviceSelectSweepKernelINS2_10policy_hubIlbiLb0ELNS0_10SelectImplE0EE10Policy1000EN6thrust24THRUST_300001_SM_1000_NS17counting_iteratorIlNS9_11use_defaultESB_SB_EENS9_18transform_iteratorI7NonZeroIdEPdSB_SB_EEPlSI_NS0_13ScanTileStateIiLb1EEENS0_8NullTypeESL_iNS2_19streaming_context_tIlLb1EEELS5_0EEEvT0_T1_T2_T3_T4_T5_T6_T7_iT8_NS1_7vsmem_tE,(.L_x_1559 - _ZN3cub18CUB_300001_SM_10006detail6select23DeviceSelectSweepKernelINS2_10policy_hubIlbiLb0ELNS0_10SelectImplE0EE10Policy1000EN6thrust24THRUST_300001_SM_1000_NS17counting_iteratorIlNS9_11use_defaultESB_SB_EENS9_18transform_iteratorI7NonZeroIdEPdSB_SB_EEPlSI_NS0_13ScanTileStateIiLb1EEENS0_8NullTypeESL_iNS2_19streaming_context_tIlLb1EEELS5_0EEEvT0_T1_T2_T3_T4_T5_T6_T7_iT8_NS1_7vsmem_tE)
        .other          _ZN3cub18CUB_300001_SM_10006detail6select23DeviceSelectSweepKernelINS2_10policy_hubIlbiLb0ELNS0_10SelectImplE0EE10Policy1000EN6thrust24THRUST_300001_SM_1000_NS17counting_iteratorIlNS9_11use_defaultESB_SB_EENS9_18transform_iteratorI7NonZeroIdEPdSB_SB_EEPlSI_NS0_13ScanTileStateIiLb1EEENS0_8NullTypeESL_iNS2_19streaming_context_tIlLb1EEELS5_0EEEvT0_T1_T2_T3_T4_T5_T6_T7_iT8_NS1_7vsmem_tE,@"STO_CUDA_ENTRY STV_DEFAULT"
_ZN3cub18CUB_300001_SM_10006detail6select23DeviceSelectSweepKernelINS2_10policy_hubIlbiLb0ELNS0_10SelectImplE0EE10Policy1000EN6thrust24THRUST_300001_SM_1000_NS17counting_iteratorIlNS9_11use_defaultESB_SB_EENS9_18transform_iteratorI7NonZeroIdEPdSB_SB_EEPlSI_NS0_13ScanTileStateIiLb1EEENS0_8NullTypeESL_iNS2_19streaming_context_tIlLb1EEELS5_0EEEvT0_T1_T2_T3_T4_T5_T6_T7_iT8_NS1_7vsmem_tE:
.text._ZN3cub18CUB_300001_SM_10006detail6select23DeviceSelectSweepKernelINS2_10policy_hubIlbiLb0ELNS0_10SelectImplE0EE10Policy1000EN6thrust24THRUST_300001_SM_1000_NS17counting_iteratorIlNS9_11use_defaultESB_SB_EENS9_18transform_iteratorI7NonZeroIdEPdSB_SB_EEPlSI_NS0_13ScanTileStateIiLb1EEENS0_8NullTypeESL_iNS2_19streaming_context_tIlLb1EEELS5_0EEEvT0_T1_T2_T3_T4_T5_T6_T7_iT8_NS1_7vsmem_tE:
[----:B------:R-:W-:Y:S08]  /*0000*/  LDC R1, c[0x0][0x37c] ;  /* 0x0000df00ff017b82 */ /* 0x000ff00000000800 */
[----:B------:R-:W-:Y:S01]  /*0010*/  S2UR UR6, SR_CTAID.X ;  /* 0x00000000000679c3 */ /* 0x000fe20000002500 */
[----:B------:R-:W0:Y:S01]  /*0020*/  LDCU UR4, c[0x0][0x374] ;  /* 0x00006e80ff0477ac */ /* 0x000e220008000800 */
[----:B------:R-:W1:Y:S06]  /*0030*/  LDCU UR5, c[0x0][0x3b8] ;  /* 0x00007700ff0577ac */ /* 0x000e6c0008000800 */
[----:B------:R-:W0:Y:S01]  /*0040*/  S2UR UR7, SR_CTAID.Y ;  /* 0x00000000000779c3 */ /* 0x000e220000002600 */
[----:B------:R-:W2:Y:S01]  /*0050*/  LDCU.64 UR10, c[0x0][0x358] ;  /* 0x00006b00ff0a77ac */ /* 0x000ea20008000a00 */
[----:B-1----:R-:W-:-:S02]  /*0060*/  UIADD3 UR5, UPT, UPT, UR5, -0x1, URZ ;  /* 0xffffffff05057890 */ /* 0x002fc4000fffe0ff */
[----:B0-----:R-:W-:-:S04]  /*0070*/  UIMAD UR4, UR6, UR4, UR7 ;  /* 0x00000004060472a4 */ /* 0x001fc8000f8e0207 */
[----:B------:R-:W-:Y:S02]  /*0080*/  UISETP.GE.AND UP0, UPT, UR4, UR5, UPT ;  /* 0x000000050400728c */ /* 0x000fe4000bf06270 */
[----:B------:R-:W-:-:S07]  /*0090*/  UIMAD UR14, UR4, 0xdc0, URZ ;  /* 0x00000dc0040e78a4 */ /* 0x000fce000f8e02ff */
[----:B--2---:R-:W-:Y:S05]  /*00a0*/  BRA.U UP0, `(.L_x_326) ;  /* 0x0000004500b47547 */ /* 0x004fea000b800000 */
[----:B------:R-:W-:-:S09]  /*00b0*/  UISETP.NE.AND UP0, UPT, UR4, URZ, UPT ;  /* 0x000000ff0400728c */ /* 0x000fd2000bf05270 */
[----:B------:R-:W-:Y:S05]  /*00c0*/  BRA.U UP0, `(.L_x_327) ;  /* 0x0000001d00d47547 */ /* 0x000fea000b800000 */
[----:B------:R-:W0:Y:S01]  /*00d0*/  S2R R24, SR_TID.X ;  /* 0x0000000000187919 */ /* 0x000e220000002100 */
[----:B------:R-:W1:Y:S01]  /*00e0*/  LDCU UR4, c[0x0][0x374] ;  /* 0x00006e80ff0477ac */ /* 0x000e620008000800 */
[----:B------:R-:W-:Y:S06]  /*00f0*/  BAR.SYNC.DEFER_BLOCKING 0x0 ;  /* 0x0000000000007b1d */ /* 0x000fec0000010000 */
[----:B------:R-:W2:Y:S01]  /*0100*/  LDCU.U8 UR5, c[0x0][0x3c0] ;  /* 0x00007800ff0577ac */ /* 0x000ea20008000000 */
[----:B------:R-:W3:Y:S01]  /*0110*/  LDCU.64 UR8, c[0x0][0x3d0] ;  /* 0x00007a00ff0877ac */ /* 0x000ee20008000a00 */
[----:B------:R-:W4:Y:S01]  /*0120*/  LDCU.64 UR12, c[0x0][0x388] ;  /* 0x00007100ff0c77ac */ /* 0x000f220008000a00 */
[----:B-1----:R-:W-:-:S04]  /*0130*/  UIMAD UR4, UR6, UR4, UR7 ;  /* 0x00000004060472a4 */ /* 0x002fc8000f8e0207 */
[----:B------:R-:W-:Y:S02]  /*0140*/  UIMAD UR4, UR4, 0xdc0, URZ ;  /* 0x00000dc0040478a4 */ /* 0x000fe4000f8e02ff */
[----:B--2---:R-:W-:-:S04]  /*0150*/  UISETP.NE.AND UP0, UPT, UR5, URZ, UPT ;  /* 0x000000ff0500728c */ /* 0x004fc8000bf05270 */
[----:B---3--:R-:W-:Y:S01]  /*0160*/  USEL UR5, UR8, URZ, !UP0 ;  /* 0x000000ff08057287 */ /* 0x008fe2000c000000 */
[----:B0-----:R-:W-:Y:S01]  /*0170*/  IMAD R32, R24, 0xb, RZ ;  /* 0x0000000b18207824 */ /* 0x001fe200078e02ff */
[----:B------:R-:W-:Y:S01]  /*0180*/  USEL UR6, UR9, URZ, !UP0 ;  /* 0x000000ff09067287 */ /* 0x000fe2000c000000 */
[----:B------:R-:W-:Y:S01]  /*0190*/  IMAD.U32 R3, RZ, RZ, UR4 ;  /* 0x00000004ff037e24 */ /* 0x000fe2000f8e00ff */
[----:B------:R-:W-:Y:S01]  /*01a0*/  LOP3.LUT R50, R50, 0xfffffffd, RZ, 0xc0, !PT ;  /* 0xfffffffd32327812 */ /* 0x000fe200078ec0ff */
[----:B------:R-:W0:Y:S03]  /*01b0*/  LDCU.64 UR8, c[0x0][0x380] ;  /* 0x00007000ff0877ac */ /* 0x000e260008000a00 */
[----:B------:R-:W-:-:S04]  /*01c0*/  IADD3 R0, P0, P1, R32, UR5, R3 ;  /* 0x0000000520007c10 */ /* 0x000fc8000f91e003 */
[----:B------:R-:W-:Y:S02]  /*01d0*/  IADD3.X R3, PT, PT, RZ, UR6, RZ, P0, P1 ;  /* 0x00000006ff037c10 */ /* 0x000fe400087e24ff */
[----:B----4-:R-:W-:-:S04]  /*01e0*/  LEA R2, P0, R0, UR12, 0x3 ;  /* 0x0000000c00027c11 */ /* 0x010fc8000f8018ff */
        /* <DEDUP_REMOVED lines=11> */
[----:B------:R1:W5:Y:S01]  /*02a0*/  LDG.E.64 R22, desc[UR10][R2.64+0x50] ;  /* 0x0000500a02167981 */ /* 0x000362000c1e1b00 */
[----:B0-----:R-:W-:-:S04]  /*02b0*/  UIADD3 UR4, UP0, UP1, UR5, UR8, UR4 ;  /* 0x0000000805047290 */ /* 0x001fc8000f91e004 */
[----:B------:R-:W-:Y:S01]  /*02c0*/  UIADD3.X UR5, UPT, UPT, UR6, UR9, URZ, UP0, UP1 ;  /* 0x0000000906057290 */ /* 0x000fe200087e24ff */
[----:B------:R-:W0:Y:S01]  /*02d0*/  S2R R35, SR_LANEID ;  /* 0x0000000000237919 */ /* 0x000e220000000000 */
[----:B------:R-:W0:Y:S01]  /*02e0*/  S2R R42, SR_TID.X ;  /* 0x00000000002a7919 */ /* 0x000e220000002100 */
[----:B------:R-:W-:Y:S06]  /*02f0*/  BAR.SYNC.DEFER_BLOCKING 0x0 ;  /* 0x0000000000007b1d */ /* 0x000fec0000010000 */
[----:B--2---:R-:W-:Y:S02]  /*0300*/  DSETP.NEU.AND P3, PT, R4, RZ, PT ;  /* 0x000000ff0400722a */ /* 0x004fe40003f6d000 */
[----:B---3--:R-:W-:-:S02]  /*0310*/  DSETP.NEU.AND P0, PT, R26, RZ, PT ;  /* 0x000000ff1a00722a */ /* 0x008fc40003f0d000 */
[----:B----4-:R-:W-:Y:S01]  /*0320*/  DSETP.NEU.AND P2, PT, R6, RZ, PT ;  /* 0x000000ff0600722a */ /* 0x010fe20003f4d000 */
[----:B------:R-:W-:-:S03]  /*0330*/  IMAD.MOV.U32 R4, RZ, RZ, 0x2 ;  /* 0x00000002ff047424 */ /* 0x000fc600078e00ff */
[----:B------:R-:W-:Y:S02]  /*0340*/  SEL R0, RZ, 0x1, !P0 ;  /* 0x00000001ff007807 */ /* 0x000fe40004000000 */
[----:B------:R-:W-:-:S04]  /*0350*/  P2R R36, PR, RZ, 0x1 ;  /* 0x00000001ff247803 */ /* 0x000fc80000000000 */
[----:B------:R-:W-:Y:S02]  /*0360*/  @P3 LOP3.LUT R50, R50, 0x2, RZ, 0xfc, !PT ;  /* 0x0000000232323812 */ /* 0x000fe400078efcff */
[----:B------:R-:W-:Y:S01]  /*0370*/  @!P0 IMAD.MOV R4, RZ, RZ, 0x1 ;  /* 0x00000001ff048424 */ /* 0x000fe200078e02ff */
[----:B-----5:R-:W-:Y:S01]  /*0380*/  DSETP.NEU.AND P0, PT, R8, RZ, PT ;  /* 0x000000ff0800722a */ /* 0x020fe20003f0d000 */
[----:B------:R-:W-:Y:S01]  /*0390*/  LOP3.LUT R50, R50, 0xfffffffb, RZ, 0xc0, !PT ;  /* 0xfffffffb32327812 */ /* 0x000fe200078ec0ff */
[----:B------:R-:W-:Y:S01]  /*03a0*/  @!P3 IMAD.MOV R4, RZ, RZ, R0 ;  /* 0x000000ffff04b224 */ /* 0x000fe200078e0200 */
[----:B------:R-:W-:Y:S02]  /*03b0*/  DSETP.NEU.AND P1, PT, R10, RZ, PT ;  /* 0x000000ff0a00722a */ /* 0x000fe40003f2d000 */
[----:B------:R-:W-:Y:S01]  /*03c0*/  @P2 LOP3.LUT R50, R50, 0x4, RZ, 0xfc, !PT ;  /* 0x0000000432322812 */ /* 0x000fe200078efcff */
[----:B------:R-:W-:-:S03]  /*03d0*/  VIADD R5, R4, 0x1 ;  /* 0x0000000104057836 */ /* 0x000fc60000000000 */
[----:B------:R-:W-:Y:S01]  /*03e0*/  LOP3.LUT R50, R50, 0xfffffff7, RZ, 0xc0, !PT ;  /* 0xfffffff732327812 */ /* 0x000fe200078ec0ff */
[----:B------:R-:W-:-:S04]  /*03f0*/  @!P2 IMAD.MOV R5, RZ, RZ, R4 ;  /* 0x000000ffff05a224 */ /* 0x000fc800078e0204 */
[----:B------:R-:W-:Y:S01]  /*0400*/  @P0 LOP3.LUT R50, R50, 0x8, RZ, 0xfc, !PT ;  /* 0x0000000832320812 */ /* 0x000fe200078efcff */
[----:B-1----:R-:W-:Y:S02]  /*0410*/  VIADD R2, R5, 0x1 ;  /* 0x0000000105027836 */ /* 0x002fe40000000000 */
[----:B------:R-:W-:Y:S01]  /*0420*/  @!P0 IMAD.MOV R2, RZ, RZ, R5 ;  /* 0x000000ffff028224 */ /* 0x000fe200078e0205 */
[----:B------:R-:W-:Y:S01]  /*0430*/  DSETP.NEU.AND P0, PT, R12, RZ, PT ;  /* 0x000000ff0c00722a */ /* 0x000fe20003f0d000 */
[----:B------:R-:W-:Y:S02]  /*0440*/  LOP3.LUT R50, R50, 0xffffffef, RZ, 0xc0, !PT ;  /* 0xffffffef32327812 */ /* 0x000fe400078ec0ff */
[----:B------:R-:W-:Y:S02]  /*0450*/  VIADD R3, R2, 0x1 ;  /* 0x0000000102037836 */ /* 0x000fe40000000000 */
[----:B------:R-:W-:Y:S01]  /*0460*/  @P1 LOP3.LUT R50, R50, 0x10, RZ, 0xfc, !PT ;  /* 0x0000001032321812 */ /* 0x000fe200078efcff */
[----:B------:R-:W-:Y:S01]  /*0470*/  @!P1 IMAD.MOV R3, RZ, RZ, R2 ;  /* 0x000000ffff039224 */ /* 0x000fe200078e0202 */
[----:B------:R-:W-:-:S02]  /*0480*/  DSETP.NEU.AND P1, PT, R14, RZ, PT ;  /* 0x000000ff0e00722a */ /* 0x000fc40003f2d000 */
[----:B------:R-:W-:Y:S01]  /*0490*/  DSETP.NEU.AND P2, PT, R16, RZ, PT ;  /* 0x000000ff1000722a */ /* 0x000fe20003f4d000 */
[----:B------:R-:W-:Y:S01]  /*04a0*/  VIADD R2, R3, 0x1 ;  /* 0x0000000103027836 */ /* 0x000fe20000000000 */
[----:B------:R-:W-:-:S03]  /*04b0*/  DSETP.NEU.AND P3, PT, R18, RZ, PT ;  /* 0x000000ff1200722a */ /* 0x000fc60003f6d000 */
[----:B------:R-:W-:Y:S01]  /*04c0*/  @!P0 IMAD.MOV R2, RZ, RZ, R3 ;  /* 0x000000ffff028224 */ /* 0x000fe200078e0203 */
[----:B------:R-:W-:-:S03]  /*04d0*/  DSETP.NEU.AND P4, PT, R20, RZ, PT ;  /* 0x000000ff1400722a */ /* 0x000fc60003f8d000 */
[----:B------:R-:W-:-:S03]  /*04e0*/  VIADD R3, R2, 0x1 ;  /* 0x0000000102037836 */ /* 0x000fc60000000000 */
[----:B------:R-:W-:Y:S01]  /*04f0*/  @!P1 IMAD.MOV R3, RZ, RZ, R2 ;  /* 0x000000ffff039224 */ /* 0x000fe200078e0202 */
[----:B------:R-:W-:-:S03]  /*0500*/  DSETP.NEU.AND P5, PT, R22, RZ, PT ;  /* 0x000000ff1600722a */ /* 0x000fc60003fad000 */
[----:B------:R-:W-:Y:S02]  /*0510*/  VIADD R2, R3, 0x1 ;  /* 0x0000000103027836 */ /* 0x000fe40000000000 */
[----:B------:R-:W-:-:S04]  /*0520*/  @!P2 IMAD.MOV R2, RZ, RZ, R3 ;  /* 0x000000ffff02a224 */ /* 0x000fc800078e0203 */
[----:B------:R-:W-:Y:S02]  /*0530*/  VIADD R3, R2, 0x1 ;  /* 0x0000000102037836 */ /* 0x000fe40000000000 */
[----:B------:R-:W-:-:S04]  /*0540*/  @!P3 IMAD.MOV R3, RZ, RZ, R2 ;  /* 0x000000ffff03b224 */ /* 0x000fc800078e0202 */
[----:B------:R-:W-:Y:S02]  /*0550*/  VIADD R4, R3, 0x1 ;  /* 0x0000000103047836 */ /* 0x000fe40000000000 */
[----:B------:R-:W-:-:S04]  /*0560*/  @!P4 IMAD.MOV R4, RZ, RZ, R3 ;  /* 0x000000ffff04c224 */ /* 0x000fc800078e0203 */
[----:B------:R-:W-:Y:S02]  /*0570*/  VIADD R2, R4, 0x1 ;  /* 0x0000000104027836 */ /* 0x000fe40000000000 */
[----:B------:R-:W-:-:S05]  /*0580*/  @!P5 IMAD.MOV R2, RZ, RZ, R4 ;  /* 0x000000ffff02d224 */ /* 0x000fca00078e0204 */
[----:B------:R-:W1:Y:S02]  /*0590*/  SHFL.UP P6, R3, R2, 0x1, RZ ;  /* 0x0420000002037989 */ /* 0x000e6400000c00ff */
[----:B-1----:R-:W-:-:S05]  /*05a0*/  @P6 IMAD.IADD R3, R3, 0x1, R2 ;  /* 0x0000000103036824 */ /* 0x002fca00078e0202 */
[----:B------:R-:W1:Y:S02]  /*05b0*/  SHFL.UP P6, R4, R3, 0x2, RZ ;  /* 0x0440000003047989 */ /* 0x000e6400000c00ff */
[----:B-1----:R-:W-:-:S05]  /*05c0*/  @P6 IMAD.IADD R4, R3, 0x1, R4 ;  /* 0x0000000103046824 */ /* 0x002fca00078e0204 */
[----:B------:R-:W1:Y:S02]  /*05d0*/  SHFL.UP P6, R5, R4, 0x4, RZ ;  /* 0x0480000004057989 */ /* 0x000e6400000c00ff */
[----:B-1----:R-:W-:Y:S01]  /*05e0*/  @P6 IMAD.IADD R5, R4, 0x1, R5 ;  /* 0x0000000104056824 */ /* 0x002fe200078e0205 */
[----:B------:R-:W-:-:S05]  /*05f0*/  IADD3 R32, P6, PT, R32, UR4, RZ ;  /* 0x0000000420207c10 */ /* 0x000fca000ffde0ff */
[----:B------:R-:W-:-:S07]  /*0600*/  IMAD.X R33, RZ, RZ, UR5, P6 ;  /* 0x00000005ff217e24 */ /* 0x000fce000b0e06ff */
[----:B------:R-:W1:Y:S02]  /*0610*/  SHFL.UP P6, R2, R5, 0x8, RZ ;  /* 0x0500000005027989 */ /* 0x000e6400000c00ff */
[----:B-1----:R-:W-:Y:S01]  /*0620*/  @P6 IMAD.IADD R2, R5, 0x1, R2 ;  /* 0x0000000105026824 */ /* 0x002fe200078e0202 */
[----:B------:R-:W-:-:S05]  /*0630*/  IADD3 R30, P6, PT, R32, 0x1, RZ ;  /* 0x00000001201e7810 */ /* 0x000fca0007fde0ff */
[----:B------:R-:W-:-:S07]  /*0640*/  IMAD.X R31, RZ, RZ, R33, P6 ;  /* 0x000000ffff1f7224 */ /* 0x000fce00030e0621 */
[----:B------:R-:W1:Y:S01]  /*0650*/  SHFL.UP P6, R34, R2, 0x10, RZ ;  /* 0x0600000002227989 */ /* 0x000e6200000c00ff */
[----:B------:R-:W2:Y:S01]  /*0660*/  S2UR UR5, SR_CgaCtaId ;  /* 0x00000000000579c3 */ /* 0x000ea20000008800 */
[----:B------:R-:W-:Y:S01]  /*0670*/  UMOV UR4, 0x400 ;  /* 0x0000040000047882 */ /* 0x000fe20000000000 */
[----:B-1----:R-:W-:Y:S01]  /*0680*/  @P6 IMAD.IADD R34, R2, 0x1, R34 ;  /* 0x0000000102226824 */ /* 0x002fe200078e0222 */
[----:B0-----:R-:W-:Y:S01]  /*0690*/  ISETP.NE.AND P6, PT, R35, 0x1f, PT ;  /* 0x0000001f2300780c */ /* 0x001fe20003fc5270 */
[----:B--2---:R-:W-:-:S12]  /*06a0*/  ULEA UR4, UR5, UR4, 0x18 ;  /* 0x0000000405047291 */ /* 0x004fd8000f8ec0ff */
[----:B------:R-:W-:-:S04]  /*06b0*/  @!P6 SHF.R.U32.HI R3, RZ, 0x3, R24 ;  /* 0x00000003ff03e819 */ /* 0x000fc80000011618 */
[----:B------:R-:W-:-:S05]  /*06c0*/  @!P6 LOP3.LUT R3, R3, 0x7c, RZ, 0xc0, !PT ;  /* 0x0000007c0303e812 */ /* 0x000fca00078ec0ff */
[----:B------:R-:W-:Y:S01]  /*06d0*/  @!P6 STS [R3+UR4], R34 ;  /* 0x000000220300e988 */ /* 0x000fe20008000804 */
[----:B------:R-:W-:Y:S06]  /*06e0*/  BAR.SYNC.DEFER_BLOCKING 0x0 ;  /* 0x0000000000007b1d */ /* 0x000fec0000010000 */
[----:B------:R-:W0:Y:S01]  /*06f0*/  LDS.128 R4, [UR4] ;  /* 0x00000004ff047984 */ /* 0x000e220008000c00 */
[----:B------:R-:W-:-:S03]  /*0700*/  SHF.R.U32.HI R12, RZ, 0x5, R24 ;  /* 0x00000005ff0c7819 */ /* 0x000fc60000011618 */
[----:B------:R-:W-:Y:S01]  /*0710*/  LDS.64 R28, [UR4+0x20] ;  /* 0x00002004ff1c7984 */ /* 0x000fe20008000a00 */
[----:B------:R-:W-:Y:S01]  /*0720*/  ISETP.NE.AND P6, PT, R12, 0x2, PT ;  /* 0x000000020c00780c */ /* 0x000fe20003fc5270 */
[----:B0-----:R-:W-:-:S05]  /*0730*/  IMAD.IADD R9, R4, 0x1, R5 ;  /* 0x0000000104097824 */ /* 0x001fca00078e0205 */
[----:B------:R-:W-:Y:S01]  /*0740*/  SEL R2, R9, R4, !P6 ;  /* 0x0000000409027207 */ /* 0x000fe20007000000 */
[----:B------:R-:W-:Y:S01]  /*0750*/  IMAD.IADD R9, R6, 0x1, R9 ;  /* 0x0000000106097824 */ /* 0x000fe200078e0209 */
[----:B------:R-:W-:-:S03]  /*0760*/  ISETP.NE.AND P6, PT, R12, 0x3, PT ;  /* 0x000000030c00780c */ /* 0x000fc60003fc5270 */
[----:B------:R-:W-:Y:S01]  /*0770*/  IMAD.IADD R13, R7, 0x1, R9 ;  /* 0x00000001070d7824 */ /* 0x000fe200078e0209 */
[----:B------:R-:W-:Y:S02]  /*0780*/  SEL R2, R9, R2, !P6 ;  /* 0x0000000209027207 */ /* 0x000fe40007000000 */
[----:B------:R-:W0:Y:S01]  /*0790*/  LDS.128 R8, [UR4+0x10] ;  /* 0x00001004ff087984 */ /* 0x000e220008000c00 */
[----:B------:R-:W-:-:S04]  /*07a0*/  ISETP.NE.AND P6, PT, R12, 0x4, PT ;  /* 0x000000040c00780c */ /* 0x000fc80003fc5270 */
[C---:B------:R-:W-:Y:S02]  /*07b0*/  SEL R2, R13.reuse, R2, !P6 ;  /* 0x000000020d027207 */ /* 0x040fe40007000000 */
[----:B------:R-:W-:Y:S02]  /*07c0*/  ISETP.NE.AND P6, PT, R12, 0x5, PT ;  /* 0x000000050c00780c */ /* 0x000fe40003fc5270 */
[----:B------:R-:W-:Y:S01]  /*07d0*/  IADD3 R15, PT, PT, R6, R5, R4 ;  /* 0x00000005060f7210 */ /* 0x000fe20007ffe004 */
[----:B0-----:R-:W-:-:S05]  /*07e0*/  IMAD.IADD R13, R13, 0x1, R8 ;  /* 0x000000010d0d7824 */ /* 0x001fca00078e0208 */
[----:B------:R-:W-:Y:S02]  /*07f0*/  SEL R14, R13, R2, !P6 ;  /* 0x000000020d0e7207 */ /* 0x000fe40007000000 */
[----:B------:R-:W-:Y:S02]  /*0800*/  ISETP.NE.AND P6, PT, R42, RZ, PT ;  /* 0x000000ff2a00720c */ /* 0x000fe40003fc5270 */
[----:B------:R-:W-:-:S11]  /*0810*/  IADD3 R15, PT, PT, R8, R15, R7 ;  /* 0x0000000f080f7210 */ /* 0x000fd60007ffe007 */
[----:B------:R-:W0:Y:S01]  /*0820*/  @!P6 LDC.64 R2, c[0x0][0x3a8] ;  /* 0x0000ea00ff02eb82 */ /* 0x000e220000000a00 */
[----:B------:R-:W-:-:S04]  /*0830*/  IADD3 R15, PT, PT, R10, R15, R9 ;  /* 0x0000000f0a0f7210 */ /* 0x000fc80007ffe009 */
[----:B------:R-:W-:Y:S01]  /*0840*/  IADD3 R16, PT, PT, R28, R15, R11 ;  /* 0x0000000f1c107210 */ /* 0x000fe20007ffe00b */
[----:B------:R-:W-:-:S04]  /*0850*/  @!P6 IMAD.MOV.U32 R26, RZ, RZ, 0x65 ;  /* 0x00000065ff1ae424 */ /* 0x000fc800078e00ff */
[----:B------:R-:W-:Y:S02]  /*0860*/  IMAD.IADD R27, R29, 0x1, R16 ;  /* 0x000000011d1b7824 */ /* 0x000fe400078e0210 */
[----:B------:R-:W-:-:S03]  /*0870*/  IMAD.IADD R13, R9, 0x1, R13 ;  /* 0x00000001090d7824 */ /* 0x000fc600078e020d */
[----:B0-----:R0:W-:Y:S01]  /*0880*/  @!P6 ST.E.64.STRONG.GPU desc[UR10][R2.64+0x100], R26 ;  /* 0x0001001a0200e985 */ /* 0x0011e2000c10fb0a */
[----:B------:R-:W-:-:S04]  /*0890*/  ISETP.NE.AND P6, PT, R12, 0x6, PT ;  /* 0x000000060c00780c */ /* 0x000fc80003fc5270 */
[----:B------:R-:W-:Y:S01]  /*08a0*/  SEL R14, R13, R14, !P6 ;  /* 0x0000000e0d0e7207 */ /* 0x000fe20007000000 */
[----:B------:R-:W-:Y:S01]  /*08b0*/  IMAD.IADD R13, R10, 0x1, R13 ;  /* 0x000000010a0d7824 */ /* 0x000fe200078e020d */
[----:B------:R-:W-:-:S04]  /*08c0*/  ISETP.NE.AND P6, PT, R12, 0x7, PT ;  /* 0x000000070c00780c */ /* 0x000fc80003fc5270 */
[----:B------:R-:W-:Y:S01]  /*08d0*/  SEL R14, R13, R14, !P6 ;  /* 0x0000000e0d0e7207 */ /* 0x000fe20007000000 */
[----:B------:R-:W-:Y:S01]  /*08e0*/  IMAD.IADD R13, R11, 0x1, R13 ;  /* 0x000000010b0d7824 */ /* 0x000fe200078e020d */
[----:B------:R-:W-:-:S04]  /*08f0*/  ISETP.NE.AND P6, PT, R12, 0x8, PT ;  /* 0x000000080c00780c */ /* 0x000fc80003fc5270 */
[----:B------:R-:W-:Y:S02]  /*0900*/  SEL R40, R13, R14, !P6 ;  /* 0x0000000e0d287207 */ /* 0x000fe40007000000 */
[----:B------:R-:W-:Y:S02]  /*0910*/  ISETP.NE.AND P6, PT, R12, 0x9, PT ;  /* 0x000000090c00780c */ /* 0x000fe40003fc5270 */
[----:B------:R-:W-:-:S04]  /*0920*/  LOP3.LUT R50, R50, 0xfffffffe, RZ, 0xc0, !PT ;  /* 0xfffffffe32327812 */ /* 0x000fc800078ec0ff */
[----:B------:R-:W-:Y:S02]  /*0930*/  @P0 LOP3.LUT R50, R50, 0x1, RZ, 0xfc, !PT ;  /* 0x0000000132320812 */ /* 0x000fe400078efcff */
[----:B------:R-:W-:Y:S02]  /*0940*/  P2R R39, PR, RZ, 0x1 ;  /* 0x00000001ff277803 */ /* 0x000fe40000000000 */
[----:B------:R-:W-:-:S03]  /*0950*/  LOP3.LUT P0, RZ, R50, 0x8, RZ, 0xc0, !PT ;  /* 0x0000000832ff7812 */ /* 0x000fc6000780c0ff */
[----:B------:R-:W-:Y:S01]  /*0960*/  @!P6 IMAD.IADD R40, R13, 0x1, R28 ;  /* 0x000000010d28e824 */ /* 0x000fe200078e021c */
[----:B------:R-:W-:Y:S02]  /*0970*/  IADD3 R24, P6, PT, R32, 0x2, RZ ;  /* 0x0000000220187810 */ /* 0x000fe40007fde0ff */
[----:B------:R-:W-:Y:S02]  /*0980*/  P2R R38, PR, RZ, 0x1 ;  /* 0x00000001ff267803 */ /* 0x000fe40000000000 */
[----:B------:R-:W-:Y:S01]  /*0990*/  LOP3.LUT P0, RZ, R50, 0x4, RZ, 0xc0, !PT ;  /* 0x0000000432ff7812 */ /* 0x000fe2000780c0ff */
[--C-:B------:R-:W-:Y:S01]  /*09a0*/  IMAD.X R25, RZ, RZ, R33.reuse, P6 ;  /* 0x000000ffff197224 */ /* 0x100fe200030e0621 */
[----:B------:R-:W-:Y:S02]  /*09b0*/  IADD3 R22, P6, PT, R32, 0x3, RZ ;  /* 0x0000000320167810 */ /* 0x000fe40007fde0ff */
[----:B------:R-:W-:Y:S02]  /*09c0*/  P2R R37, PR, RZ, 0x1 ;  /* 0x00000001ff257803 */ /* 0x000fe40000000000 */
[----:B------:R-:W-:Y:S01]  /*09d0*/  LOP3.LUT P0, RZ, R50, 0x2, RZ, 0xc0, !PT ;  /* 0x0000000232ff7812 */ /* 0x000fe2000780c0ff */
[----:B------:R-:W-:Y:S01]  /*09e0*/  IMAD.X R23, RZ, RZ, R33, P6 ;  /* 0x000000ffff177224 */ /* 0x000fe200030e0621 */
[----:B------:R-:W-:-:S05]  /*09f0*/  IADD3 R20, P6, PT, R32, 0x4, RZ ;  /* 0x0000000420147810 */ /* 0x000fca0007fde0ff */
[----:B------:R-:W-:Y:S01]  /*0a00*/  IMAD.X R21, RZ, RZ, R33, P6 ;  /* 0x000000ffff157224 */ /* 0x000fe200030e0621 */
[----:B------:R-:W-:Y:S01]  /*0a10*/  IADD3 R18, P6, PT, R32, 0x5, RZ ;  /* 0x0000000520127810 */ /* 0x000fe20007fde0ff */
[----:B------:R-:W-:-:S04]  /*0a20*/  VIADD R41, R0, 0x1 ;  /* 0x0000000100297836 */ /* 0x000fc80000000000 */
[----:B------:R-:W-:Y:S01]  /*0a30*/  IMAD.X R19, RZ, RZ, R33, P6 ;  /* 0x000000ffff137224 */ /* 0x000fe200030e0621 */
[----:B------:R-:W-:Y:S01]  /*0a40*/  IADD3 R16, P6, PT, R32, 0x6, RZ ;  /* 0x0000000620107810 */ /* 0x000fe20007fde0ff */
[----:B------:R-:W-:Y:S01]  /*0a50*/  @!P0 IMAD.MOV R41, RZ, RZ, R0 ;  /* 0x000000ffff298224 */ /* 0x000fe200078e0200 */
[----:B------:R-:W-:-:S03]  /*0a60*/  ISETP.NE.AND P0, PT, R37, RZ, PT ;  /* 0x000000ff2500720c */ /* 0x000fc60003f05270 */
[----:B------:R-:W-:Y:S01]  /*0a70*/  IMAD.X R17, RZ, RZ, R33, P6 ;  /* 0x000000ffff117224 */ /* 0x000fe200030e0621 */
[----:B------:R-:W-:Y:S01]  /*0a80*/  IADD3 R14, P6, PT, R32, 0x7, RZ ;  /* 0x00000007200e7810 */ /* 0x000fe20007fde0ff */
[----:B------:R-:W-:-:S04]  /*0a90*/  VIADD R37, R41, 0x1 ;  /* 0x0000000129257836 */ /* 0x000fc80000000000 */
[----:B------:R-:W-:Y:S01]  /*0aa0*/  IMAD.X R15, RZ, RZ, R33, P6 ;  /* 0x000000ffff0f7224 */ /* 0x000fe200030e0621 */
[----:B------:R-:W-:-:S03]  /*0ab0*/  IADD3 R12, P6, PT, R32, 0x8, RZ ;  /* 0x00000008200c7810 */ /* 0x000fc60007fde0ff */
[----:B------:R-:W-:Y:S01]  /*0ac0*/  @!P0 IMAD.MOV R37, RZ, RZ, R41 ;  /* 0x000000ffff258224 */ /* 0x000fe200078e0229 */
[----:B------:R-:W-:Y:S01]  /*0ad0*/  ISETP.NE.AND P0, PT, R38, RZ, PT ;  /* 0x000000ff2600720c */ /* 0x000fe20003f05270 */
[----:B------:R-:W-:Y:S01]  /*0ae0*/  IMAD.X R13, RZ, RZ, R33, P6 ;  /* 0x000000ffff0d7224 */ /* 0x000fe200030e0621 */
[----:B0-----:R-:W-:Y:S01]  /*0af0*/  IADD3 R2, P6, PT, R32, 0x9, RZ ;  /* 0x0000000920027810 */ /* 0x001fe20007fde0ff */
[----:B------:R-:W-:-:S04]  /*0b00*/  VIADD R45, R37, 0x1 ;  /* 0x00000001252d7836 */ /* 0x000fc80000000000 */
[----:B------:R-:W-:Y:S01]  /*0b10*/  IMAD.X R3, RZ, RZ, R33, P6 ;  /* 0x000000ffff037224 */ /* 0x000fe200030e0621 */
[----:B------:R-:W-:-:S05]  /*0b20*/  LOP3.LUT P6, RZ, R50, 0x10, RZ, 0xc0, !PT ;  /* 0x0000001032ff7812 */ /* 0x000fca00078cc0ff */
[----:B------:R-:W-:Y:S01]  /*0b30*/  @!P0 IMAD.MOV R45, RZ, RZ, R37 ;  /* 0x000000ffff2d8224 */ /* 0x000fe200078e0225 */
[----:B------:R-:W-:-:S03]  /*0b40*/  ISETP.NE.AND P0, PT, R39, RZ, PT ;  /* 0x000000ff2700720c */ /* 0x000fc60003f05270 */
[----:B------:R-:W-:-:S04]  /*0b50*/  VIADD R47, R45, 0x1 ;  /* 0x000000012d2f7836 */ /* 0x000fc80000000000 */
[----:B------:R-:W-:-:S04]  /*0b60*/  @!P6 IMAD.MOV R47, RZ, RZ, R45 ;  /* 0x000000ffff2fe224 */ /* 0x000fc800078e022d */
[----:B------:R-:W-:Y:S02]  /*0b70*/  VIADD R49, R47, 0x1 ;  /* 0x000000012f317836 */ /* 0x000fe40000000000 */
        /* <DEDUP_REMOVED lines=10> */
[----:B------:R-:W-:Y:S01]  /*0c20*/  @!P5 IMAD.MOV R43, RZ, RZ, R39 ;  /* 0x000000ffff2bd224 */ /* 0x000fe200078e0227 */
[----:B------:R-:W-:-:S03]  /*0c30*/  ISETP.NE.AND P6, PT, R35, RZ, PT ;  /* 0x000000ff2300720c */ /* 0x000fc60003fc5270 */
[----:B------:R-:W-:-:S05]  /*0c40*/  IMAD.IADD R43, R34, 0x1, -R43 ;  /* 0x00000001222b7824 */ /* 0x000fca00078e0a2b */
[----:B------:R-:W-:Y:S02]  /*0c50*/  SEL R43, R43, RZ, P6 ;  /* 0x000000ff2b2b7207 */ /* 0x000fe40003000000 */
[----:B------:R-:W-:-:S04]  /*0c60*/  ISETP.GE.U32.AND P6, PT, R42, 0x20, PT ;  /* 0x000000202a00780c */ /* 0x000fc80003fc6070 */
[----:B------:R-:W-:Y:S02]  /*0c70*/  SEL R40, R40, RZ, P6 ;  /* 0x000000ff28287207 */ /* 0x000fe40003000000 */
[----:B------:R-:W-:-:S05]  /*0c80*/  IADD3 R34, P6, PT, R32, 0xa, RZ ;  /* 0x0000000a20227810 */ /* 0x000fca0007fde0ff */
[----:B------:R-:W-:Y:S01]  /*0c90*/  IMAD.X R35, RZ, RZ, R33, P6 ;  /* 0x000000ffff237224 */ /* 0x000fe200030e0621 */
[----:B------:R-:W-:Y:S01]  /*0ca0*/  ISETP.GT.AND P6, PT, R27, 0x140, PT ;  /* 0x000001401b00780c */ /* 0x000fe20003fc4270 */
[----:B------:R-:W-:Y:S01]  /*0cb0*/  IMAD.IADD R44, R40, 0x1, R43 ;  /* 0x00000001282c7824 */ /* 0x000fe200078e022b */
[----:B------:R-:W-:-:S03]  /*0cc0*/  ISETP.NE.AND P0, PT, R36, RZ, PT ;  /* 0x000000ff2400720c */ /* 0x000fc60003f05270 */
[----:B------:R-:W-:Y:S02]  /*0cd0*/  IMAD.IADD R42, R44, 0x1, R41 ;  /* 0x000000012c2a7824 */ /* 0x000fe400078e0229 */
[----:B------:R-:W-:Y:S02]  /*0ce0*/  IMAD.IADD R43, R0, 0x1, R44 ;  /* 0x00000001002b7824 */ /* 0x000fe400078e022c */
[C---:B------:R-:W-:Y:S02]  /*0cf0*/  IMAD.IADD R41, R44.reuse, 0x1, R37 ;  /* 0x000000012c297824 */ /* 0x040fe400078e0225 */
[C---:B------:R-:W-:Y:S02]  /*0d00*/  IMAD.IADD R40, R44.reuse, 0x1, R45 ;  /* 0x000000012c287824 */ /* 0x040fe400078e022d */
[C---:B------:R-:W-:Y:S02]  /*0d10*/  IMAD.IADD R38, R44.reuse, 0x1, R47 ;  /* 0x000000012c267824 */ /* 0x040fe400078e022f */
[----:B------:R-:W-:-:S02]  /*0d20*/  IMAD.IADD R37, R44, 0x1, R49 ;  /* 0x000000012c257824 */ /* 0x000fc400078e0231 */
[C---:B------:R-:W-:Y:S02]  /*0d30*/  IMAD.IADD R36, R44.reuse, 0x1, R51 ;  /* 0x000000012c247824 */ /* 0x040fe400078e0233 */
[C---:B------:R-:W-:Y:S02]  /*0d40*/  IMAD.IADD R26, R44.reuse, 0x1, R53 ;  /* 0x000000012c1a7824 */ /* 0x040fe400078e0235 */
[C---:B------:R-:W-:Y:S02]  /*0d50*/  IMAD.IADD R0, R44.reuse, 0x1, R55 ;  /* 0x000000012c007824 */ /* 0x040fe400078e0237 */
[----:B------:R-:W-:Y:S01]  /*0d60*/  IMAD.IADD R39, R44, 0x1, R39 ;  /* 0x000000012c277824 */ /* 0x000fe200078e0227 */
[----:B------:R-:W-:Y:S06]  /*0d70*/  @P6 BRA `(.L_x_328) ;  /* 0x0000000800806947 */ /* 0x000fec0003800000 */
[----:B------:R-:W-:Y:S04]  /*0d80*/  BSSY.RECONVERGENT B0, `(.L_x_329) ;  /* 0x000000e000007945 */ /* 0x000fe80003800200 */
[----:B------:R-:W-:Y:S05]  /*0d90*/  @!P0 BRA `(.L_x_330) ;  /* 0x0000000000308947 */ /* 0x000fea0003800000 */
[----:B------:R-:W0:Y:S01]  /*0da0*/  LDCU.U8 UR4, c[0x0][0x3c0] ;  /* 0x00007800ff0477ac */ /* 0x000e220008000000 */
[----:B------:R-:W-:Y:S01]  /*0db0*/  CS2R R4, SRZ ;  /* 0x0000000000047805 */ /* 0x000fe2000001ff00 */
[----:B0-----:R-:W-:-:S09]  /*0dc0*/  UISETP.NE.AND UP0, UPT, UR4, URZ, UPT ;  /* 0x000000ff0400728c */ /* 0x001fd2000bf05270 */
[----:B------:R-:W-:Y:S05]  /*0dd0*/  BRA.U UP0, `(.L_x_331) ;  /* 0x0000000100087547 */ /* 0x000fea000b800000 */
[----:B------:R-:W0:Y:S02]  /*0de0*/  LDC.64 R4, c[0x0][0x3d8] ;  /* 0x0000f600ff047b82 */ /* 0x000e240000000a00 */
[----:B0-----:R-:W5:Y:S02]  /*0df0*/  LDG.E.64 R4, desc[UR10][R4.64] ;  /* 0x0000000a04047981 */ /* 0x001f64000c1e1b00 */
.L_x_331:
[----:B------:R-:W0:Y:S01]  /*0e00*/  LDCU.64 UR4, c[0x0][0x398] ;  /* 0x00007300ff0477ac */ /* 0x000e220008000a00 */
[----:B-----5:R-:W-:-:S04]  /*0e10*/  IADD3 R6, P0, PT, R44, R4, RZ ;  /* 0x000000042c067210 */ /* 0x020fc80007f1e0ff */
[----:B------:R-:W-:Y:S02]  /*0e20*/  LEA.HI.X.SX32 R5, R44, R5, 0x1, P0 ;  /* 0x000000052c057211 */ /* 0x000fe400000f0eff */
[----:B0-----:R-:W-:-:S04]  /*0e30*/  LEA R4, P0, R6, UR4, 0x3 ;  /* 0x0000000406047c11 */ /* 0x001fc8000f8018ff */
[----:B------:R-:W-:-:S05]  /*0e40*/  LEA.HI.X R5, R6, UR5, R5, 0x3, P0 ;  /* 0x0000000506057c11 */ /* 0x000fca00080f1c05 */
[----:B------:R0:W-:Y:S04]  /*0e50*/  STG.E.64 desc[UR10][R4.64], R32 ;  /* 0x0000002004007986 */ /* 0x0001e8000c101b0a */
.L_x_330:
[----:B------:R-:W-:Y:S05]  /*0e60*/  BSYNC.RECONVERGENT B0 ;  /* 0x0000000000007941 */ /* 0x000fea0003800200 */
.L_x_329:
[----:B------:R-:W-:Y:S01]  /*0e70*/  LOP3.LUT P0, RZ, R50, 0x2, RZ, 0xc0, !PT ;  /* 0x0000000232ff7812 */ /* 0x000fe2000780c0ff */
[----:B------:R-:W1:Y:S01]  /*0e80*/  LDCU.U8 UR6, c[0x0][0x3c0] ;  /* 0x00007800ff0677ac */ /* 0x000e620008000000 */
[----:B------:R-:W-:Y:S11]  /*0e90*/  BSSY.RECONVERGENT B0, `(.L_x_332) ;  /* 0x000000d000007945 */ /* 0x000ff60003800200 */
[----:B------:R-:W-:Y:S05]  /*0ea0*/  @!P0 BRA `(.L_x_333) ;  /* 0x00000000002c8947 */ /* 0x000fea0003800000 */
[----:B-1----:R-:W-:Y:S01]  /*0eb0*/  UISETP.NE.AND UP0, UPT, UR6, URZ, UPT ;  /* 0x000000ff0600728c */ /* 0x002fe2000bf05270 */
[----:B0-----:R-:W-:-:S08]  /*0ec0*/  CS2R R4, SRZ ;  /* 0x0000000000047805 */ /* 0x001fd0000001ff00 */
[----:B------:R-:W-:Y:S05]  /*0ed0*/  BRA.U UP0, `(.L_x_334) ;  /* 0x0000000100087547 */ /* 0x000fea000b800000 */
[----:B------:R-:W0:Y:S02]  /*0ee0*/  LDC.64 R4, c[0x0][0x3d8] ;  /* 0x0000f600ff047b82 */ /* 0x000e240000000a00 */
[----:B0-----:R-:W5:Y:S02]  /*0ef0*/  LDG.E.64 R4, desc[UR10][R4.64] ;  /* 0x0000000a04047981 */ /* 0x001f64000c1e1b00 */
.L_x_334:
[----:B------:R-:W0:Y:S01]  /*0f00*/  LDCU.64 UR4, c[0x0][0x398] ;  /* 0x00007300ff0477ac */ /* 0x000e220008000a00 */
[----:B-----5:R-:W-:-:S04]  /*0f10*/  IADD3 R6, P0, PT, R43, R4, RZ ;  /* 0x000000042b067210 */ /* 0x020fc80007f1e0ff */
[----:B------:R-:W-:Y:S02]  /*0f20*/  LEA.HI.X.SX32 R5, R43, R5, 0x1, P0 ;  /* 0x000000052b057211 */ /* 0x000fe400000f0eff */
[----:B0-----:R-:W-:-:S04]  /*0f30*/  LEA R4, P0, R6, UR4, 0x3 ;  /* 0x0000000406047c11 */ /* 0x001fc8000f8018ff */
[----:B------:R-:W-:-:S05]  /*0f40*/  LEA.HI.X R5, R6, UR5, R5, 0x3, P0 ;  /* 0x0000000506057c11 */ /* 0x000fca00080f1c05 */
[----:B------:R2:W-:Y:S04]  /*0f50*/  STG.E.64 desc[UR10][R4.64], R30 ;  /* 0x0000001e04007986 */ /* 0x0005e8000c101b0a */
.L_x_333:
[----:B-1----:R-:W-:Y:S05]  /*0f60*/  BSYNC.RECONVERGENT B0 ;  /* 0x0000000000007941 */ /* 0x002fea0003800200 */
.L_x_332:
[----:B------:R-:W-:Y:S01]  /*0f70*/  LOP3.LUT P0, RZ, R50, 0x4, RZ, 0xc0, !PT ;  /* 0x0000000432ff7812 */ /* 0x000fe2000780c0ff */
[----:B------:R-:W-:-:S12]  /*0f80*/  BSSY.RECONVERGENT B0, `(.L_x_335) ;  /* 0x000000d000007945 */ /* 0x000fd80003800200 */
[----:B------:R-:W-:Y:S05]  /*0f90*/  @!P0 BRA `(.L_x_336) ;  /* 0x00000000002c8947 */ /* 0x000fea0003800000 */
[----:B------:R-:W-:Y:S01]  /*0fa0*/  UISETP.NE.AND UP0, UPT, UR6, URZ, UPT ;  /* 0x000000ff0600728c */ /* 0x000fe2000bf05270 */
[----:B0-2---:R-:W-:-:S08]  /*0fb0*/  CS2R R4, SRZ ;  /* 0x0000000000047805 */ /* 0x005fd0000001ff00 */
[----:B------:R-:W-:Y:S05]  /*0fc0*/  BRA.U UP0, `(.L_x_337) ;  /* 0x0000000100087547 */ /* 0x000fea000b800000 */
[----:B------:R-:W0:Y:S02]  /*0fd0*/  LDC.64 R4, c[0x0][0x3d8] ;  /* 0x0000f600ff047b82 */ /* 0x000e240000000a00 */
[----:B0-----:R-:W5:Y:S02]  /*0fe0*/  LDG.E.64 R4, desc[UR10][R4.64] ;  /* 0x0000000a04047981 */ /* 0x001f64000c1e1b00 */
.L_x_337:
[----:B------:R-:W0:Y:S01]  /*0ff0*/  LDCU.64 UR4, c[0x0][0x398] ;  /* 0x00007300ff0477ac */ /* 0x000e220008000a00 */
[----:B-----5:R-:W-:-:S04]  /*1000*/  IADD3 R6, P0, PT, R42, R4, RZ ;  /* 0x000000042a067210 */ /* 0x020fc80007f1e0ff */
[----:B------:R-:W-:Y:S02]  /*1010*/  LEA.HI.X.SX32 R5, R42, R5, 0x1, P0 ;  /* 0x000000052a057211 */ /* 0x000fe400000f0eff */
[----:B0-----:R-:W-:-:S04]  /*1020*/  LEA R4, P0, R6, UR4, 0x3 ;  /* 0x0000000406047c11 */ /* 0x001fc8000f8018ff */
[----:B------:R-:W-:-:S05]  /*1030*/  LEA.HI.X R5, R6, UR5, R5, 0x3, P0 ;  /* 0x0000000506057c11 */ /* 0x000fca00080f1c05 */
[----:B------:R1:W-:Y:S04]  /*1040*/  STG.E.64 desc[UR10][R4.64], R24 ;  /* 0x0000001804007986 */ /* 0x0003e8000c101b0a */
.L_x_336:
[----:B------:R-:W-:Y:S05]  /*1050*/  BSYNC.RECONVERGENT B0 ;  /* 0x0000000000007941 */ /* 0x000fea0003800200 */
.L_x_335:
[----:B------:R-:W-:Y:S01]  /*1060*/  LOP3.LUT P0, RZ, R50, 0x8, RZ, 0xc0, !PT ;  /* 0x0000000832ff7812 */ /* 0x000fe2000780c0ff */
[----:B------:R-:W-:-:S12]  /*1070*/  BSSY.RECONVERGENT B0, `(.L_x_338) ;  /* 0x000000d000007945 */ /* 0x000fd80003800200 */
[----:B------:R-:W-:Y:S05]  /*1080*/  @!P0 BRA `(.L_x_339) ;  /* 0x00000000002c8947 */ /* 0x000fea0003800000 */
[----:B------:R-:W-:Y:S01]  /*1090*/  UISETP.NE.AND UP0, UPT, UR6, URZ, UPT ;  /* 0x000000ff0600728c */ /* 0x000fe2000bf05270 */
[----:B012---:R-:W-:-:S08]  /*10a0*/  CS2R R4, SRZ ;  /* 0x0000000000047805 */ /* 0x007fd0000001ff00 */
[----:B------:R-:W-:Y:S05]  /*10b0*/  BRA.U UP0, `(.L_x_340) ;  /* 0x0000000100087547 */ /* 0x000fea000b800000 */
[----:B------:R-:W0:Y:S02]  /*10c0*/  LDC.64 R4, c[0x0][0x3d8] ;  /* 0x0000f600ff047b82 */ /* 0x000e240000000a00 */
[----:B0-----:R-:W5:Y:S02]  /*10d0*/  LDG.E.64 R4, desc[UR10][R4.64] ;  /* 0x0000000a04047981 */ /* 0x001f64000c1e1b00 */
.L_x_340:
[----:B------:R-:W0:Y:S01]  /*10e0*/  LDCU.64 UR4, c[0x0][0x398] ;  /* 0x00007300ff0477ac */ /* 0x000e220008000a00 */
[----:B-----5:R-:W-:-:S04]  /*10f0*/  IADD3 R6, P0, PT, R41, R4, RZ ;  /* 0x0000000429067210 */ /* 0x020fc80007f1e0ff */
[----:B------:R-:W-:Y:S02]  /*1100*/  LEA.HI.X.SX32 R5, R41, R5, 0x1, P0 ;  /* 0x0000000529057211 */ /* 0x000fe400000f0eff */
[----:B0-----:R-:W-:-:S04]  /*1110*/  LEA R4, P0, R6, UR4, 0x3 ;  /* 0x0000000406047c11 */ /* 0x001fc8000f8018ff */
[----:B------:R-:W-:-:S05]  /*1120*/  LEA.HI.X R5, R6, UR5, R5, 0x3, P0 ;  /* 0x0000000506057c11 */ /* 0x000fca00080f1c05 */
[----:B------:R3:W-:Y:S04]  /*1130*/  STG.E.64 desc[UR10][R4.64], R22 ;  /* 0x0000001604007986 */ /* 0x0007e8000c101b0a */
.L_x_339:
[----:B------:R-:W-:Y:S05]  /*1140*/  BSYNC.RECONVERGENT B0 ;  /* 0x0000000000007941 */ /* 0x000fea0003800200 */
.L_x_338:
[----:B------:R-:W-:Y:S01]  /*1150*/  LOP3.LUT P0, RZ, R50, 0x10, RZ, 0xc0, !PT ;  /* 0x0000001032ff7812 */ /* 0x000fe2000780c0ff */
[----:B------:R-:W-:-:S12]  /*1160*/  BSSY.RECONVERGENT B0, `(.L_x_341) ;  /* 0x000000d000007945 */ /* 0x000fd80003800200 */
[----:B------:R-:W-:Y:S05]  /*1170*/  @!P0 BRA `(.L_x_342) ;  /* 0x00000000002c8947 */ /* 0x000fea0003800000 */
[----:B------:R-:W-:Y:S01]  /*1180*/  UISETP.NE.AND UP0, UPT, UR6, URZ, UPT ;  /* 0x000000ff0600728c */ /* 0x000fe2000bf05270 */
[----:B0123--:R-:W-:Y:S01]  /*1190*/  CS2R R4, SRZ ;  /* 0x0000000000047805 */ /* 0x00ffe2000001ff00 */
[----:B------:R-:W0:Y:S07]  /*11a0*/  LDCU.64 UR4, c[0x0][0x398] ;  /* 0x00007300ff0477ac */ /* 0x000e2e0008000a00 */
[----:B------:R-:W-:Y:S05]  /*11b0*/  BRA.U UP0, `(.L_x_343) ;  /* 0x0000000100087547 */ /* 0x000fea000b800000 */
[----:B------:R-:W1:Y:S02]  /*11c0*/  LDC.64 R4, c[0x0][0x3d8] ;  /* 0x0000f600ff047b82 */ /* 0x000e640000000a00 */
[----:B-1----:R-:W5:Y:S02]  /*11d0*/  LDG.E.64 R4, desc[UR10][R4.64] ;  /* 0x0000000a04047981 */ /* 0x002f64000c1e1b00 */
.L_x_343:
[----:B-----5:R-:W-:-:S04]  /*11e0*/  IADD3 R6, P0, PT, R40, R4, RZ ;  /* 0x0000000428067210 */ /* 0x020fc80007f1e0ff */
[----:B------:R-:W-:Y:S02]  /*11f0*/  LEA.HI.X.SX32 R5, R40, R5, 0x1, P0 ;  /* 0x0000000528057211 */ /* 0x000fe400000f0eff */
[----:B0-----:R-:W-:-:S04]  /*1200*/  LEA R4, P0, R6, UR4, 0x3 ;  /* 0x0000000406047c11 */ /* 0x001fc8000f8018ff */
[----:B------:R-:W-:-:S05]  /*1210*/  LEA.HI.X R5, R6, UR5, R5, 0x3, P0 ;  /* 0x0000000506057c11 */ /* 0x000fca00080f1c05 */
[----:B------:R4:W-:Y:S04]  /*1220*/  STG.E.64 desc[UR10][R4.64], R20 ;  /* 0x0000001404007986 */ /* 0x0009e8000c101b0a */
.L_x_342:
[----:B------:R-:W-:Y:S05]  /*1230*/  BSYNC.RECONVERGENT B0 ;  /* 0x0000000000007941 */ /* 0x000fea0003800200 */
.L_x_341:
[----:B------:R-:W-:Y:S01]  /*1240*/  LOP3.LUT P0, RZ, R50, 0x1, RZ, 0xc0, !PT ;  /* 0x0000000132ff7812 */ /* 0x000fe2000780c0ff */
[----:B------:R-:W-:-:S12]  /*1250*/  BSSY.RECONVERGENT B0, `(.L_x_344) ;  /* 0x000000d000007945 */ /* 0x000fd80003800200 */
[----:B------:R-:W-:Y:S05]  /*1260*/  @!P0 BRA `(.L_x_345) ;  /* 0x00000000002c8947 */ /* 0x000fea0003800000 */
[----:B------:R-:W-:Y:S01]  /*1270*/  UISETP.NE.AND UP0, UPT, UR6, URZ, UPT ;  /* 0x000000ff0600728c */ /* 0x000fe2000bf05270 */
[----:B01234-:R-:W-:Y:S01]  /*1280*/  CS2R R4, SRZ ;  /* 0x0000000000047805 */ /* 0x01ffe2000001ff00 */
[----:B------:R-:W0:Y:S07]  /*1290*/  LDCU.64 UR4, c[0x0][0x398] ;  /* 0x00007300ff0477ac */ /* 0x000e2e0008000a00 */
[----:B------:R-:W-:Y:S05]  /*12a0*/  BRA.U UP0, `(.L_x_346) ;  /* 0x0000000100087547 */ /* 0x000fea000b800000 */
[----:B------:R-:W1:Y:S02]  /*12b0*/  LDC.64 R4, c[0x0][0x3d8] ;  /* 0x0000f600ff047b82 */ /* 0x000e640000000a00 */
[----:B-1----:R-:W5:Y:S02]  /*12c0*/  LDG.E.64 R4, desc[UR10][R4.64] ;  /* 0x0000000a04047981 */ /* 0x002f64000c1e1b00 */
.L_x_346:
[----:B-----5:R-:W-:-:S04]  /*12d0*/  IADD3 R6, P0, PT, R38, R4, RZ ;  /* 0x0000000426067210 */ /* 0x020fc80007f1e0ff */
[----:B------:R-:W-:Y:S02]  /*12e0*/  LEA.HI.X.SX32 R5, R38, R5, 0x1, P0 ;  /* 0x0000000526057211 */ /* 0x000fe400000f0eff */
[----:B0-----:R-:W-:-:S04]  /*12f0*/  LEA R4, P0, R6, UR4, 0x3 ;  /* 0x0000000406047c11 */ /* 0x001fc8000f8018ff */
[----:B------:R-:W-:-:S05]  /*1300*/  LEA.HI.X R5, R6, UR5, R5, 0x3, P0 ;  /* 0x0000000506057c11 */ /* 0x000fca00080f1c05 */
[----:B------:R0:W-:Y:S04]  /*1310*/  STG.E.64 desc[UR10][R4.64], R18 ;  /* 0x0000001204007986 */ /* 0x0001e8000c101b0a */
.L_x_345:
[----:B------:R-:W-:Y:S05]  /*1320*/  BSYNC.RECONVERGENT B0 ;  /* 0x0000000000007941 */ /* 0x000fea0003800200 */
.L_x_344:
[----:B------:R-:W-:Y:S04]  /*1330*/  BSSY.RECONVERGENT B0, `(.L_x_347) ;  /* 0x000000d000007945 */ /* 0x000fe80003800200 */
[----:B------:R-:W-:Y:S05]  /*1340*/  @!P1 BRA `(.L_x_348) ;  /* 0x00000000002c9947 */ /* 0x000fea0003800000 */
[----:B------:R-:W-:Y:S01]  /*1350*/  UISETP.NE.AND UP0, UPT, UR6, URZ, UPT ;  /* 0x000000ff0600728c */ /* 0x000fe2000bf05270 */
[----:B01234-:R-:W-:Y:S01]  /*1360*/  CS2R R4, SRZ ;  /* 0x0000000000047805 */ /* 0x01ffe2000001ff00 */
[----:B------:R-:W0:Y:S07]  /*1370*/  LDCU.64 UR4, c[0x0][0x398] ;  /* 0x00007300ff0477ac */ /* 0x000e2e0008000a00 */
[----:B------:R-:W-:Y:S05]  /*1380*/  BRA.U UP0, `(.L_x_349) ;  /* 0x0000000100087547 */ /* 0x000fea000b800000 */
[----:B------:R-:W1:Y:S02]  /*1390*/  LDC.64 R4, c[0x0][0x3d8] ;  /* 0x0000f600ff047b82 */ /* 0x000e640000000a00 */
[----:B-1----:R-:W5:Y:S02]  /*13a0*/  LDG.E.64 R4, desc[UR10][R4.64] ;  /* 0x0000000a04047981 */ /* 0x002f64000c1e1b00 */
.L_x_349:
[----:B-----5:R-:W-:-:S04]  /*13b0*/  IADD3 R6, P0, PT, R37, R4, RZ ;  /* 0x0000000425067210 */ /* 0x020fc80007f1e0ff */
[----:B------:R-:W-:Y:S02]  /*13c0*/  LEA.HI.X.SX32 R5, R37, R5, 0x1, P0 ;  /* 0x0000000525057211 */ /* 0x000fe400000f0eff */
[----:B0-----:R-:W-:-:S04]  /*13d0*/  LEA R4, P0, R6, UR4, 0x3 ;  /* 0x0000000406047c11 */ /* 0x001fc8000f8018ff */
[----:B------:R-:W-:-:S05]  /*13e0*/  LEA.HI.X R5, R6, UR5, R5, 0x3, P0 ;  /* 0x0000000506057c11 */ /* 0x000fca00080f1c05 */
[----:B------:R0:W-:Y:S04]  /*13f0*/  STG.E.64 desc[UR10][R4.64], R16 ;  /* 0x0000001004007986 */ /* 0x0001e8000c101b0a */
.L_x_348:
[----:B------:R-:W-:Y:S05]  /*1400*/  BSYNC.RECONVERGENT B0 ;  /* 0x0000000000007941 */ /* 0x000fea0003800200 */
.L_x_347:
        /* <DEDUP_REMOVED lines=8> */
.L_x_352:
[----:B-----5:R-:W-:-:S04]  /*1490*/  IADD3 R6, P0, PT, R36, R4, RZ ;  /* 0x0000000424067210 */ /* 0x020fc80007f1e0ff */
[----:B------:R-:W-:Y:S02]  /*14a0*/  LEA.HI.X.SX32 R5, R36, R5, 0x1, P0 ;  /* 0x0000000524057211 */ /* 0x000fe400000f0eff */
[----:B0-----:R-:W-:-:S04]  /*14b0*/  LEA R4, P0, R6, UR4, 0x3 ;  /* 0x0000000406047c11 */ /* 0x001fc8000f8018ff */
[----:B------:R-:W-:-:S05]  /*14c0*/  LEA.HI.X R5, R6, UR5, R5, 0x3, P0 ;  /* 0x0000000506057c11 */ /* 0x000fca00080f1c05 */
[----:B------:R0:W-:Y:S04]  /*14d0*/  STG.E.64 desc[UR10][R4.64], R14 ;  /* 0x0000000e04007986 */ /* 0x0001e8000c101b0a */
.L_x_351:
[----:B------:R-:W-:Y:S05]  /*14e0*/  BSYNC.RECONVERGENT B0 ;  /* 0x0000000000007941 */ /* 0x000fea0003800200 */
.L_x_350:
        /* <DEDUP_REMOVED lines=8> */
.L_x_355:
[----:B-----5:R-:W-:-:S04]  /*1570*/  IADD3 R6, P0, PT, R26, R4, RZ ;  /* 0x000000041a067210 */ /* 0x020fc80007f1e0ff */
[----:B------:R-:W-:Y:S02]  /*1580*/  LEA.HI.X.SX32 R5, R26, R5, 0x1, P0 ;  /* 0x000000051a057211 */ /* 0x000fe400000f0eff */
[----:B0-----:R-:W-:-:S04]  /*1590*/  LEA R4, P0, R6, UR4, 0x3 ;  /* 0x0000000406047c11 */ /* 0x001fc8000f8018ff */
[----:B------:R-:W-:-:S05]  /*15a0*/  LEA.HI.X R5, R6, UR5, R5, 0x3, P0 ;  /* 0x0000000506057c11 */ /* 0x000fca00080f1c05 */
[----:B------:R0:W-:Y:S04]  /*15b0*/  STG.E.64 desc[UR10][R4.64], R12 ;  /* 0x0000000c04007986 */ /* 0x0001e8000c101b0a */
.L_x_354:
[----:B------:R-:W-:Y:S05]  /*15c0*/  BSYNC.RECONVERGENT B0 ;  /* 0x0000000000007941 */ /* 0x000fea0003800200 */
.L_x_353:
        /* <DEDUP_REMOVED lines=8> */
.L_x_358:
[----:B-----5:R-:W-:-:S04]  /*1650*/  IADD3 R6, P0, PT, R0, R4, RZ ;  /* 0x0000000400067210 */ /* 0x020fc80007f1e0ff */
[----:B------:R-:W-:Y:S02]  /*1660*/  LEA.HI.X.SX32 R5, R0, R5, 0x1, P0 ;  /* 0x0000000500057211 */ /* 0x000fe400000f0eff */
[----:B0-----:R-:W-:-:S04]  /*1670*/  LEA R4, P0, R6, UR4, 0x3 ;  /* 0x0000000406047c11 */ /* 0x001fc8000f8018ff */
[----:B------:R-:W-:-:S05]  /*1680*/  LEA.HI.X R5, R6, UR5, R5, 0x3, P0 ;  /* 0x0000000506057c11 */ /* 0x000fca00080f1c05 */
[----:B------:R0:W-:Y:S04]  /*1690*/  STG.E.64 desc[UR10][R4.64], R2 ;  /* 0x0000000204007986 */ /* 0x0001e8000c101b0a */
.L_x_357:
[----:B------:R-:W-:Y:S05]  /*16a0*/  BSYNC.RECONVERGENT B0 ;  /* 0x0000000000007941 */ /* 0x000fea0003800200 */
.L_x_356:
[----:B------:R-:W-:Y:S05]  /*16b0*/  @!P5 EXIT ;  /* 0x000000000000d94d */ /* 0x000fea0003800000 */
[----:B------:R-:W-:Y:S01]  /*16c0*/  UISETP.NE.AND UP0, UPT, UR6, URZ, UPT ;  /* 0x000000ff0600728c */ /* 0x000fe2000bf05270 */
[----:B0-----:R-:W-:-:S08]  /*16d0*/  CS2R R2, SRZ ;  /* 0x0000000000027805 */ /* 0x001fd0000001ff00 */
[----:B------:R-:W-:Y:S05]  /*16e0*/  BRA.U UP0, `(.L_x_359) ;  /* 0x0000000100087547 */ /* 0x000fea000b800000 */
[----:B------:R-:W0:Y:S02]  /*16f0*/  LDC.64 R2, c[0x0][0x3d8] ;  /* 0x0000f600ff027b82 */ /* 0x000e240000000a00 */
[----:B0-----:R-:W5:Y:S02]  /*1700*/  LDG.E.64 R2, desc[UR10][R2.64] ;  /* 0x0000000a02027981 */ /* 0x001f64000c1e1b00 */
.L_x_359:
[----:B------:R-:W0:Y:S01]  /*1710*/  LDCU.64 UR4, c[0x0][0x398] ;  /* 0x00007300ff0477ac */ /* 0x000e220008000a00 */
[----:B-----5:R-:W-:-:S04]  /*1720*/  IADD3 R0, P0, PT, R39, R2, RZ ;  /* 0x0000000227007210 */ /* 0x020fc80007f1e0ff */
[----:B------:R-:W-:Y:S02]  /*1730*/  LEA.HI.X.SX32 R3, R39, R3, 0x1, P0 ;  /* 0x0000000327037211 */ /* 0x000fe400000f0eff */
[----:B0-----:R-:W-:-:S04]  /*1740*/  LEA R2, P0, R0, UR4, 0x3 ;  /* 0x0000000400027c11 */ /* 0x001fc8000f8018ff */
[----:B------:R-:W-:-:S05]  /*1750*/  LEA.HI.X R3, R0, UR5, R3, 0x3, P0 ;  /* 0x0000000500037c11 */ /* 0x000fca00080f1c03 */
[----:B------:R-:W-:Y:S01]  /*1760*/  STG.E.64 desc[UR10][R2.64], R34 ;  /* 0x0000002202007986 */ /* 0x000fe2000c101b0a */
[----:B------:R-:W-:Y:S05]  /*1770*/  EXIT ;  /* 0x000000000000794d */ /* 0x000fea0003800000 */
.L_x_328:
[----:B------:R-:W-:Y:S01]  /*1780*/  BAR.SYNC.DEFER_BLOCKING 0x0 ;  /* 0x0000000000007b1d */ /* 0x000fe20000010000 */
[----:B------:R-:W-:Y:S02]  /*1790*/  P2R R46, PR, RZ, 0x8 ;  /* 0x00000008ff2e7803 */ /* 0x000fe40000000000 */
[C---:B------:R-:W-:Y:S02]  /*17a0*/  LOP3.LUT P3, RZ, R50.reuse, 0x2, RZ, 0xc0, !PT ;  /* 0x0000000232ff7812 */ /* 0x040fe4000786c0ff */
[----:B------:R-:W-:Y:S02]  /*17b0*/  P2R R48, PR, RZ, 0x10 ;  /* 0x00000010ff307803 */ /* 0x000fe40000000000 */
[C---:B------:R-:W-:Y:S02]  /*17c0*/  LOP3.LUT P4, RZ, R50.reuse, 0x4, RZ, 0xc0, !PT ;  /* 0x0000000432ff7812 */ /* 0x040fe4000788c0ff */
[----:B------:R-:W-:Y:S02]  /*17d0*/  P2R R49, PR, RZ, 0x20 ;  /* 0x00000020ff317803 */ /* 0x000fe40000000000 */
[----:B------:R-:W-:-:S02]  /*17e0*/  LOP3.LUT P5, RZ, R50, 0x8, RZ, 0xc0, !PT ;  /* 0x0000000832ff7812 */ /* 0x000fc400078ac0ff */
[----:B------:R-:W-:Y:S02]  /*17f0*/  @P0 LEA R45, R44, UR4, 0x3 ;  /* 0x000000042c2d0c11 */ /* 0x000fe4000f8e18ff */
[----:B------:R-:W-:Y:S02]  /*1800*/  LOP3.LUT P6, RZ, R50, 0x1, RZ, 0xc0, !PT ;  /* 0x0000000132ff7812 */ /* 0x000fe400078cc0ff */
[----:B------:R-:W-:Y:S02]  /*1810*/  @P3 LEA R43, R43, UR4, 0x3 ;  /* 0x000000042b2b3c11 */ /* 0x000fe4000f8e18ff */
[----:B------:R-:W-:Y:S02]  /*1820*/  @P1 LEA R37, R37, UR4, 0x3 ;  /* 0x0000000425251c11 */ /* 0x000fe4000f8e18ff */
[----:B------:R-:W-:Y:S02]  /*1830*/  @P4 LEA R47, R42, UR4, 0x3 ;  /* 0x000000042a2f4c11 */ /* 0x000fe4000f8e18ff */
[----:B------:R-:W0:Y:S01]  /*1840*/  S2R R42, SR_TID.X ;  /* 0x00000000002a7919 */ /* 0x000e220000002100 */
[----:B------:R-:W-:Y:S01]  /*1850*/  @P5 LEA R41, R41, UR4, 0x3 ;  /* 0x0000000429295c11 */ /* 0x000fe2000f8e18ff */
[----:B------:R-:W-:Y:S01]  /*1860*/  @P0 STS.64 [R45], R32 ;  /* 0x000000202d000388 */ /* 0x000fe20000000a00 */
[----:B------:R-:W-:-:S02]  /*1870*/  LOP3.LUT P0, RZ, R50, 0x10, RZ, 0xc0, !PT ;  /* 0x0000001032ff7812 */ /* 0x000fc4000780c0ff */
[----:B------:R-:W-:Y:S01]  /*1880*/  @P6 LEA R51, R38, UR4, 0x3 ;  /* 0x0000000426336c11 */ /* 0x000fe2000f8e18ff */
[----:B------:R1:W-:Y:S01]  /*1890*/  @P3 STS.64 [R43], R30 ;  /* 0x0000001e2b003388 */ /* 0x0003e20000000a00 */
[----:B------:R-:W-:-:S03]  /*18a0*/  ISETP.NE.AND P3, PT, R46, RZ, PT ;  /* 0x000000ff2e00720c */ /* 0x000fc60003f65270 */
[----:B------:R2:W-:Y:S01]  /*18b0*/  @P4 STS.64 [R47], R24 ;  /* 0x000000182f004388 */ /* 0x0005e20000000a00 */
[----:B------:R-:W-:-:S03]  /*18c0*/  ISETP.NE.AND P4, PT, R48, RZ, PT ;  /* 0x000000ff3000720c */ /* 0x000fc60003f85270 */
[----:B------:R3:W-:Y:S01]  /*18d0*/  @P5 STS.64 [R41], R22 ;  /* 0x0000001629005388 */ /* 0x0007e20000000a00 */
[----:B------:R-:W-:Y:S02]  /*18e0*/  ISETP.NE.AND P5, PT, R49, RZ, PT ;  /* 0x000000ff3100720c */ /* 0x000fe40003fa5270 */
[----:B------:R-:W-:Y:S02]  /*18f0*/  @P0 LEA R49, R40, UR4, 0x3 ;  /* 0x0000000428310c11 */ /* 0x000fe4000f8e18ff */
[----:B-1----:R-:W-:Y:S02]  /*1900*/  @P2 LEA R31, R36, UR4, 0x3 ;  /* 0x00000004241f2c11 */ /* 0x002fe4000f8e18ff */
[----:B------:R-:W-:Y:S01]  /*1910*/  @P3 LEA R33, R26, UR4, 0x3 ;  /* 0x000000041a213c11 */ /* 0x000fe2000f8e18ff */
[----:B------:R3:W-:Y:S02]  /*1920*/  @P0 STS.64 [R49], R20 ;  /* 0x0000001431000388 */ /* 0x0007e40000000a00 */
[----:B--2---:R-:W-:-:S02]  /*1930*/  @P4 LEA R25, R0, UR4, 0x3 ;  /* 0x0000000400194c11 */ /* 0x004fc4000f8e18ff */
[----:B------:R3:W-:Y:S02]  /*1940*/  @P6 STS.64 [R51], R18 ;  /* 0x0000001233006388 */ /* 0x0007e40000000a00 */
[----:B------:R-:W-:Y:S02]  /*1950*/  @P5 LEA R39, R39, UR4, 0x3 ;  /* 0x0000000427275c11 */ /* 0x000fe4000f8e18ff */
[----:B------:R3:W-:Y:S01]  /*1960*/  @P1 STS.64 [R37], R16 ;  /* 0x0000001025001388 */ /* 0x0007e20000000a00 */
[----:B0-----:R-:W-:-:S03]  /*1970*/  ISETP.GE.U32.AND P0, PT, R42, R27, PT ;  /* 0x0000001b2a00720c */ /* 0x001fc60003f06070 */
[----:B------:R3:W-:Y:S04]  /*1980*/  @P2 STS.64 [R31], R14 ;  /* 0x0000000e1f002388 */ /* 0x0007e80000000a00 */
[----:B------:R3:W-:Y:S04]  /*1990*/  @P3 STS.64 [R33], R12 ;  /* 0x0000000c21003388 */ /* 0x0007e80000000a00 */
[----:B------:R3:W-:Y:S04]  /*19a0*/  @P4 STS.64 [R25], R2 ;  /* 0x0000000219004388 */ /* 0x0007e80000000a00 */
[----:B------:R3:W-:Y:S01]  /*19b0*/  @P5 STS.64 [R39], R34 ;  /* 0x0000002227005388 */ /* 0x0007e20000000a00 */
[----:B------:R-:W-:Y:S06]  /*19c0*/  BAR.SYNC.DEFER_BLOCKING 0x0 ;  /* 0x0000000000007b1d */ /* 0x000fec0000010000 */
[----:B------:R-:W-:Y:S05]  /*19d0*/  @P0 EXIT ;  /* 0x000000000000094d */ /* 0x000fea0003800000 */
[----:B------:R-:W-:Y:S01]  /*19e0*/  IADD3 R5, PT, PT, R7, R5, R6 ;  /* 0x0000000507057210 */ /* 0x000fe20007ffe006 */
[----:B------:R-:W-:Y:S01]  /*19f0*/  IMAD.MOV.U32 R0, RZ, RZ, R42 ;  /* 0x000000ffff007224 */ /* 0x000fe200078e002a */
[----:B------:R-:W0:Y:S01]  /*1a00*/  LDCU.U8 UR8, c[0x0][0x3c0] ;  /* 0x00007800ff0877ac */ /* 0x000e220008000000 */
[----:B------:R-:W-:Y:S01]  /*1a10*/  BSSY.RECONVERGENT B0, `(.L_x_360) ;  /* 0x0000026000007945 */ /* 0x000fe20003800200 */
[----:B------:R-:W-:Y:S02]  /*1a20*/  IADD3 R5, PT, PT, R9, R5, R8 ;  /* 0x0000000509057210 */ /* 0x000fe40007ffe008 */
[----:B---3--:R-:W-:Y:S01]  /*1a30*/  LOP3.LUT R2, RZ, R0, RZ, 0x33, !PT ;  /* 0x00000000ff027212 */ /* 0x008fe200078e33ff */
[----:B------:R-:W1:Y:S01]  /*1a40*/  LDCU.64 UR6, c[0x0][0x398] ;  /* 0x00007300ff0677ac */ /* 0x000e620008000a00 */
[----:B------:R-:W-:-:S04]  /*1a50*/  IADD3 R5, PT, PT, R11, R5, R10 ;  /* 0x000000050b057210 */ /* 0x000fc80007ffe00a */
[----:B------:R-:W-:-:S04]  /*1a60*/  IADD3 R5, PT, PT, R29, R5, R28 ;  /* 0x000000051d057210 */ /* 0x000fc80007ffe01c */
[----:B------:R-:W-:-:S05]  /*1a70*/  IADD3 R12, PT, PT, R2, R5, R4 ;  /* 0x00000005020c7210 */ /* 0x000fca0007ffe004 */
[----:B------:R-:W-:-:S05]  /*1a80*/  IMAD.HI.U32 R2, R12, -0x33333333, RZ ;  /* 0xcccccccd0c027827 */ /* 0x000fca00078e00ff */
[----:B------:R-:W-:-:S04]  /*1a90*/  SHF.R.U32.HI R2, RZ, 0x8, R2 ;  /* 0x00000008ff027819 */ /* 0x000fc80000011602 */
[----:B------:R-:W-:-:S04]  /*1aa0*/  LOP3.LUT R3, R2, 0x3, RZ, 0xc0, !PT ;  /* 0x0000000302037812 */ /* 0x000fc800078ec0ff */
[----:B------:R-:W-:-:S13]  /*1ab0*/  ISETP.NE.AND P0, PT, R3, 0x3, PT ;  /* 0x000000030300780c */ /* 0x000fda0003f05270 */
[----:B01----:R-:W-:Y:S05]  /*1ac0*/  @!P0 BRA `(.L_x_361) ;  /* 0x0000000000688947 */ /* 0x003fea0003800000 */
[----:B------:R-:W-:Y:S01]  /*1ad0*/  VIADD R2, R2, 0x1 ;  /* 0x0000000102027836 */ /* 0x000fe20000000000 */
[----:B------:R-:W-:Y:S01]  /*1ae0*/  BSSY.RECONVERGENT B1, `(.L_x_362) ;  /* 0x0000017000017945 */ /* 0x000fe20003800200 */
[----:B------:R-:W-:Y:S01]  /*1af0*/  LEA R8, R0, UR4, 0x3 ;  /* 0x0000000400087c11 */ /* 0x000fe2000f8e18ff */
[----:B------:R-:W-:Y:S02]  /*1b00*/  IMAD.MOV.U32 R11, RZ, RZ, R0 ;  /* 0x000000ffff0b7224 */ /* 0x000fe400078e0000 */
[----:B------:R-:W-:Y:S01]  /*1b10*/  LOP3.LUT R2, R2, 0x3, RZ, 0xc0, !PT ;  /* 0x0000000302027812 */ /* 0x000fe200078ec0ff */
[----:B------:R-:W-:-:S04]  /*1b20*/  IMAD.MOV.U32 R13, RZ, RZ, RZ ;  /* 0x000000ffff0d7224 */ /* 0x000fc800078e00ff */
[----:B------:R-:W-:-:S07]  /*1b30*/  IMAD.MOV R0, RZ, RZ, -R2 ;  /* 0x000000ffff007224 */ /* 0x000fce00078e0a02 */
.L_x_363:
[----:B------:R-:W-:Y:S02]  /*1b40*/  ISETP.NE.AND P0, PT, RZ, UR8, PT ;  /* 0x00000008ff007c0c */ /* 0x000fe4000bf05270 */
[----:B0-----:R-:W-:Y:S01]  /*1b50*/  CS2R R2, SRZ ;  /* 0x0000000000027805 */ /* 0x001fe2000001ff00 */
[----:B------:R0:W1:Y:S10]  /*1b60*/  LDS.64 R4, [R8] ;  /* 0x0000000008047984 */ /* 0x0000740000000a00 */
[----:B------:R-:W2:Y:S02]  /*1b70*/  @!P0 LDC.64 R6, c[0x0][0x3d8] ;  /* 0x0000f600ff068b82 */ /* 0x000ea40000000a00 */
[----:B--2---:R-:W2:Y:S01]  /*1b80*/  @!P0 LDG.E.64 R2, desc[UR10][R6.64] ;  /* 0x0000000a06028981 */ /* 0x004ea2000c1e1b00 */
[----:B------:R-:W-:-:S02]  /*1b90*/  VIADD R0, R0, 0x1 ;  /* 0x0000000100007836 */ /* 0x000fc40000000000 */
[----:B0-----:R-:W-:Y:S01]  /*1ba0*/  VIADD R8, R8, 0xa00 ;  /* 0x00000a0008087836 */ /* 0x001fe20000000000 */
[----:B--2---:R-:W-:-:S05]  /*1bb0*/  IADD3 R9, P0, PT, R11, R2, RZ ;  /* 0x000000020b097210 */ /* 0x004fca0007f1e0ff */
[----:B------:R-:W-:Y:S01]  /*1bc0*/  IMAD.X R10, R13, 0x1, R3, P0 ;  /* 0x000000010d0a7824 */ /* 0x000fe200000e0603 */
[----:B------:R-:W-:-:S04]  /*1bd0*/  LEA R2, P0, R9, UR6, 0x3 ;  /* 0x0000000609027c11 */ /* 0x000fc8000f8018ff */
[----:B------:R-:W-:Y:S02]  /*1be0*/  LEA.HI.X R3, R9, UR7, R10, 0x3, P0 ;  /* 0x0000000709037c11 */ /* 0x000fe400080f1c0a */
[----:B------:R-:W-:Y:S02]  /*1bf0*/  ISETP.NE.AND P0, PT, R0, RZ, PT ;  /* 0x000000ff0000720c */ /* 0x000fe40003f05270 */
[----:B------:R-:W-:Y:S01]  /*1c00*/  IADD3 R9, P1, PT, R11, 0x140, RZ ;  /* 0x000001400b097810 */ /* 0x000fe20007f3e0ff */
[----:B-1----:R0:W-:Y:S04]  /*1c10*/  STG.E.64 desc[UR10][R2.64], R4 ;  /* 0x0000000402007986 */ /* 0x0021e8000c101b0a */
[----:B------:R-:W-:Y:S02]  /*1c20*/  IMAD.MOV.U32 R11, RZ, RZ, R9 ;  /* 0x000000ffff0b7224 */ /* 0x000fe400078e0009 */
[----:B------:R-:W-:-:S04]  /*1c30*/  IMAD.X R13, RZ, RZ, R13, P1 ;  /* 0x000000ffff0d7224 */ /* 0x000fc800008e060d */
[----:B------:R-:W-:Y:S05]  /*1c40*/  @P0 BRA `(.L_x_363) ;  /* 0xfffffffc00bc0947 */ /* 0x000fea000383ffff */
[----:B------:R-:W-:Y:S05]  /*1c50*/  BSYNC.RECONVERGENT B1 ;  /* 0x0000000000017941 */ /* 0x000fea0003800200 */
.L_x_362:
[----:B------:R-:W-:-:S07]  /*1c60*/  IMAD.MOV.U32 R0, RZ, RZ, R9 ;  /* 0x000000ffff007224 */ /* 0x000fce00078e0009 */
.L_x_361:
[----:B------:R-:W-:Y:S05]  /*1c70*/  BSYNC.RECONVERGENT B0 ;  /* 0x0000000000007941 */ /* 0x000fea0003800200 */
.L_x_360:
[----:B------:R-:W-:-:S13]  /*1c80*/  ISETP.GE.U32.AND P0, PT, R12, 0x3c0, PT ;  /* 0x000003c00c00780c */ /* 0x000fda0003f06070 */
[----:B------:R-:W-:Y:S05]  /*1c90*/  @!P0 EXIT ;  /* 0x000000000000894d */ /* 0x000fea0003800000 */
[----:B------:R-:W1:Y:S01]  /*1ca0*/  S2UR UR5, SR_CgaCtaId ;  /* 0x00000000000579c3 */ /* 0x000e620000008800 */
[----:B------:R-:W-:Y:S01]  /*1cb0*/  UMOV UR4, 0x400 ;  /* 0x0000040000047882 */ /* 0x000fe20000000000 */
[----:B------:R-:W-:Y:S01]  /*1cc0*/  UISETP.NE.AND UP0, UPT, UR8, URZ, UPT ;  /* 0x000000ff0800728c */ /* 0x000fe2000bf05270 */
[----:B------:R-:W-:Y:S02]  /*1cd0*/  IMAD.MOV.U32 R19, RZ, RZ, RZ ;  /* 0x000000ffff137224 */ /* 0x000fe400078e00ff */
[----:B------:R-:W-:-:S03]  /*1ce0*/  IMAD.MOV.U32 R21, RZ, RZ, RZ ;  /* 0x000000ffff157224 */ /* 0x000fc600078e00ff */
[----:B0-----:R-:W0:Y:S01]  /*1cf0*/  LDC.64 R2, c[0x0][0x398] ;  /* 0x0000e600ff027b82 */ /* 0x001e220000000a00 */
[----:B------:R-:W-:Y:S01]  /*1d00*/  PLOP3.LUT P0, PT, PT, PT, UP0, 0x80, 0x8 ;  /* 0x000000000008781c */ /* 0x000fe20003f0f008 */
[----:B------:R-:W-:Y:S02]  /*1d10*/  UISETP.NE.AND UP0, UPT, UR8, URZ, UPT ;  /* 0x000000ff0800728c */ /* 0x000fe4000bf05270 */
[----:B-1----:R-:W-:-:S06]  /*1d20*/  ULEA UR4, UR5, UR4, 0x18 ;  /* 0x0000000405047291 */ /* 0x002fcc000f8ec0ff */
[C---:B------:R-:W-:Y:S01]  /*1d30*/  LEA R18, R0.reuse, UR4, 0x3 ;  /* 0x0000000400127c11 */ /* 0x040fe2000f8e18ff */
[----:B0-----:R-:W-:-:S04]  /*1d40*/  IMAD.WIDE.U32 R2, R0, 0x8, R2 ;  /* 0x0000000800027825 */ /* 0x001fc800078e0002 */
[----:B------:R-:W-:-:S07]  /*1d50*/  VIADD R18, R18, 0x1400 ;  /* 0x0000140012127836 */ /* 0x000fce0000000000 */
.L_x_364:
[----:B-1----:R-:W0:Y:S01]  /*1d60*/  @!P0 LDC.64 R8, c[0x0][0x3d8] ;  /* 0x0000f600ff088b82 */ /* 0x002e220000000a00 */
[----:B------:R-:W-:Y:S01]  /*1d70*/  CS2R R4, SRZ ;  /* 0x0000000000047805 */ /* 0x000fe2000001ff00 */
[----:B------:R-:W1:Y:S04]  /*1d80*/  LDS.64 R10, [R18+-0x1400] ;  /* 0xffec0000120a7984 */ /* 0x000e680000000a00 */
[----:B------:R-:W2:Y:S04]  /*1d90*/  LDS.64 R12, [R18+-0xa00] ;  /* 0xfff60000120c7984 */ /* 0x000ea80000000a00 */
[----:B0-----:R-:W3:Y:S01]  /*1da0*/  @!P0 LDG.E.64 R4, desc[UR10][R8.64] ;  /* 0x0000000a08048981 */ /* 0x001ee2000c1e1b00 */
[----:B------:R-:W-:-:S13]  /*1db0*/  PLOP3.LUT P0, PT, PT, PT, UP0, 0x80, 0x8 ;  /* 0x000000000008781c */ /* 0x000fda0003f0f008 */
[----:B------:R-:W0:Y:S01]  /*1dc0*/  @!P0 LDC.64 R14, c[0x0][0x3d8] ;  /* 0x0000f600ff0e8b82 */ /* 0x000e220000000a00 */
[----:B---3--:R-:W-:-:S04]  /*1dd0*/  LEA R7, P1, R4, R19, 0x3 ;  /* 0x0000001304077211 */ /* 0x008fc800078218ff */
[----:B------:R-:W-:Y:S02]  /*1de0*/  LEA.HI.X R5, R4, R21, R5, 0x3, P1 ;  /* 0x0000001504057211 */ /* 0x000fe400008f1c05 */
[----:B------:R-:W-:-:S05]  /*1df0*/  IADD3 R6, P1, PT, R2, R7, RZ ;  /* 0x0000000702067210 */ /* 0x000fca0007f3e0ff */
[----:B------:R-:W-:Y:S01]  /*1e00*/  IMAD.X R7, R3, 0x1, R5, P1 ;  /* 0x0000000103077824 */ /* 0x000fe200008e0605 */
[----:B------:R-:W-:-:S04]  /*1e10*/  CS2R R4, SRZ ;  /* 0x0000000000047805 */ /* 0x000fc8000001ff00 */
[----:B-1----:R1:W-:Y:S04]  /*1e20*/  STG.E.64 desc[UR10][R6.64], R10 ;  /* 0x0000000a06007986 */ /* 0x0023e8000c101b0a */
[----:B0-----:R-:W3:Y:S01]  /*1e30*/  @!P0 LDG.E.64 R4, desc[UR10][R14.64] ;  /* 0x0000000a0e048981 */ /* 0x001ee2000c1e1b00 */
[----:B------:R-:W0:Y:S03]  /*1e40*/  @!P0 LDC.64 R16, c[0x0][0x3d8] ;  /* 0x0000f600ff108b82 */ /* 0x000e260000000a00 */
[----:B------:R-:W4:Y:S01]  /*1e50*/  LDS.64 R10, [R18] ;  /* 0x00000000120a7984 */ /* 0x000f220000000a00 */
[----:B---3--:R-:W-:-:S04]  /*1e60*/  LEA R9, P1, R4, R19, 0x3 ;  /* 0x0000001304097211 */ /* 0x008fc800078218ff */
[----:B------:R-:W-:Y:S02]  /*1e70*/  LEA.HI.X R5, R4, R21, R5, 0x3, P1 ;  /* 0x0000001504057211 */ /* 0x000fe400008f1c05 */
[----:B------:R-:W-:-:S05]  /*1e80*/  IADD3 R8, P1, PT, R2, R9, RZ ;  /* 0x0000000902087210 */ /* 0x000fca0007f3e0ff */
[----:B------:R-:W-:Y:S01]  /*1e90*/  IMAD.X R9, R3, 0x1, R5, P1 ;  /* 0x0000000103097824 */ /* 0x000fe200008e0605 */
[----:B------:R-:W-:-:S04]  /*1ea0*/  CS2R R4, SRZ ;  /* 0x0000000000047805 */ /* 0x000fc8000001ff00 */
[----:B--2---:R-:W-:Y:S04]  /*1eb0*/  STG.E.64 desc[UR10][R8.64+0xa00], R12 ;  /* 0x000a000c08007986 */ /* 0x004fe8000c101b0a */
[----:B0-----:R-:W1:Y:S01]  /*1ec0*/  @!P0 LDG.E.64 R4, desc[UR10][R16.64] ;  /* 0x0000000a10048981 */ /* 0x001e62000c1e1b00 */
[----:B------:R-:W0:Y:S03]  /*1ed0*/  @!P0 LDC.64 R14, c[0x0][0x3d8] ;  /* 0x0000f600ff0e8b82 */ /* 0x000e260000000a00 */
[----:B------:R2:W3:Y:S01]  /*1ee0*/  LDS.64 R8, [R18+0xa00] ;  /* 0x000a000012087984 */ /* 0x0004e20000000a00 */
[----:B-1----:R-:W-:-:S04]  /*1ef0*/  LEA R7, P1, R4, R19, 0x3 ;  /* 0x0000001304077211 */ /* 0x002fc800078218ff */
[----:B------:R-:W-:Y:S02]  /*1f00*/  LEA.HI.X R5, R4, R21, R5, 0x3, P1 ;  /* 0x0000001504057211 */ /* 0x000fe400008f1c05 */
[----:B------:R-:W-:-:S05]  /*1f10*/  IADD3 R6, P1, PT, R2, R7, RZ ;  /* 0x0000000702067210 */ /* 0x000fca0007f3e0ff */
[----:B------:R-:W-:Y:S01]  /*1f20*/  IMAD.X R7, R3, 0x1, R5, P1 ;  /* 0x0000000103077824 */ /* 0x000fe200008e0605 */
[----:B------:R-:W-:-:S04]  /*1f30*/  CS2R R4, SRZ ;  /* 0x0000000000047805 */ /* 0x000fc8000001ff00 */
[----:B----4-:R1:W-:Y:S04]  /*1f40*/  STG.E.64 desc[UR10][R6.64+0x1400], R10 ;  /* 0x0014000a06007986 */ /* 0x0103e8000c101b0a */
[----:B0-----:R-:W4:Y:S01]  /*1f50*/  @!P0 LDG.E.64 R4, desc[UR10][R14.64] ;  /* 0x0000000a0e048981 */ /* 0x001f22000c1e1b00 */
[----:B------:R-:W-:Y:S02]  /*1f60*/  VIADD R0, R0, 0x500 ;  /* 0x0000050000007836 */ /* 0x000fe40000000000 */
[----:B--2---:R-:W-:Y:S01]  /*1f70*/  VIADD R18, R18, 0x2800 ;  /* 0x0000280012127836 */ /* 0x004fe20000000000 */
[----:B----4-:R-:W-:Y:S02]  /*1f80*/  LEA R13, P1, R4, R19, 0x3 ;  /* 0x00000013040d7211 */ /* 0x010fe400078218ff */
[----:B------:R-:W-:-:S02]  /*1f90*/  IADD3 R19, P2, PT, R19, 0x2800, RZ ;  /* 0x0000280013137810 */ /* 0x000fc40007f5e0ff */
[----:B------:R-:W-:Y:S02]  /*1fa0*/  LEA.HI.X R5, R4, R21, R5, 0x3, P1 ;  /* 0x0000001504057211 */ /* 0x000fe400008f1c05 */
[----:B------:R-:W-:Y:S01]  /*1fb0*/  IADD3 R4, P1, PT, R2, R13, RZ ;  /* 0x0000000d02047210 */ /* 0x000fe20007f3e0ff */
[----:B------:R-:W-:-:S04]  /*1fc0*/  IMAD.X R21, RZ, RZ, R21, P2 ;  /* 0x000000ffff157224 */ /* 0x000fc800010e0615 */
[----:B------:R-:W-:Y:S01]  /*1fd0*/  IMAD.X R5, R3, 0x1, R5, P1 ;  /* 0x0000000103057824 */ /* 0x000fe200008e0605 */
[----:B------:R-:W-:-:S04]  /*1fe0*/  ISETP.GE.AND P1, PT, R0, R27, PT ;  /* 0x0000001b0000720c */ /* 0x000fc80003f26270 */
[----:B---3--:R1:W-:Y:S09]  /*1ff0*/  STG.E.64 desc[UR10][R4.64+0x1e00], R8 ;  /* 0x001e000804007986 */ /* 0x0083f2000c101b0a */
[----:B------:R-:W-:Y:S05]  /*2000*/  @!P1 BRA `(.L_x_364) ;  /* 0xfffffffc00549947 */ /* 0x000fea000383ffff */
[----:B------:R-:W-:Y:S05]  /*2010*/  EXIT ;  /* 0x000000000000794d */ /* 0x000fea0003800000 */
.L_x_327:
[----:B------:R-:W0:Y:S01]  /*2020*/  S2R R0, SR_TID.X ;  /* 0x0000000000007919 */ /* 0x000e220000002100 */
[----:B------:R-:W1:Y:S01]  /*2030*/  LDCU UR4, c[0x0][0x374] ;  /* 0x00006e80ff0477ac */ /* 0x000e620008000800 */
[----:B------:R-:W-:Y:S06]  /*2040*/  BAR.SYNC.DEFER_BLOCKING 0x0 ;  /* 0x0000000000007b1d */ /* 0x000fec0000010000 */
[----:B------:R-:W2:Y:S01]  /*2050*/  LDCU.U8 UR5, c[0x0][0x3c0] ;  /* 0x00007800ff0577ac */ /* 0x000ea20008000000 */
[----:B------:R-:W3:Y:S01]  /*2060*/  LDCU.64 UR8, c[0x0][0x3d0] ;  /* 0x00007a00ff0877ac */ /* 0x000ee20008000a00 */
[----:B------:R-:W4:Y:S01]  /*2070*/  LDCU.64 UR12, c[0x0][0x388] ;  /* 0x00007100ff0c77ac */ /* 0x000f220008000a00 */
[----:B-1----:R-:W-:-:S02]  /*2080*/  UIMAD UR4, UR6, UR4, UR7 ;  /* 0x00000004060472a4 */ /* 0x002fc4000f8e0207 */
[----:B--2---:R-:W-:Y:S02]  /*2090*/  UISETP.NE.AND UP0, UPT, UR5, URZ, UPT ;  /* 0x000000ff0500728c */ /* 0x004fe4000bf05270 */
[----:B------:R-:W-:Y:S02]  /*20a0*/  UIMAD UR5, UR4, 0xdc0, URZ ;  /* 0x00000dc0040578a4 */ /* 0x000fe4000f8e02ff */
[----:B---3--:R-:W-:Y:S01]  /*20b0*/  USEL UR8, UR8, URZ, !UP0 ;  /* 0x000000ff08087287 */ /* 0x008fe2000c000000 */
[----:B0-----:R-:W-:Y:S01]  /*20c0*/  IMAD R30, R0, 0xb, RZ ;  /* 0x0000000b001e7824 */ /* 0x001fe200078e02ff */
[----:B------:R-:W-:Y:S02]  /*20d0*/  USHF.R.S32.HI UR6, URZ, 0x1f, UR5 ;  /* 0x0000001fff067899 */ /* 0x000fe40008011405 */
[----:B------:R-:W-:Y:S01]  /*20e0*/  IMAD.U32 R3, RZ, RZ, UR5 ;  /* 0x00000005ff037e24 */ /* 0x000fe2000f8e00ff */
[----:B------:R-:W-:-:S03]  /*20f0*/  USEL UR9, UR9, URZ, !UP0 ;  /* 0x000000ff09097287 */ /* 0x000fc6000c000000 */
[----:B------:R-:W-:Y:S01]  /*2100*/  IMAD.U32 R4, RZ, RZ, UR6 ;  /* 0x00000006ff047e24 */ /* 0x000fe2000f8e00ff */
[----:B------:R-:W-:-:S04]  /*2110*/  IADD3 R3, P0, P1, R30, UR8, R3 ;  /* 0x000000081e037c10 */ /* 0x000fc8000f91e003 */
[----:B------:R-:W-:Y:S02]  /*2120*/  IADD3.X R4, PT, PT, RZ, UR9, R4, P0, P1 ;  /* 0x00000009ff047c10 */ /* 0x000fe400087e2404 */
        /* <DEDUP_REMOVED lines=13> */
[----:B------:R-:W-:Y:S01]  /*2200*/  IMAD.MOV.U32 R5, RZ, RZ, 0x2 ;  /* 0x00000002ff057424 */ /* 0x000fe200078e00ff */
[----:B------:R-:W1:Y:S01]  /*2210*/  S2UR UR12, SR_CgaCtaId ;  /* 0x00000000000c79c3 */ /* 0x000e620000008800 */
[----:B------:R-:W-:Y:S01]  /*2220*/  UMOV UR7, 0x400 ;  /* 0x0000040000077882 */ /* 0x000fe20000000000 */
[----:B------:R-:W-:Y:S01]  /*2230*/  SHF.R.U32.HI R16, RZ, 0x5, R0 ;  /* 0x00000005ff107819 */ /* 0x000fe20000011600 */
[----:B-1----:R-:W-:-:S05]  /*2240*/  ULEA UR7, UR12, UR7, 0x18 ;  /* 0x000000070c077291 */ /* 0x002fca000f8ec0ff */
[----:B------:R-:W-:Y:S06]  /*2250*/  BAR.SYNC.DEFER_BLOCKING 0x0 ;  /* 0x0000000000007b1d */ /* 0x000fec0000010000 */
[----:B------:R-:W1:Y:S02]  /*2260*/  LDCU.64 UR12, c[0x0][0x380] ;  /* 0x00007000ff0c77ac */ /* 0x000e640008000a00 */
[----:B-1----:R-:W-:-:S04]  /*2270*/  UIADD3 UR5, UP0, UP1, UR8, UR12, UR5 ;  /* 0x0000000c08057290 */ /* 0x002fc8000f91e005 */
[----:B------:R-:W-:Y:S01]  /*2280*/  UIADD3.X UR6, UPT, UPT, UR9, UR13, UR6, UP0, UP1 ;  /* 0x0000000d09067290 */ /* 0x000fe200087e2406 */
[----:B--2---:R-:W-:Y:S02]  /*2290*/  DSETP.NEU.AND P0, PT, R52, RZ, PT ;  /* 0x000000ff3400722a */ /* 0x004fe40003f0d000 */
[----:B---3--:R-:W-:-:S04]  /*22a0*/  DSETP.NEU.AND P1, PT, R50, RZ, PT ;  /* 0x000000ff3200722a */ /* 0x008fc80003f2d000 */
[----:B------:R-:W-:Y:S01]  /*22b0*/  SEL R4, RZ, 0x1, !P0 ;  /* 0x00000001ff047807 */ /* 0x000fe20004000000 */
[----:B----4-:R-:W-:-:S07]  /*22c0*/  DSETP.NEU.AND P2, PT, R48, RZ, PT ;  /* 0x000000ff3000722a */ /* 0x010fce0003f4d000 */
[----:B------:R-:W-:Y:S01]  /*22d0*/  @!P0 IMAD.MOV R5, RZ, RZ, 0x1 ;  /* 0x00000001ff058424 */ /* 0x000fe200078e02ff */
[----:B-----5:R-:W-:Y:S01]  /*22e0*/  DSETP.NEU.AND P0, PT, R46, RZ, PT ;  /* 0x000000ff2e00722a */ /* 0x020fe20003f0d000 */
[----:B------:R-:W-:Y:S01]  /*22f0*/  @!P1 IMAD.MOV R5, RZ, RZ, R4 ;  /* 0x000000ffff059224 */ /* 0x000fe200078e0204 */
[----:B------:R-:W-:-:S03]  /*2300*/  DSETP.NEU.AND P1, PT, R44, RZ, PT ;  /* 0x000000ff2c00722a */ /* 0x000fc60003f2d000 */
[----:B------:R-:W-:Y:S02]  /*2310*/  VIADD R4, R5, 0x1 ;  /* 0x0000000105047836 */ /* 0x000fe40000000000 */
[----:B------:R-:W-:-:S04]  /*2320*/  @!P2 IMAD.MOV R4, RZ, RZ, R5 ;  /* 0x000000ffff04a224 */ /* 0x000fc800078e0205 */
[----:B0-----:R-:W-:-:S03]  /*2330*/  VIADD R2, R4, 0x1 ;  /* 0x0000000104027836 */ /* 0x001fc60000000000 */
[----:B------:R-:W-:Y:S01]  /*2340*/  @!P0 IMAD.MOV R2, RZ, RZ, R4 ;  /* 0x000000ffff028224 */ /* 0x000fe200078e0204 */
[----:B------:R-:W-:-:S03]  /*2350*/  DSETP.NEU.AND P0, PT, R42, RZ, PT ;  /* 0x000000ff2a00722a */ /* 0x000fc60003f0d000 */
[----:B------:R-:W-:Y:S02]  /*2360*/  VIADD R3, R2, 0x1 ;  /* 0x0000000102037836 */ /* 0x000fe40000000000 */
[----:B------:R-:W-:Y:S01]  /*2370*/  @!P1 IMAD.MOV R3, RZ, RZ, R2 ;  /* 0x000000ffff039224 */ /* 0x000fe200078e0202 */
[----:B------:R-:W-:-:S03]  /*2380*/  DSETP.NEU.AND P1, PT, R40, RZ, PT ;  /* 0x000000ff2800722a */ /* 0x000fc60003f2d000 */
[----:B------:R-:W-:-:S05]  /*2390*/  VIADD R2, R3, 0x1 ;  /* 0x0000000103027836 */ /* 0x000fca0000000000 */
        /* <DEDUP_REMOVED lines=12> */
[----:B------:R-:W-:-:S04]  /*2460*/  @!P0 IMAD.MOV R2, RZ, RZ, R3 ;  /* 0x000000ffff028224 */ /* 0x000fc800078e0203 */
[----:B------:R-:W-:Y:S02]  /*2470*/  VIADD R3, R2, 0x1 ;  /* 0x0000000102037836 */ /* 0x000fe40000000000 */
[----:B------:R-:W-:Y:S02]  /*2480*/  @!P1 IMAD.MOV R3, RZ, RZ, R2 ;  /* 0x000000ffff039224 */ /* 0x000fe400078e0202 */
[----:B------:R-:W0:Y:S03]  /*2490*/  S2R R2, SR_LANEID ;  /* 0x0000000000027919 */ /* 0x000e260000000000 */
[----:B------:R-:W1:Y:S02]  /*24a0*/  SHFL.UP P0, R4, R3, 0x1, RZ ;  /* 0x0420000003047989 */ /* 0x000e6400000000ff */
[----:B-1----:R-:W-:Y:S01]  /*24b0*/  @P0 IMAD.IADD R4, R4, 0x1, R3 ;  /* 0x0000000104040824 */ /* 0x002fe200078e0203 */
[----:B0-----:R-:W-:-:S04]  /*24c0*/  ISETP.NE.AND P1, PT, R2, 0x1f, PT ;  /* 0x0000001f0200780c */ /* 0x001fc80003f25270 */
[----:B------:R-:W0:Y:S01]  /*24d0*/  SHFL.UP P0, R5, R4, 0x2, RZ ;  /* 0x0440000004057989 */ /* 0x000e2200000000ff */
[----:B------:R-:W-:Y:S01]  /*24e0*/  ISETP.NE.AND P2, PT, R2, RZ, PT ;  /* 0x000000ff0200720c */ /* 0x000fe20003f45270 */
[----:B0-----:R-:W-:-:S07]  /*24f0*/  @P0 IMAD.IADD R5, R4, 0x1, R5 ;  /* 0x0000000104050824 */ /* 0x001fce00078e0205 */
[----:B------:R-:W-:Y:S01]  /*2500*/  @!P1 SHF.R.U32.HI R4, RZ, 0x3, R0 ;  /* 0x00000003ff049819 */ /* 0x000fe20000011600 */
[----:B------:R-:W0:Y:S03]  /*2510*/  SHFL.UP P0, R6, R5, 0x4, RZ ;  /* 0x0480000005067989 */ /* 0x000e2600000000ff */
[----:B------:R-:W-:Y:S01]  /*2520*/  @!P1 LOP3.LUT R15, R4, 0x7c, RZ, 0xc0, !PT ;  /* 0x0000007c040f9812 */ /* 0x000fe200078ec0ff */
[----:B0-----:R-:W-:-:S05]  /*2530*/  @P0 IMAD.IADD R6, R5, 0x1, R6 ;  /* 0x0000000105060824 */ /* 0x001fca00078e0206 */
[----:B------:R-:W0:Y:S02]  /*2540*/  SHFL.UP P0, R9, R6, 0x8, RZ ;  /* 0x0500000006097989 */ /* 0x000e2400000000ff */
[----:B0-----:R-:W-:-:S05]  /*2550*/  @P0 IMAD.IADD R9, R6, 0x1, R9 ;  /* 0x0000000106090824 */ /* 0x001fca00078e0209 */
[----:B------:R-:W0:Y:S02]  /*2560*/  SHFL.UP P0, R14, R9, 0x10, RZ ;  /* 0x06000000090e7989 */ /* 0x000e2400000000ff */
[----:B0-----:R-:W-:Y:S01]  /*2570*/  @P0 IMAD.IADD R14, R9, 0x1, R14 ;  /* 0x00000001090e0824 */ /* 0x001fe200078e020e */
[----:B------:R-:W-:-:S03]  /*2580*/  ISETP.NE.AND P0, PT, R16, 0x2, PT ;  /* 0x000000021000780c */ /* 0x000fc60003f05270 */
[----:B------:R-:W-:Y:S01]  /*2590*/  IMAD.IADD R3, R14, 0x1, -R3 ;  /* 0x000000010e037824 */ /* 0x000fe200078e0a03 */
[----:B------:R-:W-:Y:S01]  /*25a0*/  @!P1 STS [R15+UR7], R14 ;  /* 0x0000000e0f009988 */ /* 0x000fe20008000807 */
[----:B------:R-:W-:Y:S01]  /*25b0*/  BAR.SYNC.DEFER_BLOCKING 0x0 ;  /* 0x0000000000007b1d */ /* 0x000fe20000010000 */
[----:B------:R-:W-:-:S05]  /*25c0*/  ISETP.NE.AND P1, PT, R16, 0x9, PT ;  /* 0x000000091000780c */ /* 0x000fca0003f25270 */
[----:B------:R-:W0:Y:S04]  /*25d0*/  LDS.128 R4, [UR7] ;  /* 0x00000007ff047984 */ /* 0x000e280008000c00 */
[----:B------:R-:W1:Y:S04]  /*25e0*/  LDS.128 R8, [UR7+0x10] ;  /* 0x00001007ff087984 */ /* 0x000e680008000c00 */
[----:B------:R-:W2:Y:S01]  /*25f0*/  LDS.64 R12, [UR7+0x20] ;  /* 0x00002007ff0c7984 */ /* 0x000ea20008000a00 */
[----:B0-----:R-:W-:-:S04]  /*2600*/  IMAD.IADD R5, R4, 0x1, R5 ;  /* 0x0000000104057824 */ /* 0x001fc800078e0205 */
[----:B------:R-:W-:Y:S01]  /*2610*/  IMAD.IADD R6, R6, 0x1, R5 ;  /* 0x0000000106067824 */ /* 0x000fe200078e0205 */
[----:B------:R-:W-:Y:S02]  /*2620*/  SEL R4, R5, R4, !P0 ;  /* 0x0000000405047207 */ /* 0x000fe40004000000 */
[----:B------:R-:W-:Y:S01]  /*2630*/  ISETP.NE.AND P0, PT, R16, 0x3, PT ;  /* 0x000000031000780c */ /* 0x000fe20003f05270 */
[----:B------:R-:W-:-:S03]  /*2640*/  IMAD.IADD R7, R7, 0x1, R6 ;  /* 0x0000000107077824 */ /* 0x000fc600078e0206 */
[----:B------:R-:W-:Y:S01]  /*2650*/  SEL R4, R6, R4, !P0 ;  /* 0x0000000406047207 */ /* 0x000fe20004000000 */
[----:B-1----:R-:W-:Y:S01]  /*2660*/  IMAD.IADD R8, R7, 0x1, R8 ;  /* 0x0000000107087824 */ /* 0x002fe200078e0208 */
[----:B------:R-:W-:-:S03]  /*2670*/  ISETP.NE.AND P0, PT, R16, 0x4, PT ;  /* 0x000000041000780c */ /* 0x000fc60003f05270 */
[----:B------:R-:W-:Y:S01]  /*2680*/  IMAD.IADD R9, R9, 0x1, R8 ;  /* 0x0000000109097824 */ /* 0x000fe200078e0208 */
[----:B------:R-:W-:Y:S02]  /*2690*/  SEL R4, R7, R4, !P0 ;  /* 0x0000000407047207 */ /* 0x000fe40004000000 */
[----:B------:R-:W-:Y:S01]  /*26a0*/  ISETP.NE.AND P0, PT, R16, 0x5, PT ;  /* 0x000000051000780c */ /* 0x000fe20003f05270 */
[----:B------:R-:W-:Y:S01]  /*26b0*/  IMAD.IADD R10, R10, 0x1, R9 ;  /* 0x000000010a0a7824 */ /* 0x000fe200078e0209 */
[----:B------:R-:W-:Y:S02]  /*26c0*/  SEL R7, R3, RZ, P2 ;  /* 0x000000ff03077207 */ /* 0x000fe40001000000 */
[----:B------:R-:W-:Y:S01]  /*26d0*/  SEL R4, R8, R4, !P0 ;  /* 0x0000000408047207 */ /* 0x000fe20004000000 */
[----:B------:R-:W-:Y:S01]  /*26e0*/  IMAD.IADD R11, R11, 0x1, R10 ;  /* 0x000000010b0b7824 */ /* 0x000fe200078e020a */
[----:B------:R-:W-:Y:S02]  /*26f0*/  ISETP.NE.AND P0, PT, R16, 0x6, PT ;  /* 0x000000061000780c */ /* 0x000fe40003f05270 */
[----:B------:R-:W-:Y:S01]  /*2700*/  IADD3 R30, P2, PT, R30, UR5, RZ ;  /* 0x000000051e1e7c10 */ /* 0x000fe2000ff5e0ff */
[----:B--2---:R-:W-:Y:S01]  /*2710*/  IMAD.IADD R12, R11, 0x1, R12 ;  /* 0x000000010b0c7824 */ /* 0x004fe200078e020c */
[----:B------:R-:W-:-:S02]  /*2720*/  SEL R4, R9, R4, !P0 ;  /* 0x0000000409047207 */ /* 0x000fc40004000000 */
[----:B------:R-:W-:Y:S01]  /*2730*/  ISETP.NE.AND P0, PT, R16, 0x7, PT ;  /* 0x000000071000780c */ /* 0x000fe20003f05270 */
[----:B------:R-:W-:Y:S01]  /*2740*/  IMAD.X R31, RZ, RZ, UR6, P2 ;  /* 0x00000006ff1f7e24 */ /* 0x000fe200090e06ff */
[----:B------:R-:W-:Y:S01]  /*2750*/  IADD3 R28, P2, PT, R30, 0x1, RZ ;  /* 0x000000011e1c7810 */ /* 0x000fe20007f5e0ff */
[----:B------:R-:W-:Y:S01]  /*2760*/  IMAD.IADD R5, R13, 0x1, R12 ;  /* 0x000000010d057824 */ /* 0x000fe200078e020c */
[----:B------:R-:W-:Y:S02]  /*2770*/  SEL R4, R10, R4, !P0 ;  /* 0x000000040a047207 */ /* 0x000fe40004000000 */
[----:B------:R-:W-:Y:S01]  /*2780*/  ISETP.NE.AND P0, PT, R16, 0x8, PT ;  /* 0x000000081000780c */ /* 0x000fe20003f05270 */
[----:B------:R-:W-:Y:S01]  /*2790*/  IMAD.X R29, RZ, RZ, R31, P2 ;  /* 0x000000ffff1d7224 */ /* 0x000fe200010e061f */
[----:B------:R-:W-:Y:S02]  /*27a0*/  IADD3 R26, P4, PT, R30, 0x2, RZ ;  /* 0x000000021e1a7810 */ /* 0x000fe40007f9e0ff */
[----:B------:R-:W-:-:S02]  /*27b0*/  SEL R4, R11, R4, !P0 ;  /* 0x000000040b047207 */ /* 0x000fc40004000000 */
[----:B------:R-:W-:Y:S01]  /*27c0*/  ISETP.GT.U32.AND P0, PT, R0, 0x1f, PT ;  /* 0x0000001f0000780c */ /* 0x000fe20003f04070 */
[--C-:B------:R-:W-:Y:S01]  /*27d0*/  IMAD.X R27, RZ, RZ, R31.reuse, P4 ;  /* 0x000000ffff1b7224 */ /* 0x100fe200020e061f */
[C---:B------:R-:W-:Y:S02]  /*27e0*/  IADD3 R24, P6, PT, R30.reuse, 0x3, RZ ;  /* 0x000000031e187810 */ /* 0x040fe40007fde0ff */
[C---:B------:R-:W-:Y:S02]  /*27f0*/  IADD3 R22, P5, PT, R30.reuse, 0x4, RZ ;  /* 0x000000041e167810 */ /* 0x040fe40007fbe0ff */
[----:B------:R-:W-:Y:S01]  /*2800*/  IADD3 R20, P3, PT, R30, 0x5, RZ ;  /* 0x000000051e147810 */ /* 0x000fe20007f7e0ff */
[--C-:B------:R-:W-:Y:S01]  /*2810*/  IMAD.X R25, RZ, RZ, R31.reuse, P6 ;  /* 0x000000ffff197224 */ /* 0x100fe200030e061f */
[----:B------:R-:W-:Y:S01]  /*2820*/  SEL R4, R12, R4, !P1 ;  /* 0x000000040c047207 */ /* 0x000fe20004800000 */
[--C-:B------:R-:W-:Y:S01]  /*2830*/  IMAD.X R23, RZ, RZ, R31.reuse, P5 ;  /* 0x000000ffff177224 */ /* 0x100fe200028e061f */
[C---:B------:R-:W-:Y:S01]  /*2840*/  IADD3 R18, P2, PT, R30.reuse, 0x6, RZ ;  /* 0x000000061e127810 */ /* 0x040fe20007f5e0ff */
[----:B------:R-:W-:Y:S01]  /*2850*/  IMAD.X R21, RZ, RZ, R31, P3 ;  /* 0x000000ffff157224 */ /* 0x000fe200018e061f */
[----:B------:R-:W-:Y:S01]  /*2860*/  IADD3 R16, P4, PT, R30, 0x7, RZ ;  /* 0x000000071e107810 */ /* 0x000fe20007f9e0ff */
[----:B------:R-:W-:Y:S01]  /*2870*/  IMAD.IADD R6, R4, 0x1, R7 ;  /* 0x0000000104067824 */ /* 0x000fe200078e0207 */
[C---:B------:R-:W-:Y:S01]  /*2880*/  IADD3 R14, P6, PT, R30.reuse, 0x8, RZ ;  /* 0x000000081e0e7810 */ /* 0x040fe20007fde0ff */
[--C-:B------:R-:W-:Y:S01]  /*2890*/  IMAD.X R19, RZ, RZ, R31.reuse, P2 ;  /* 0x000000ffff137224 */ /* 0x100fe200010e061f */
[C---:B------:R-:W-:Y:S01]  /*28a0*/  IADD3 R12, P5, PT, R30.reuse, 0x9, RZ ;  /* 0x000000091e0c7810 */ /* 0x040fe20007fbe0ff */
[--C-:B------:R-:W-:Y:S01]  /*28b0*/  IMAD.X R17, RZ, RZ, R31.reuse, P4 ;  /* 0x000000ffff117224 */ /* 0x100fe200020e061f */
[----:B------:R-:W-:Y:S01]  /*28c0*/  IADD3 R10, P3, PT, R30, 0xa, RZ ;  /* 0x0000000a1e0a7810 */ /* 0x000fe20007f7e0ff */
[--C-:B------:R-:W-:Y:S01]  /*28d0*/  IMAD.X R15, RZ, RZ, R31.reuse, P6 ;  /* 0x000000ffff0f7224 */ /* 0x100fe200030e061f */
[----:B------:R-:W-:Y:S01]  /*28e0*/  ISETP.GE.U32.AND P1, PT, R0, 0x20, PT ;  /* 0x000000200000780c */ /* 0x000fe20003f26070 */
[----:B------:R-:W-:-:S02]  /*28f0*/  IMAD.X R13, RZ, RZ, R31, P5 ;  /* 0x000000ffff0d7224 */ /* 0x000fc400028e061f */
[----:B------:R-:W-:Y:S01]  /*2900*/  IMAD.X R11, RZ, RZ, R31, P3 ;  /* 0x000000ffff0b7224 */ /* 0x000fe200018e061f */
[----:B------:R-:W-:Y:S01]  /*2910*/  SEL R60, R3, R6, !P1 ;  /* 0x00000006033c7207 */ /* 0x000fe20004800000 */
[----:B------:R-:W-:Y:S08]  /*2920*/  @P0 BRA `(.L_x_365) ;  /* 0x00000008002c0947 */ /* 0x000ff00003800000 */
[----:B------:R-:W0:Y:S01]  /*2930*/  LDC.64 R6, c[0x0][0x3a8] ;  /* 0x0000ea00ff067b82 */ /* 0x000e220000000a00 */
[----:B------:R-:W-:Y:S01]  /*2940*/  ISETP.NE.AND P0, PT, R0, RZ, PT ;  /* 0x000000ff0000720c */ /* 0x000fe20003f05270 */
[----:B------:R-:W-:Y:S01]  /*2950*/  IMAD.U32 R9, RZ, RZ, UR4 ;  /* 0x00000004ff097e24 */ /* 0x000fe2000f8e00ff */
[----:B------:R-:W-:-:S05]  /*2960*/  LOP3.LUT R0, RZ, R0, RZ, 0x33, !PT ;  /* 0x00000000ff007212 */ /* 0x000fca00078e33ff */
[----:B------:R-:W-:-:S06]  /*2970*/  VIADD R0, R0, UR4 ;  /* 0x0000000400007c36 */ /* 0x000fcc0008000000 */
[----:B------:R-:W-:Y:S01]  /*2980*/  @!P0 IMAD.MOV.U32 R4, RZ, RZ, 0x64 ;  /* 0x00000064ff048424 */ /* 0x000fe200078e00ff */
[----:B------:R1:W-:Y:S01]  /*2990*/  @!P0 STS [UR7+0x4c], R5 ;  /* 0x00004c05ff008988 */ /* 0x0003e20008000807 */
[----:B0-----:R-:W-:-:S04]  /*29a0*/  IMAD.WIDE R8, R9, 0x8, R6 ;  /* 0x0000000809087825 */ /* 0x001fc800078e0206 */
[----:B------:R-:W-:Y:S01]  /*29b0*/  IMAD.WIDE R6, R0, 0x8, R6 ;  /* 0x0000000800067825 */ /* 0x000fe200078e0206 */
[----:B------:R1:W-:Y:S01]  /*29c0*/  @!P0 ST.E.64.STRONG.GPU desc[UR10][R8.64+0x100], R4 ;  /* 0x0001000408008985 */ /* 0x0003e2000c10fb0a */
[----:B------:R-:W-:Y:S05]  /*29d0*/  NANOSLEEP 0x406 ;  /* 0x000004060000795d */ /* 0x000fea0003800000 */
[----:B------:R-:W2:Y:S01]  /*29e0*/  LD.E.64.STRONG.GPU R54, desc[UR10][R6.64+0x100] ;  /* 0x0001000a06367980 */ /* 0x000ea2000c10fb00 */
[----:B------:R-:W-:Y:S01]  /*29f0*/  UMOV UR5, 0xffffffff ;  /* 0xffffffff00057882 */ /* 0x000fe20000000000 */
[----:B--2---:R-:W-:Y:S02]  /*2a00*/  ISETP.NE.AND P0, PT, R54, 0x63, PT ;  /* 0x000000633600780c */ /* 0x004fe40003f05270 */
[----:B-1----:R-:W-:Y:S11]  /*2a10*/  BRA.DIV UR5, `(.L_x_366) ;  /* 0x0000006605807947 */ /* 0x002ff6000b800000 */
[----:B------:R-:W-:-:S13]  /*2a20*/  VOTE.ANY P0, !P0 ;  /* 0x0000000000ff7806 */ /* 0x000fda0004000100 */
.L_x_509:
[----:B------:R-:W-:Y:S05]  /*2a30*/  @!P0 BRA `(.L_x_367) ;  /* 0x0000000000248947 */ /* 0x000fea0003800000 */
[----:B------:R-:W-:-:S07]  /*2a40*/  IMAD.MOV.U32 R3, RZ, RZ, 0x14a ;  /* 0x0000014aff037424 */ /* 0x000fce00078e00ff */
.L_x_369:
[----:B------:R-:W-:Y:S05]  /*2a50*/  NANOSLEEP R3 ;  /* 0x000000030000735d */ /* 0x000fea0003800000 */
[----:B------:R-:W2:Y:S01]  /*2a60*/  LD.E.64.STRONG.GPU R54, desc[UR10][R6.64+0x100] ;  /* 0x0001000a06367980 */ /* 0x000ea2000c10fb00 */
[----:B------:R-:W-:Y:S01]  /*2a70*/  UMOV UR5, 0xffffffff ;  /* 0xffffffff00057882 */ /* 0x000fe20000000000 */
[----:B------:R-:W-:Y:S02]  /*2a80*/  SHF.R.U32.HI R3, RZ, 0x1, R3 ;  /* 0x00000001ff037819 */ /* 0x000fe40000011603 */
[----:B--2---:R-:W-:Y:S01]  /*2a90*/  ISETP.NE.AND P0, PT, R54, 0x63, PT ;  /* 0x000000633600780c */ /* 0x004fe20003f05270 */
[----:B------:R-:W-:-:S12]  /*2aa0*/  BRA.DIV UR5, `(.L_x_368) ;  /* 0x00000066057c7947 */ /* 0x000fd8000b800000 */
[----:B------:R-:W-:-:S13]  /*2ab0*/  VOTE.ANY P0, !P0 ;  /* 0x0000000000ff7806 */ /* 0x000fda0004000100 */
.L_x_512:
[----:B------:R-:W-:Y:S05]  /*2ac0*/  @P0 BRA `(.L_x_369) ;  /* 0xfffffffc00e00947 */ /* 0x000fea000383ffff */
.L_x_367:
[----:B------:R-:W-:Y:S01]  /*2ad0*/  UMOV UR5, 0xffffffff ;  /* 0xffffffff00057882 */ /* 0x000fe20000000000 */
[----:B------:R-:W-:Y:S02]  /*2ae0*/  ISETP.NE.AND P1, PT, R54, 0x65, PT ;  /* 0x000000653600780c */ /* 0x000fe40003f25270 */
[----:B------:R-:W-:Y:S11]  /*2af0*/  BRA.DIV UR5, `(.L_x_370) ;  /* 0x0000006605887947 */ /* 0x000ff6000b800000 */
[----:B------:R-:W0:Y:S01]  /*2b00*/  S2R R61, SR_GEMASK ;  /* 0x00000000003d7919 */ /* 0x000e220000003c00 */
[----:B------:R-:W-:Y:S01]  /*2b10*/  VOTE.ANY R58, PT, !P1 ;  /* 0x00000000003a7806 */ /* 0x000fe200048e0100 */
[----:B------:R-:W-:-:S03]  /*2b20*/  VIADD R6, R2, 0x2 ;  /* 0x0000000202067836 */ /* 0x000fc60000000000 */
[----:B0-----:R-:W-:-:S05]  /*2b30*/  LOP3.LUT R58, R58, 0x80000000, R61, 0xec, !PT ;  /* 0x800000003a3a7812 */ /* 0x001fca00078eec3d */
[----:B------:R-:W-:-:S05]  /*2b40*/  VIADD R3, R58, 0xffffffff ;  /* 0xffffffff3a037836 */ /* 0x000fca0000000000 */
[----:B------:R-:W-:-:S04]  /*2b50*/  LOP3.LUT R3, R58, R3, RZ, 0xc, !PT ;  /* 0x000000033a037212 */ /* 0x000fc800078e0cff */
[----:B------:R-:W0:Y:S02]  /*2b60*/  POPC R57, R3 ;  /* 0x0000000300397309 */ /* 0x000e240000000000 */
[----:B0-----:R-:W0:Y:S01]  /*2b70*/  SHFL.DOWN PT, R59, R55, 0x1, R57 ;  /* 0x08200000373b7989 */ /* 0x001e2200000e0039 */
[----:B------:R-:W-:-:S04]  /*2b80*/  ISETP.GE.AND P0, PT, R2, R57, PT ;  /* 0x000000390200720c */ /* 0x000fc80003f06270 */
[----:B0-----:R-:W-:Y:S02]  /*2b90*/  SEL R4, R59, RZ, !P0 ;  /* 0x000000ff3b047207 */ /* 0x001fe40004000000 */
[----:B------:R-:W-:Y:S01]  /*2ba0*/  ISETP.GT.AND P0, PT, R6, R57, PT ;  /* 0x000000390600720c */ /* 0x000fe20003f04270 */
[----:B------:R-:W-:Y:S02]  /*2bb0*/  VIADD R6, R2, 0x4 ;  /* 0x0000000402067836 */ /* 0x000fe40000000000 */
[----:B------:R-:W-:-:S05]  /*2bc0*/  IMAD.IADD R4, R4, 0x1, R55 ;  /* 0x0000000104047824 */ /* 0x000fca00078e0237 */
[----:B------:R-:W0:Y:S02]  /*2bd0*/  SHFL.DOWN PT, R59, R4, 0x2, R57 ;  /* 0x08400000043b7989 */ /* 0x000e2400000e0039 */
[----:B0-----:R-:W-:Y:S02]  /*2be0*/  SEL R59, R59, RZ, !P0 ;  /* 0x000000ff3b3b7207 */ /* 0x001fe40004000000 */
[----:B------:R-:W-:Y:S02]  /*2bf0*/  ISETP.GT.AND P0, PT, R6, R57, PT ;  /* 0x000000390600720c */ /* 0x000fe40003f04270 */
[----:B------:R-:W0:Y:S01]  /*2c00*/  LDC.64 R6, c[0x0][0x3a8] ;  /* 0x0000ea00ff067b82 */ /* 0x000e220000000a00 */
[----:B------:R-:W-:Y:S02]  /*2c10*/  IMAD.IADD R56, R4, 0x1, R59 ;  /* 0x0000000104387824 */ /* 0x000fe400078e023b */
[----:B------:R-:W-:-:S03]  /*2c20*/  VIADD R4, R2, 0x8 ;  /* 0x0000000802047836 */ /* 0x000fc60000000000 */
[----:B------:R-:W1:Y:S02]  /*2c30*/  SHFL.DOWN PT, R59, R56, 0x4, R57 ;  /* 0x08800000383b7989 */ /* 0x000e6400000e0039 */
[----:B-1----:R-:W-:Y:S02]  /*2c40*/  SEL R3, R59, RZ, !P0 ;  /* 0x000000ff3b037207 */ /* 0x002fe40004000000 */
[----:B------:R-:W-:-:S03]  /*2c50*/  ISETP.GT.AND P0, PT, R4, R57, PT ;  /* 0x000000390400720c */ /* 0x000fc60003f04270 */
[----:B------:R-:W-:-:S05]  /*2c60*/  IMAD.IADD R3, R56, 0x1, R3 ;  /* 0x0000000138037824 */ /* 0x000fca00078e0203 */
[----:B------:R-:W1:Y:S02]  /*2c70*/  SHFL.DOWN PT, R59, R3, 0x8, R57 ;  /* 0x09000000033b7989 */ /* 0x000e6400000e0039 */
[----:B-1----:R-:W-:Y:S02]  /*2c80*/  SEL R4, R59, RZ, !P0 ;  /* 0x000000ff3b047207 */ /* 0x002fe40004000000 */
[----:B------:R-:W-:-:S03]  /*2c90*/  ISETP.NE.AND P0, PT, R54, 0x65, PT ;  /* 0x000000653600780c */ /* 0x000fc60003f05270 */
[----:B------:R-:W-:Y:S02]  /*2ca0*/  IMAD.IADD R55, R3, 0x1, R4 ;  /* 0x0000000103377824 */ /* 0x000fe400078e0204 */
[----:B------:R-:W-:-:S03]  /*2cb0*/  VIADD R4, R2, 0x10 ;  /* 0x0000001002047836 */ /* 0x000fc60000000000 */
[----:B------:R-:W1:Y:S02]  /*2cc0*/  SHFL.DOWN PT, R59, R55, 0x10, R57 ;  /* 0x0a000000373b7989 */ /* 0x000e6400000e0039 */
[----:B------:R-:W-:Y:S02]  /*2cd0*/  ISETP.GT.AND P1, PT, R4, R57, PT ;  /* 0x000000390400720c */ /* 0x000fe40003f24270 */
[----:B0-----:R-:W-:Y:S02]  /*2ce0*/  IADD3 R4, P2, PT, R6, 0x100, RZ ;  /* 0x0000010006047810 */ /* 0x001fe40007f5e0ff */
[----:B------:R-:W-:-:S03]  /*2cf0*/  VOTE.ALL P0, P0 ;  /* 0x0000000000ff7806 */ /* 0x000fc60000000000 */
[----:B------:R-:W-:Y:S01]  /*2d00*/  IMAD.X R56, RZ, RZ, R7, P2 ;  /* 0x000000ffff387224 */ /* 0x000fe200010e0607 */
[----:B-1----:R-:W-:-:S05]  /*2d10*/  SEL R6, R59, RZ, !P1 ;  /* 0x000000ff3b067207 */ /* 0x002fca0004800000 */
[----:B------:R-:W-:-:S07]  /*2d20*/  IMAD.IADD R3, R55, 0x1, R6 ;  /* 0x0000000137037824 */ /* 0x000fce00078e0206 */
.L_x_521:
[----:B------:R-:W-:Y:S05]  /*2d30*/  @!P0 BRA `(.L_x_371) ;  /* 0x0000000000e48947 */ /* 0x000fea0003800000 */
[----:B------:R-:W-:-:S07]  /*2d40*/  IMAD.MOV.U32 R57, RZ, RZ, 0x14a ;  /* 0x0000014aff397424 */ /* 0x000fce00078e00ff */
.L_x_377:
[----:B------:R-:W-:Y:S02]  /*2d50*/  IMAD.MOV.U32 R6, RZ, RZ, R4 ;  /* 0x000000ffff067224 */ /* 0x000fe400078e0004 */
[----:B------:R-:W-:Y:S02]  /*2d60*/  IMAD.MOV.U32 R7, RZ, RZ, R56 ;  /* 0x000000ffff077224 */ /* 0x000fe400078e0038 */
[----:B------:R-:W-:-:S05]  /*2d70*/  IMAD.WIDE R6, R0, 0x8, R6 ;  /* 0x0000000800067825 */ /* 0x000fca00078e0206 */
[----:B------:R-:W2:Y:S01]  /*2d80*/  LD.E.64.STRONG.GPU R54, desc[UR10][R6.64+-0x100] ;  /* 0xffff000a06367980 */ /* 0x000ea2000c10fb00 */
[----:B------:R-:W-:Y:S05]  /*2d90*/  YIELD ;  /* 0x0000000000007946 */ /* 0x000fea0003800000 */
[----:B------:R-:W-:Y:S01]  /*2da0*/  UMOV UR5, 0xffffffff ;  /* 0xffffffff00057882 */ /* 0x000fe20000000000 */
[----:B------:R-:W-:Y:S02]  /*2db0*/  SHF.R.U32.HI R57, RZ, 0x1, R57 ;  /* 0x00000001ff397819 */ /* 0x000fe40000011639 */
[----:B--2---:R-:W-:Y:S01]  /*2dc0*/  ISETP.NE.AND P0, PT, R54, 0x63, PT ;  /* 0x000000633600780c */ /* 0x004fe20003f05270 */
[----:B------:R-:W-:-:S12]  /*2dd0*/  BRA.DIV UR5, `(.L_x_372) ;  /* 0x0000006605d07947 */ /* 0x000fd8000b800000 */
[----:B------:R-:W-:-:S13]  /*2de0*/  VOTE.ANY P0, !P0 ;  /* 0x0000000000ff7806 */ /* 0x000fda0004000100 */
.L_x_524:
[----:B------:R-:W-:Y:S05]  /*2df0*/  @!P0 BRA `(.L_x_373) ;  /* 0x0000000000248947 */ /* 0x000fea0003800000 */
[----:B------:R-:W-:-:S07]  /*2e00*/  IMAD.MOV.U32 R59, RZ, RZ, R57 ;  /* 0x000000ffff3b7224 */ /* 0x000fce00078e0039 */
.L_x_375:
[----:B------:R-:W-:Y:S05]  /*2e10*/  NANOSLEEP R59 ;  /* 0x0000003b0000735d */ /* 0x000fea0003800000 */
[----:B------:R-:W2:Y:S01]  /*2e20*/  LD.E.64.STRONG.GPU R54, desc[UR10][R6.64+-0x100] ;  /* 0xffff000a06367980 */ /* 0x000ea2000c10fb00 */
[----:B------:R-:W-:Y:S01]  /*2e30*/  UMOV UR5, 0xffffffff ;  /* 0xffffffff00057882 */ /* 0x000fe20000000000 */
[----:B------:R-:W-:Y:S02]  /*2e40*/  SHF.R.U32.HI R59, RZ, 0x1, R59 ;  /* 0x00000001ff3b7819 */ /* 0x000fe4000001163b */
[----:B--2---:R-:W-:Y:S01]  /*2e50*/  ISETP.NE.AND P0, PT, R54, 0x63, PT ;  /* 0x000000633600780c */ /* 0x004fe20003f05270 */
[----:B------:R-:W-:-:S12]  /*2e60*/  BRA.DIV UR5, `(.L_x_374) ;  /* 0x0000006605cc7947 */ /* 0x000fd8000b800000 */
[----:B------:R-:W-:-:S13]  /*2e70*/  VOTE.ANY P0, !P0 ;  /* 0x0000000000ff7806 */ /* 0x000fda0004000100 */
.L_x_527:
[----:B------:R-:W-:Y:S05]  /*2e80*/  @P0 BRA `(.L_x_375) ;  /* 0xfffffffc00e00947 */ /* 0x000fea000383ffff */
.L_x_373:
[----:B------:R-:W-:Y:S01]  /*2e90*/  UMOV UR5, 0xffffffff ;  /* 0xffffffff00057882 */ /* 0x000fe20000000000 */
[----:B------:R-:W-:Y:S02]  /*2ea0*/  ISETP.NE.AND P0, PT, R54, 0x65, PT ;  /* 0x000000653600780c */ /* 0x000fe40003f05270 */
[----:B------:R-:W-:Y:S11]  /*2eb0*/  BRA.DIV UR5, `(.L_x_376) ;  /* 0x0000006605d87947 */ /* 0x000ff6000b800000 */
[----:B------:R-:W-:Y:S01]  /*2ec0*/  VOTE.ANY R58, PT, !P0 ;  /* 0x00000000003a7806 */ /* 0x000fe200040e0100 */
[----:B------:R-:W-:-:S03]  /*2ed0*/  VIADD R0, R0, 0xffffffe0 ;  /* 0xffffffe000007836 */ /* 0x000fc60000000000 */
[----:B------:R-:W-:-:S05]  /*2ee0*/  LOP3.LUT R58, R58, 0x80000000, R61, 0xec, !PT ;  /* 0x800000003a3a7812 */ /* 0x000fca00078eec3d */
[----:B------:R-:W-:-:S05]  /*2ef0*/  VIADD R7, R58, 0xffffffff ;  /* 0xffffffff3a077836 */ /* 0x000fca0000000000 */
[----:B------:R-:W-:-:S04]  /*2f00*/  LOP3.LUT R7, R58, R7, RZ, 0xc, !PT ;  /* 0x000000073a077212 */ /* 0x000fc800078e0cff */
[----:B------:R0:W1:Y:S02]  /*2f10*/  POPC R6, R7 ;  /* 0x0000000700067309 */ /* 0x0000640000000000 */
[C---:B0-----:R-:W-:Y:S01]  /*2f20*/  VIADD R7, R2.reuse, 0x8 ;  /* 0x0000000802077836 */ /* 0x041fe20000000000 */
[----:B-1----:R-:W0:Y:S01]  /*2f30*/  SHFL.DOWN PT, R59, R55, 0x1, R6 ;  /* 0x08200000373b7989 */ /* 0x002e2200000e0006 */
[----:B------:R-:W-:-:S04]  /*2f40*/  ISETP.GE.AND P0, PT, R2, R6, PT ;  /* 0x000000060200720c */ /* 0x000fc80003f06270 */
[----:B0-----:R-:W-:Y:S01]  /*2f50*/  SEL R58, R59, RZ, !P0 ;  /* 0x000000ff3b3a7207 */ /* 0x001fe20004000000 */
[----:B------:R-:W-:-:S04]  /*2f60*/  VIADD R59, R2, 0x2 ;  /* 0x00000002023b7836 */ /* 0x000fc80000000000 */
[----:B------:R-:W-:Y:S01]  /*2f70*/  IMAD.IADD R55, R58, 0x1, R55 ;  /* 0x000000013a377824 */ /* 0x000fe200078e0237 */
[----:B------:R-:W-:-:S04]  /*2f80*/  ISETP.GT.AND P0, PT, R59, R6, PT ;  /* 0x000000063b00720c */ /* 0x000fc80003f04270 */
[----:B------:R-:W0:Y:S02]  /*2f90*/  SHFL.DOWN PT, R59, R55, 0x2, R6 ;  /* 0x08400000373b7989 */ /* 0x000e2400000e0006 */
[----:B0-----:R-:W-:Y:S01]  /*2fa0*/  SEL R58, R59, RZ, !P0 ;  /* 0x000000ff3b3a7207 */ /* 0x001fe20004000000 */
[----:B------:R-:W-:-:S04]  /*2fb0*/  VIADD R59, R2, 0x4 ;  /* 0x00000004023b7836 */ /* 0x000fc80000000000 */
[----:B------:R-:W-:Y:S01]  /*2fc0*/  IMAD.IADD R55, R55, 0x1, R58 ;  /* 0x0000000137377824 */ /* 0x000fe200078e023a */
[----:B------:R-:W-:-:S04]  /*2fd0*/  ISETP.GT.AND P0, PT, R59, R6, PT ;  /* 0x000000063b00720c */ /* 0x000fc80003f04270 */
[----:B------:R-:W0:Y:S02]  /*2fe0*/  SHFL.DOWN PT, R59, R55, 0x4, R6 ;  /* 0x08800000373b7989 */ /* 0x000e2400000e0006 */
[----:B0-----:R-:W-:Y:S02]  /*2ff0*/  SEL R58, R59, RZ, !P0 ;  /* 0x000000ff3b3a7207 */ /* 0x001fe40004000000 */
[----:B------:R-:W-:Y:S01]  /*3000*/  ISETP.GT.AND P0, PT, R7, R6, PT ;  /* 0x000000060700720c */ /* 0x000fe20003f04270 */
[----:B------:R-:W-:Y:S02]  /*3010*/  VIADD R7, R2, 0x10 ;  /* 0x0000001002077836 */ /* 0x000fe40000000000 */
[----:B------:R-:W-:-:S03]  /*3020*/  IMAD.IADD R55, R55, 0x1, R58 ;  /* 0x0000000137377824 */ /* 0x000fc600078e023a */
[----:B------:R-:W-:Y:S02]  /*3030*/  ISETP.GT.AND P1, PT, R7, R6, PT ;  /* 0x000000060700720c */ /* 0x000fe40003f24270 */
[----:B------:R-:W0:Y:S02]  /*3040*/  SHFL.DOWN PT, R59, R55, 0x8, R6 ;  /* 0x09000000373b7989 */ /* 0x000e2400000e0006 */
[----:B0-----:R-:W-:Y:S02]  /*3050*/  SEL R58, R59, RZ, !P0 ;  /* 0x000000ff3b3a7207 */ /* 0x001fe40004000000 */
[----:B------:R-:W-:-:S03]  /*3060*/  ISETP.NE.AND P0, PT, R54, 0x65, PT ;  /* 0x000000653600780c */ /* 0x000fc60003f05270 */
[----:B------:R-:W-:-:S05]  /*3070*/  IMAD.IADD R55, R55, 0x1, R58 ;  /* 0x0000000137377824 */ /* 0x000fca00078e023a */
[----:B------:R-:W0:Y:S05]  /*3080*/  SHFL.DOWN PT, R59, R55, 0x10, R6 ;  /* 0x0a000000373b7989 */ /* 0x000e2a00000e0006 */
[----:B------:R-:W-:Y:S02]  /*3090*/  VOTE.ALL P0, P0 ;  /* 0x0000000000ff7806 */ /* 0x000fe40000000000 */
[----:B0-----:R-:W-:-:S04]  /*30a0*/  SEL R54, R59, RZ, !P1 ;  /* 0x000000ff3b367207 */ /* 0x001fc80004800000 */
[----:B------:R-:W-:-:S07]  /*30b0*/  IADD3 R3, PT, PT, R55, R54, R3 ;  /* 0x0000003637037210 */ /* 0x000fce0007ffe003 */
.L_x_536:
[----:B------:R-:W-:Y:S05]  /*30c0*/  @P0 BRA `(.L_x_377) ;  /* 0xfffffffc00200947 */ /* 0x000fea000383ffff */
.L_x_371:
[----:B------:R-:W0:Y:S01]  /*30d0*/  S2R R0, SR_TID.X ;  /* 0x0000000000007919 */ /* 0x000e220000002100 */
[----:B------:R-:W-:-:S13]  /*30e0*/  ISETP.NE.AND P0, PT, R2, RZ, PT ;  /* 0x000000ff0200720c */ /* 0x000fda0003f05270 */
[----:B------:R-:W1:Y:S01]  /*30f0*/  @!P0 S2R R55, SR_CgaCtaId ;  /* 0x0000000000378919 */ /* 0x000e620000008800 */
[----:B------:R-:W-:Y:S02]  /*3100*/  @!P0 MOV R6, 0x400 ;  /* 0x0000040000068802 */ /* 0x000fe40000000f00 */
[----:B0-----:R-:W-:-:S13]  /*3110*/  ISETP.NE.AND P1, PT, R0, RZ, PT ;  /* 0x000000ff0000720c */ /* 0x001fda0003f25270 */
[----:B------:R-:W0:Y:S01]  /*3120*/  @!P1 S2R R7, SR_CgaCtaId ;  /* 0x0000000000079919 */ /* 0x000e220000008800 */
[----:B------:R-:W-:Y:S01]  /*3130*/  @!P1 MOV R2, 0x400 ;  /* 0x0000040000029802 */ /* 0x000fe20000000f00 */
[--C-:B------:R-:W-:Y:S01]  /*3140*/  @!P1 IMAD.IADD R5, R5, 0x1, R3.reuse ;  /* 0x0000000105059824 */ /* 0x100fe200078e0203 */
[----:B-1----:R-:W-:Y:S01]  /*3150*/  @!P0 LEA R54, R55, R6, 0x18 ;  /* 0x0000000637368211 */ /* 0x002fe200078ec0ff */
[----:B------:R-:W-:Y:S02]  /*3160*/  @!P1 IMAD.MOV.U32 R4, RZ, RZ, 0x65 ;  /* 0x00000065ff049424 */ /* 0x000fe400078e00ff */
[----:B------:R-:W-:Y:S02]  /*3170*/  IMAD.MOV.U32 R6, RZ, RZ, R60 ;  /* 0x000000ffff067224 */ /* 0x000fe400078e003c */
[----:B------:R-:W-:Y:S01]  /*3180*/  @!P0 IMAD.MOV.U32 R6, RZ, RZ, R3 ;  /* 0x000000ffff068224 */ /* 0x000fe200078e0003 */
[----:B------:R1:W-:Y:S01]  /*3190*/  @!P1 ST.E.64.STRONG.GPU desc[UR10][R8.64+0x100], R4 ;  /* 0x0001000408009985 */ /* 0x0003e2000c10fb0a */
[----:B0-----:R-:W-:-:S05]  /*31a0*/  @!P1 LEA R2, R7, R2, 0x18 ;  /* 0x0000000207029211 */ /* 0x001fca00078ec0ff */
[----:B------:R1:W-:Y:S04]  /*31b0*/  @!P1 STS [R2+0x48], R5 ;  /* 0x0000480502009388 */ /* 0x0003e80000000800 */
[----:B------:R1:W-:Y:S04]  /*31c0*/  @!P1 STS [R2+0x44], R3 ;  /* 0x0000440302009388 */ /* 0x0003e80000000800 */
[----:B------:R1:W-:Y:S02]  /*31d0*/  @!P0 STS [R54+0x34], R3 ;  /* 0x0000340336008388 */ /* 0x0003e40000000800 */
.L_x_365:
[----:B------:R-:W-:Y:S05]  /*31e0*/  WARPSYNC.ALL ;  /* 0x0000000000007948 */ /* 0x000fea0003800000 */
[----:B------:R-:W0:Y:S08]  /*31f0*/  S2UR UR5, SR_CgaCtaId ;  /* 0x00000000000579c3 */ /* 0x000e300000008800 */
[----:B------:R-:W-:Y:S01]  /*3200*/  BAR.SYNC.DEFER_BLOCKING 0x0 ;  /* 0x0000000000007b1d */ /* 0x000fe20000010000 */
[----:B------:R-:W-:-:S05]  /*3210*/  ISETP.NE.AND P1, PT, R0, RZ, PT ;  /* 0x000000ff0000720c */ /* 0x000fca0003f25270 */
[----:B------:R-:W-:Y:S01]  /*3220*/  UMOV UR4, 0x400 ;  /* 0x0000040000047882 */ /* 0x000fe20000000000 */
[----:B------:R-:W-:Y:S02]  /*3230*/  DSETP.NEU.AND P3, PT, R50, RZ, PT ;  /* 0x000000ff3200722a */ /* 0x000fe40003f6d000 */
[----:B------:R-:W-:Y:S01]  /*3240*/  DSETP.NEU.AND P0, PT, R52, RZ, PT ;  /* 0x000000ff3400722a */ /* 0x000fe20003f0d000 */
[----:B------:R-:W-:Y:S01]  /*3250*/  LOP3.LUT R50, R50, 0xfffffffd, RZ, 0xc0, !PT ;  /* 0xfffffffd32327812 */ /* 0x000fe200078ec0ff */
[----:B------:R-:W-:Y:S02]  /*3260*/  DSETP.NEU.AND P2, PT, R48, RZ, PT ;  /* 0x000000ff3000722a */ /* 0x000fe40003f4d000 */
[----:B------:R-:W-:Y:S02]  /*3270*/  DSETP.NEU.AND P4, PT, R36, RZ, PT ;  /* 0x000000ff2400722a */ /* 0x000fe40003f8d000 */
[----:B------:R-:W-:Y:S01]  /*3280*/  SEL R52, RZ, 0x1, !P0 ;  /* 0x00000001ff347807 */ /* 0x000fe20004000000 */
[----:B------:R-:W-:Y:S01]  /*3290*/  DSETP.NEU.AND P5, PT, R34, RZ, PT ;  /* 0x000000ff2200722a */ /* 0x000fe20003fad000 */
[----:B------:R-:W-:-:S03]  /*32a0*/  IMAD.MOV.U32 R37, RZ, RZ, R0 ;  /* 0x000000ffff257224 */ /* 0x000fc600078e0000 */
[----:B-1----:R-:W-:Y:S01]  /*32b0*/  VIADD R4, R52, 0x1 ;  /* 0x0000000134047836 */ /* 0x002fe20000000000 */
[----:B------:R-:W-:Y:S01]  /*32c0*/  @P3 LOP3.LUT R50, R50, 0x2, RZ, 0xfc, !PT ;  /* 0x0000000232323812 */ /* 0x000fe200078efcff */
[----:B------:R-:W-:Y:S01]  /*32d0*/  @!P3 IMAD.MOV R4, RZ, RZ, R52 ;  /* 0x000000ffff04b224 */ /* 0x000fe200078e0234 */
[----:B0-----:R-:W-:Y:S01]  /*32e0*/  ULEA UR4, UR5, UR4, 0x18 ;  /* 0x0000000405047291 */ /* 0x001fe2000f8ec0ff */
[----:B------:R-:W-:Y:S01]  /*32f0*/  DSETP.NEU.AND P3, PT, R38, RZ, PT ;  /* 0x000000ff2600722a */ /* 0x000fe20003f6d000 */
[----:B------:R-:W-:-:S04]  /*3300*/  LOP3.LUT R50, R50, 0xfffffffb, RZ, 0xc0, !PT ;  /* 0xfffffffb32327812 */ /* 0x000fc800078ec0ff */
[----:B------:R-:W-:-:S03]  /*3310*/  @P2 LOP3.LUT R50, R50, 0x4, RZ, 0xfc, !PT ;  /* 0x0000000432322812 */ /* 0x000fc600078efcff */
[----:B------:R-:W0:Y:S01]  /*3320*/  LDS R2, [UR4+0x34] ;  /* 0x00003404ff027984 */ /* 0x000e220008000800 */
[----:B------:R-:W-:-:S03]  /*3330*/  LOP3.LUT R50, R50, 0xfffffff7, RZ, 0xc0, !PT ;  /* 0xfffffff732327812 */ /* 0x000fc600078ec0ff */
[----:B------:R-:W-:Y:S01]  /*3340*/  LDS R38, [UR4+0x44] ;  /* 0x00004404ff267984 */ /* 0x000fe20008000800 */
[----:B0-----:R-:W-:Y:S01]  /*3350*/  SEL R3, R2, RZ, P1 ;  /* 0x000000ff02037207 */ /* 0x001fe20000800000 */
[----:B------:R-:W-:-:S04]  /*3360*/  DSETP.NEU.AND P1, PT, R46, RZ, PT ;  /* 0x000000ff2e00722a */ /* 0x000fc80003f2d000 */
[----:B------:R-:W-:-:S04]  /*3370*/  IMAD.IADD R49, R3, 0x1, R6 ;  /* 0x0000000103317824 */ /* 0x000fc800078e0206 */
[----:B------:R-:W-:Y:S02]  /*3380*/  IMAD.IADD R5, R49, 0x1, R4 ;  /* 0x0000000131057824 */ /* 0x000fe400078e0204 */
[----:B------:R-:W-:Y:S02]  /*3390*/  IMAD.IADD R39, R52, 0x1, R49 ;  /* 0x0000000134277824 */ /* 0x000fe400078e0231 */
[----:B------:R-:W-:Y:S02]  /*33a0*/  VIADD R6, R5, 0x1 ;  /* 0x0000000105067836 */ /* 0x000fe40000000000 */
[----:B------:R-:W-:Y:S01]  /*33b0*/  @!P2 IMAD.MOV R6, RZ, RZ, R5 ;  /* 0x000000ffff06a224 */ /* 0x000fe200078e0205 */
[----:B------:R-:W-:Y:S01]  /*33c0*/  DSETP.NEU.AND P2, PT, R44, RZ, PT ;  /* 0x000000ff2c00722a */ /* 0x000fe20003f4d000 */
[----:B------:R-:W-:Y:S02]  /*33d0*/  @P1 LOP3.LUT R50, R50, 0x8, RZ, 0xfc, !PT ;  /* 0x0000000832321812 */ /* 0x000fe400078efcff */
[----:B------:R-:W-:-:S02]  /*33e0*/  VIADD R7, R6, 0x1 ;  /* 0x0000000106077836 */ /* 0x000fc40000000000 */
[----:B------:R-:W-:Y:S01]  /*33f0*/  @!P1 IMAD.MOV R7, RZ, RZ, R6 ;  /* 0x000000ffff079224 */ /* 0x000fe200078e0206 */
[----:B------:R-:W-:Y:S01]  /*3400*/  LOP3.LUT R50, R50, 0xfffffffe, RZ, 0xc0, !PT ;  /* 0xfffffffe32327812 */ /* 0x000fe200078ec0ff */
[----:B------:R-:W-:Y:S02]  /*3410*/  DSETP.NEU.AND P1, PT, R42, RZ, PT ;  /* 0x000000ff2a00722a */ /* 0x000fe40003f2d000 */
[----:B------:R-:W-:-:S05]  /*3420*/  VIADD R8, R7, 0x1 ;  /* 0x0000000107087836 */ /* 0x000fca0000000000 */
[----:B------:R-:W-:Y:S01]  /*3430*/  @P2 LOP3.LUT R50, R50, 0x1, RZ, 0xfc, !PT ;  /* 0x0000000132322812 */ /* 0x000fe200078efcff */
[----:B------:R-:W-:Y:S01]  /*3440*/  @!P2 IMAD.MOV R8, RZ, RZ, R7 ;  /* 0x000000ffff08a224 */ /* 0x000fe200078e0207 */
[----:B------:R-:W-:Y:S01]  /*3450*/  DSETP.NEU.AND P2, PT, R40, RZ, PT ;  /* 0x000000ff2800722a */ /* 0x000fe20003f4d000 */
[----:B------:R-:W0:Y:S02]  /*3460*/  LDS R40, [UR4+0x4c] ;  /* 0x00004c04ff287984 */ /* 0x000e240008000800 */
[----:B------:R-:W-:Y:S02]  /*3470*/  VIADD R9, R8, 0x1 ;  /* 0x0000000108097836 */ /* 0x000fe40000000000 */
[----:B------:R-:W-:-:S04]  /*3480*/  @!P1 IMAD.MOV R9, RZ, RZ, R8 ;  /* 0x000000ffff099224 */ /* 0x000fc800078e0208 */
[----:B------:R-:W-:-:S05]  /*3490*/  VIADD R4, R9, 0x1 ;  /* 0x0000000109047836 */ /* 0x000fca0000000000 */
[----:B------:R-:W-:-:S04]  /*34a0*/  @!P2 IMAD.MOV R4, RZ, RZ, R9 ;  /* 0x000000ffff04a224 */ /* 0x000fc800078e0209 */
[----:B------:R-:W-:Y:S02]  /*34b0*/  VIADD R2, R4, 0x1 ;  /* 0x0000000104027836 */ /* 0x000fe40000000000 */
[----:B------:R-:W-:-:S04]  /*34c0*/  @!P3 IMAD.MOV R2, RZ, RZ, R4 ;  /* 0x000000ffff02b224 */ /* 0x000fc800078e0204 */
[----:B------:R-:W-:Y:S02]  /*34d0*/  VIADD R3, R2, 0x1 ;  /* 0x0000000102037836 */ /* 0x000fe40000000000 */
[----:B------:R-:W-:-:S04]  /*34e0*/  @!P4 IMAD.MOV R3, RZ, RZ, R2 ;  /* 0x000000ffff03c224 */ /* 0x000fc800078e0202 */
[----:B------:R-:W-:Y:S02]  /*34f0*/  VIADD R0, R3, 0x1 ;  /* 0x0000000103007836 */ /* 0x000fe40000000000 */
[----:B------:R-:W-:Y:S01]  /*3500*/  @!P5 IMAD.MOV R0, RZ, RZ, R3 ;  /* 0x000000ffff00d224 */ /* 0x000fe200078e0203 */
[----:B0-----:R-:W-:-:S13]  /*3510*/  ISETP.GT.AND P6, PT, R40, 0x140, PT ;  /* 0x000001402800780c */ /* 0x001fda0003fc4270 */
[----:B------:R-:W-:Y:S05]  /*3520*/  @P6 BRA `(.L_x_378) ;  /* 0x00000008007c6947 */ /* 0x000fea0003800000 */
[----:B------:R-:W0:Y:S01]  /*3530*/  LDCU.U8 UR4, c[0x0][0x3c0] ;  /* 0x00007800ff0477ac */ /* 0x000e220008000000 */
[----:B------:R-:W-:Y:S04]  /*3540*/  BSSY.RECONVERGENT B0, `(.L_x_379) ;  /* 0x000000d000007945 */ /* 0x000fe80003800200 */
[----:B------:R-:W-:Y:S05]  /*3550*/  @!P0 BRA `(.L_x_380) ;  /* 0x00000000002c8947 */ /* 0x000fea0003800000 */
[----:B0-----:R-:W-:Y:S01]  /*3560*/  UISETP.NE.AND UP0, UPT, UR4, URZ, UPT ;  /* 0x000000ff0400728c */ /* 0x001fe2000bf05270 */
[----:B------:R-:W-:-:S08]  /*3570*/  CS2R R34, SRZ ;  /* 0x0000000000227805 */ /* 0x000fd0000001ff00 */
[----:B------:R-:W-:Y:S05]  /*3580*/  BRA.U UP0, `(.L_x_381) ;  /* 0x0000000100087547 */ /* 0x000fea000b800000 */
[----:B------:R-:W0:Y:S02]  /*3590*/  LDC.64 R34, c[0x0][0x3d8] ;  /* 0x0000f600ff227b82 */ /* 0x000e240000000a00 */
[----:B0-----:R-:W5:Y:S02]  /*35a0*/  LDG.E.64 R34, desc[UR10][R34.64] ;  /* 0x0000000a22227981 */ /* 0x001f64000c1e1b00 */
.L_x_381:
[----:B------:R-:W0:Y:S01]  /*35b0*/  LDCU.64 UR6, c[0x0][0x398] ;  /* 0x00007300ff0677ac */ /* 0x000e220008000a00 */
[----:B-----5:R-:W-:-:S04]  /*35c0*/  IADD3 R36, P0, PT, R49, R34, RZ ;  /* 0x0000002231247210 */ /* 0x020fc80007f1e0ff */
[----:B------:R-:W-:Y:S02]  /*35d0*/  LEA.HI.X.SX32 R35, R49, R35, 0x1, P0 ;  /* 0x0000002331237211 */ /* 0x000fe400000f0eff */
[----:B0-----:R-:W-:-:S04]  /*35e0*/  LEA R34, P0, R36, UR6, 0x3 ;  /* 0x0000000624227c11 */ /* 0x001fc8000f8018ff */
[----:B------:R-:W-:-:S05]  /*35f0*/  LEA.HI.X R35, R36, UR7, R35, 0x3, P0 ;  /* 0x0000000724237c11 */ /* 0x000fca00080f1c23 */
[----:B------:R1:W-:Y:S04]  /*3600*/  STG.E.64 desc[UR10][R34.64], R30 ;  /* 0x0000001e22007986 */ /* 0x0003e8000c101b0a */
.L_x_380:
[----:B0-----:R-:W-:Y:S05]  /*3610*/  BSYNC.RECONVERGENT B0 ;  /* 0x0000000000007941 */ /* 0x001fea0003800200 */
.L_x_379:
[----:B------:R-:W-:Y:S01]  /*3620*/  LOP3.LUT P0, RZ, R50, 0x2, RZ, 0xc0, !PT ;  /* 0x0000000232ff7812 */ /* 0x000fe2000780c0ff */
[----:B------:R-:W-:-:S12]  /*3630*/  BSSY.RECONVERGENT B0, `(.L_x_382) ;  /* 0x000000d000007945 */ /* 0x000fd80003800200 */
[----:B------:R-:W-:Y:S05]  /*3640*/  @!P0 BRA `(.L_x_383) ;  /* 0x00000000002c8947 */ /* 0x000fea0003800000 */
[----:B------:R-:W-:Y:S01]  /*3650*/  UISETP.NE.AND UP0, UPT, UR4, URZ, UPT ;  /* 0x000000ff0400728c */ /* 0x000fe2000bf05270 */
[----:B-1----:R-:W-:-:S08]  /*3660*/  CS2R R30, SRZ ;  /* 0x00000000001e7805 */ /* 0x002fd0000001ff00 */
[----:B------:R-:W-:Y:S05]  /*3670*/  BRA.U UP0, `(.L_x_384) ;  /* 0x0000000100087547 */ /* 0x000fea000b800000 */
[----:B------:R-:W0:Y:S02]  /*3680*/  LDC.64 R30, c[0x0][0x3d8] ;  /* 0x0000f600ff1e7b82 */ /* 0x000e240000000a00 */
[----:B0-----:R-:W5:Y:S02]  /*3690*/  LDG.E.64 R30, desc[UR10][R30.64] ;  /* 0x0000000a1e1e7981 */ /* 0x001f64000c1e1b00 */
.L_x_384:
[----:B------:R-:W0:Y:S01]  /*36a0*/  LDCU.64 UR6, c[0x0][0x398] ;  /* 0x00007300ff0677ac */ /* 0x000e220008000a00 */
[----:B-----5:R-:W-:-:S04]  /*36b0*/  IADD3 R34, P0, PT, R39, R30, RZ ;  /* 0x0000001e27227210 */ /* 0x020fc80007f1e0ff */
[----:B------:R-:W-:Y:S02]  /*36c0*/  LEA.HI.X.SX32 R31, R39, R31, 0x1, P0 ;  /* 0x0000001f271f7211 */ /* 0x000fe400000f0eff */
[----:B0-----:R-:W-:-:S04]  /*36d0*/  LEA R30, P0, R34, UR6, 0x3 ;  /* 0x00000006221e7c11 */ /* 0x001fc8000f8018ff */
[----:B------:R-:W-:-:S05]  /*36e0*/  LEA.HI.X R31, R34, UR7, R31, 0x3, P0 ;  /* 0x00000007221f7c11 */ /* 0x000fca00080f1c1f */
[----:B------:R0:W-:Y:S04]  /*36f0*/  STG.E.64 desc[UR10][R30.64], R28 ;  /* 0x0000001c1e007986 */ /* 0x0001e8000c101b0a */
.L_x_383:
[----:B------:R-:W-:Y:S05]  /*3700*/  BSYNC.RECONVERGENT B0 ;  /* 0x0000000000007941 */ /* 0x000fea0003800200 */
.L_x_382:
[----:B------:R-:W-:Y:S01]  /*3710*/  LOP3.LUT P0, RZ, R50, 0x4, RZ, 0xc0, !PT ;  /* 0x0000000432ff7812 */ /* 0x000fe2000780c0ff */
[----:B------:R-:W-:-:S12]  /*3720*/  BSSY.RECONVERGENT B0, `(.L_x_385) ;  /* 0x000000d000007945 */ /* 0x000fd80003800200 */
[----:B------:R-:W-:Y:S05]  /*3730*/  @!P0 BRA `(.L_x_386) ;  /* 0x00000000002c8947 */ /* 0x000fea0003800000 */
[----:B------:R-:W-:Y:S01]  /*3740*/  UISETP.NE.AND UP0, UPT, UR4, URZ, UPT ;  /* 0x000000ff0400728c */ /* 0x000fe2000bf05270 */
[----:B0-----:R-:W-:-:S08]  /*3750*/  CS2R R28, SRZ ;  /* 0x00000000001c7805 */ /* 0x001fd0000001ff00 */
[----:B------:R-:W-:Y:S05]  /*3760*/  BRA.U UP0, `(.L_x_387) ;  /* 0x0000000100087547 */ /* 0x000fea000b800000 */
[----:B------:R-:W0:Y:S02]  /*3770*/  LDC.64 R28, c[0x0][0x3d8] ;  /* 0x0000f600ff1c7b82 */ /* 0x000e240000000a00 */
[----:B0-----:R-:W5:Y:S02]  /*3780*/  LDG.E.64 R28, desc[UR10][R28.64] ;  /* 0x0000000a1c1c7981 */ /* 0x001f64000c1e1b00 */
.L_x_387:
[----:B------:R-:W0:Y:S01]  /*3790*/  LDCU.64 UR6, c[0x0][0x398] ;  /* 0x00007300ff0677ac */ /* 0x000e220008000a00 */
[----:B-1---5:R-:W-:-:S04]  /*37a0*/  IADD3 R30, P0, PT, R5, R28, RZ ;  /* 0x0000001c051e7210 */ /* 0x022fc80007f1e0ff */
[----:B------:R-:W-:Y:S02]  /*37b0*/  LEA.HI.X.SX32 R5, R5, R29, 0x1, P0 ;  /* 0x0000001d05057211 */ /* 0x000fe400000f0eff */
[----:B0-----:R-:W-:-:S04]  /*37c0*/  LEA R28, P0, R30, UR6, 0x3 ;  /* 0x000000061e1c7c11 */ /* 0x001fc8000f8018ff */
[----:B------:R-:W-:-:S05]  /*37d0*/  LEA.HI.X R29, R30, UR7, R5, 0x3, P0 ;  /* 0x000000071e1d7c11 */ /* 0x000fca00080f1c05 */
[----:B------:R2:W-:Y:S04]  /*37e0*/  STG.E.64 desc[UR10][R28.64], R26 ;  /* 0x0000001a1c007986 */ /* 0x0005e8000c101b0a */
.L_x_386:
[----:B------:R-:W-:Y:S05]  /*37f0*/  BSYNC.RECONVERGENT B0 ;  /* 0x0000000000007941 */ /* 0x000fea0003800200 */
.L_x_385:
[----:B------:R-:W-:Y:S01]  /*3800*/  LOP3.LUT P0, RZ, R50, 0x8, RZ, 0xc0, !PT ;  /* 0x0000000832ff7812 */ /* 0x000fe2000780c0ff */
[----:B------:R-:W-:-:S12]  /*3810*/  BSSY.RECONVERGENT B0, `(.L_x_388) ;  /* 0x000000d000007945 */ /* 0x000fd80003800200 */
[----:B------:R-:W-:Y:S05]  /*3820*/  @!P0 BRA `(.L_x_389) ;  /* 0x00000000002c8947 */ /* 0x000fea0003800000 */
[----:B------:R-:W-:Y:S01]  /*3830*/  UISETP.NE.AND UP0, UPT, UR4, URZ, UPT ;  /* 0x000000ff0400728c */ /* 0x000fe2000bf05270 */
[----:B--2---:R-:W-:Y:S01]  /*3840*/  CS2R R26, SRZ ;  /* 0x00000000001a7805 */ /* 0x004fe2000001ff00 */
[----:B------:R-:W2:Y:S07]  /*3850*/  LDCU.64 UR6, c[0x0][0x398] ;  /* 0x00007300ff0677ac */ /* 0x000eae0008000a00 */
[----:B------:R-:W-:Y:S05]  /*3860*/  BRA.U UP0, `(.L_x_390) ;  /* 0x0000000100087547 */ /* 0x000fea000b800000 */
[----:B------:R-:W3:Y:S02]  /*3870*/  LDC.64 R26, c[0x0][0x3d8] ;  /* 0x0000f600ff1a7b82 */ /* 0x000ee40000000a00 */
[----:B---3--:R-:W5:Y:S02]  /*3880*/  LDG.E.64 R26, desc[UR10][R26.64] ;  /* 0x0000000a1a1a7981 */ /* 0x008f64000c1e1b00 */
.L_x_390:
[----:B-----5:R-:W-:-:S04]  /*3890*/  IADD3 R5, P0, PT, R6, R26, RZ ;  /* 0x0000001a06057210 */ /* 0x020fc80007f1e0ff */
[----:B------:R-:W-:Y:S02]  /*38a0*/  LEA.HI.X.SX32 R6, R6, R27, 0x1, P0 ;  /* 0x0000001b06067211 */ /* 0x000fe400000f0eff */
[----:B--2---:R-:W-:-:S04]  /*38b0*/  LEA R26, P0, R5, UR6, 0x3 ;  /* 0x00000006051a7c11 */ /* 0x004fc8000f8018ff */
[----:B------:R-:W-:-:S05]  /*38c0*/  LEA.HI.X R27, R5, UR7, R6, 0x3, P0 ;  /* 0x00000007051b7c11 */ /* 0x000fca00080f1c06 */
[----:B------:R3:W-:Y:S04]  /*38d0*/  STG.E.64 desc[UR10][R26.64], R24 ;  /* 0x000000181a007986 */ /* 0x0007e8000c101b0a */
.L_x_389:
[----:B------:R-:W-:Y:S05]  /*38e0*/  BSYNC.RECONVERGENT B0 ;  /* 0x0000000000007941 */ /* 0x000fea0003800200 */
.L_x_388:
[----:B------:R-:W-:Y:S01]  /*38f0*/  LOP3.LUT P0, RZ, R50, 0x1, RZ, 0xc0, !PT ;  /* 0x0000000132ff7812 */ /* 0x000fe2000780c0ff */
[----:B------:R-:W-:-:S12]  /*3900*/  BSSY.RECONVERGENT B0, `(.L_x_391) ;  /* 0x000000d000007945 */ /* 0x000fd80003800200 */
[----:B------:R-:W-:Y:S05]  /*3910*/  @!P0 BRA `(.L_x_392) ;  /* 0x00000000002c8947 */ /* 0x000fea0003800000 */
[----:B------:R-:W-:Y:S01]  /*3920*/  UISETP.NE.AND UP0, UPT, UR4, URZ, UPT ;  /* 0x000000ff0400728c */ /* 0x000fe2000bf05270 */
[----:B---3--:R-:W-:Y:S01]  /*3930*/  CS2R R24, SRZ ;  /* 0x0000000000187805 */ /* 0x008fe2000001ff00 */
[----:B------:R-:W3:Y:S07]  /*3940*/  LDCU.64 UR6, c[0x0][0x398] ;  /* 0x00007300ff0677ac */ /* 0x000eee0008000a00 */
[----:B------:R-:W-:Y:S05]  /*3950*/  BRA.U UP0, `(.L_x_393) ;  /* 0x0000000100087547 */ /* 0x000fea000b800000 */
[----:B------:R-:W4:Y:S02]  /*3960*/  LDC.64 R24, c[0x0][0x3d8] ;  /* 0x0000f600ff187b82 */ /* 0x000f240000000a00 */
[----:B----4-:R-:W5:Y:S02]  /*3970*/  LDG.E.64 R24, desc[UR10][R24.64] ;  /* 0x0000000a18187981 */ /* 0x010f64000c1e1b00 */
.L_x_393:
[----:B-----5:R-:W-:-:S04]  /*3980*/  IADD3 R5, P0, PT, R7, R24, RZ ;  /* 0x0000001807057210 */ /* 0x020fc80007f1e0ff */
[----:B------:R-:W-:Y:S02]  /*3990*/  LEA.HI.X.SX32 R24, R7, R25, 0x1, P0 ;  /* 0x0000001907187211 */ /* 0x000fe400000f0eff */
[----:B---3--:R-:W-:-:S04]  /*39a0*/  LEA R6, P0, R5, UR6, 0x3 ;  /* 0x0000000605067c11 */ /* 0x008fc8000f8018ff */
[----:B------:R-:W-:-:S05]  /*39b0*/  LEA.HI.X R7, R5, UR7, R24, 0x3, P0 ;  /* 0x0000000705077c11 */ /* 0x000fca00080f1c18 */
[----:B------:R4:W-:Y:S04]  /*39c0*/  STG.E.64 desc[UR10][R6.64], R22 ;  /* 0x0000001606007986 */ /* 0x0009e8000c101b0a */
.L_x_392:
[----:B------:R-:W-:Y:S05]  /*39d0*/  BSYNC.RECONVERGENT B0 ;  /* 0x0000000000007941 */ /* 0x000fea0003800200 */
.L_x_391:
[----:B------:R-:W-:Y:S04]  /*39e0*/  BSSY.RECONVERGENT B0, `(.L_x_394) ;  /* 0x000000d000007945 */ /* 0x000fe80003800200 */
[----:B------:R-:W-:Y:S05]  /*39f0*/  @!P1 BRA `(.L_x_395) ;  /* 0x00000000002c9947 */ /* 0x000fea0003800000 */
[----:B------:R-:W-:Y:S01]  /*3a00*/  UISETP.NE.AND UP0, UPT, UR4, URZ, UPT ;  /* 0x000000ff0400728c */ /* 0x000fe2000bf05270 */
[----:B----4-:R-:W-:Y:S01]  /*3a10*/  CS2R R6, SRZ ;  /* 0x0000000000067805 */ /* 0x010fe2000001ff00 */
[----:B------:R-:W4:Y:S07]  /*3a20*/  LDCU.64 UR6, c[0x0][0x398] ;  /* 0x00007300ff0677ac */ /* 0x000f2e0008000a00 */
[----:B------:R-:W-:Y:S05]  /*3a30*/  BRA.U UP0, `(.L_x_396) ;  /* 0x0000000100087547 */ /* 0x000fea000b800000 */
[----:B------:R-:W0:Y:S02]  /*3a40*/  LDC.64 R6, c[0x0][0x3d8] ;  /* 0x0000f600ff067b82 */ /* 0x000e240000000a00 */
[----:B0-----:R-:W5:Y:S02]  /*3a50*/  LDG.E.64 R6, desc[UR10][R6.64] ;  /* 0x0000000a06067981 */ /* 0x001f64000c1e1b00 */
.L_x_396:
[----:B-----5:R-:W-:-:S04]  /*3a60*/  IADD3 R5, P0, PT, R8, R6, RZ ;  /* 0x0000000608057210 */ /* 0x020fc80007f1e0ff */
[----:B------:R-:W-:Y:S02]  /*3a70*/  LEA.HI.X.SX32 R8, R8, R7, 0x1, P0 ;  /* 0x0000000708087211 */ /* 0x000fe400000f0eff */
[----:B----4-:R-:W-:-:S04]  /*3a80*/  LEA R6, P0, R5, UR6, 0x3 ;  /* 0x0000000605067c11 */ /* 0x010fc8000f8018ff */
[----:B------:R-:W-:-:S05]  /*3a90*/  LEA.HI.X R7, R5, UR7, R8, 0x3, P0 ;  /* 0x0000000705077c11 */ /* 0x000fca00080f1c08 */
[----:B------:R4:W-:Y:S04]  /*3aa0*/  STG.E.64 desc[UR10][R6.64], R20 ;  /* 0x0000001406007986 */ /* 0x0009e8000c101b0a */
.L_x_395:
[----:B------:R-:W-:Y:S05]  /*3ab0*/  BSYNC.RECONVERGENT B0 ;  /* 0x0000000000007941 */ /* 0x000fea0003800200 */
.L_x_394:
        /* <DEDUP_REMOVED lines=8> */
.L_x_399:
[----:B-----5:R-:W-:-:S04]  /*3b40*/  IADD3 R5, P0, PT, R9, R6, RZ ;  /* 0x0000000609057210 */ /* 0x020fc80007f1e0ff */
[----:B------:R-:W-:Y:S02]  /*3b50*/  LEA.HI.X.SX32 R8, R9, R7, 0x1, P0 ;  /* 0x0000000709087211 */ /* 0x000fe400000f0eff */
[----:B----4-:R-:W-:-:S04]  /*3b60*/  LEA R6, P0, R5, UR6, 0x3 ;  /* 0x0000000605067c11 */ /* 0x010fc8000f8018ff */
[----:B------:R-:W-:-:S05]  /*3b70*/  LEA.HI.X R7, R5, UR7, R8, 0x3, P0 ;  /* 0x0000000705077c11 */ /* 0x000fca00080f1c08 */
[----:B------:R4:W-:Y:S04]  /*3b80*/  STG.E.64 desc[UR10][R6.64], R18 ;  /* 0x0000001206007986 */ /* 0x0009e8000c101b0a */
.L_x_398:
[----:B------:R-:W-:Y:S05]  /*3b90*/  BSYNC.RECONVERGENT B0 ;  /* 0x0000000000007941 */ /* 0x000fea0003800200 */
.L_x_397:
        /* <DEDUP_REMOVED lines=8> */
.L_x_402:
[----:B-----5:R-:W-:-:S04]  /*3c20*/  IADD3 R5, P0, PT, R4, R6, RZ ;  /* 0x0000000604057210 */ /* 0x020fc80007f1e0ff */
[----:B------:R-:W-:Y:S02]  /*3c30*/  LEA.HI.X.SX32 R6, R4, R7, 0x1, P0 ;  /* 0x0000000704067211 */ /* 0x000fe400000f0eff */
[----:B----4-:R-:W-:-:S04]  /*3c40*/  LEA R4, P0, R5, UR6, 0x3 ;  /* 0x0000000605047c11 */ /* 0x010fc8000f8018ff */
[----:B------:R-:W-:-:S05]  /*3c50*/  LEA.HI.X R5, R5, UR7, R6, 0x3, P0 ;  /* 0x0000000705057c11 */ /* 0x000fca00080f1c06 */
[----:B------:R4:W-:Y:S04]  /*3c60*/  STG.E.64 desc[UR10][R4.64], R16 ;  /* 0x0000001004007986 */ /* 0x0009e8000c101b0a */
.L_x_401:
[----:B------:R-:W-:Y:S05]  /*3c70*/  BSYNC.RECONVERGENT B0 ;  /* 0x0000000000007941 */ /* 0x000fea0003800200 */
.L_x_400:
        /* <DEDUP_REMOVED lines=8> */
.L_x_405:
[----:B-----5:R-:W-:-:S04]  /*3d00*/  IADD3 R6, P0, PT, R2, R4, RZ ;  /* 0x0000000402067210 */ /* 0x020fc80007f1e0ff */
[----:B------:R-:W-:Y:S02]  /*3d10*/  LEA.HI.X.SX32 R5, R2, R5, 0x1, P0 ;  /* 0x0000000502057211 */ /* 0x000fe400000f0eff */
[----:B----4-:R-:W-:-:S04]  /*3d20*/  LEA R4, P0, R6, UR6, 0x3 ;  /* 0x0000000606047c11 */ /* 0x010fc8000f8018ff */
[----:B------:R-:W-:-:S05]  /*3d30*/  LEA.HI.X R5, R6, UR7, R5, 0x3, P0 ;  /* 0x0000000706057c11 */ /* 0x000fca00080f1c05 */
[----:B------:R4:W-:Y:S04]  /*3d40*/  STG.E.64 desc[UR10][R4.64], R14 ;  /* 0x0000000e04007986 */ /* 0x0009e8000c101b0a */
.L_x_404:
[----:B------:R-:W-:Y:S05]  /*3d50*/  BSYNC.RECONVERGENT B0 ;  /* 0x0000000000007941 */ /* 0x000fea0003800200 */
.L_x_403:
        /* <DEDUP_REMOVED lines=8> */
.L_x_408:
[----:B-----5:R-:W-:-:S04]  /*3de0*/  IADD3 R4, P0, PT, R3, R4, RZ ;  /* 0x0000000403047210 */ /* 0x020fc80007f1e0ff */
[----:B------:R-:W-:Y:S02]  /*3df0*/  LEA.HI.X.SX32 R3, R3, R5, 0x1, P0 ;  /* 0x0000000503037211 */ /* 0x000fe400000f0eff */
[----:B----4-:R-:W-:-:S04]  /*3e00*/  LEA R2, P0, R4, UR6, 0x3 ;  /* 0x0000000604027c11 */ /* 0x010fc8000f8018ff */
[----:B------:R-:W-:-:S05]  /*3e10*/  LEA.HI.X R3, R4, UR7, R3, 0x3, P0 ;  /* 0x0000000704037c11 */ /* 0x000fca00080f1c03 */
[----:B------:R4:W-:Y:S04]  /*3e20*/  STG.E.64 desc[UR10][R2.64], R12 ;  /* 0x0000000c02007986 */ /* 0x0009e8000c101b0a */
.L_x_407:
[----:B------:R-:W-:Y:S05]  /*3e30*/  BSYNC.RECONVERGENT B0 ;  /* 0x0000000000007941 */ /* 0x000fea0003800200 */
.L_x_406:
[----:B------:R-:W-:-:S14]  /*3e40*/  DSETP.NEU.AND P0, PT, R32, RZ, PT ;  /* 0x000000ff2000722a */ /* 0x000fdc0003f0d000 */
[----:B------:R-:W-:Y:S05]  /*3e50*/  @!P0 EXIT ;  /* 0x000000000000894d */ /* 0x000fea0003800000 */
[----:B------:R-:W-:Y:S01]  /*3e60*/  UISETP.NE.AND UP0, UPT, UR4, URZ, UPT ;  /* 0x000000ff0400728c */ /* 0x000fe2000bf05270 */
[----:B----4-:R-:W-:-:S08]  /*3e70*/  CS2R R2, SRZ ;  /* 0x0000000000027805 */ /* 0x010fd0000001ff00 */
[----:B------:R-:W-:Y:S05]  /*3e80*/  BRA.U UP0, `(.L_x_409) ;  /* 0x0000000100087547 */ /* 0x000fea000b800000 */
[----:B------:R-:W4:Y:S02]  /*3e90*/  LDC.64 R2, c[0x0][0x3d8] ;  /* 0x0000f600ff027b82 */ /* 0x000f240000000a00 */
[----:B----4-:R-:W5:Y:S02]  /*3ea0*/  LDG.E.64 R2, desc[UR10][R2.64] ;  /* 0x0000000a02027981 */ /* 0x010f64000c1e1b00 */
.L_x_409:
[----:B------:R-:W4:Y:S01]  /*3eb0*/  LDCU.64 UR4, c[0x0][0x398] ;  /* 0x00007300ff0477ac */ /* 0x000f220008000a00 */
[----:B-----5:R-:W-:-:S04]  /*3ec0*/  IADD3 R4, P0, PT, R0, R2, RZ ;  /* 0x0000000200047210 */ /* 0x020fc80007f1e0ff */
[----:B------:R-:W-:Y:S02]  /*3ed0*/  LEA.HI.X.SX32 R3, R0, R3, 0x1, P0 ;  /* 0x0000000300037211 */ /* 0x000fe400000f0eff */
[----:B----4-:R-:W-:-:S04]  /*3ee0*/  LEA R2, P0, R4, UR4, 0x3 ;  /* 0x0000000404027c11 */ /* 0x010fc8000f8018ff */
[----:B------:R-:W-:-:S05]  /*3ef0*/  LEA.HI.X R3, R4, UR5, R3, 0x3, P0 ;  /* 0x0000000504037c11 */ /* 0x000fca00080f1c03 */
[----:B------:R-:W-:Y:S01]  /*3f00*/  STG.E.64 desc[UR10][R2.64], R10 ;  /* 0x0000000a02007986 */ /* 0x000fe2000c101b0a */
[----:B------:R-:W-:Y:S05]  /*3f10*/  EXIT ;  /* 0x000000000000794d */ /* 0x000fea0003800000 */
.L_x_378:
[----:B------:R-:W-:Y:S01]  /*3f20*/  BAR.SYNC.DEFER_BLOCKING 0x0 ;  /* 0x0000000000007b1d */ /* 0x000fe20000010000 */
[--C-:B------:R-:W-:Y:S01]  /*3f30*/  @P0 IMAD.IADD R49, R49, 0x1, -R38.reuse ;  /* 0x0000000131310824 */ /* 0x100fe200078e0a26 */
[----:B------:R-:W-:Y:S01]  /*3f40*/  P2R R36, PR, RZ, 0x10 ;  /* 0x00000010ff247803 */ /* 0x000fe20000000000 */
[--C-:B------:R-:W-:Y:S01]  /*3f50*/  @P1 IMAD.IADD R8, R8, 0x1, -R38.reuse ;  /* 0x0000000108081824 */ /* 0x100fe200078e0a26 */
[----:B------:R-:W-:Y:S01]  /*3f60*/  LOP3.LUT P4, RZ, R50, 0x2, RZ, 0xc0, !PT ;  /* 0x0000000232ff7812 */ /* 0x000fe2000788c0ff */
[--C-:B------:R-:W-:Y:S01]  /*3f70*/  @P2 IMAD.IADD R9, R9, 0x1, -R38.reuse ;  /* 0x0000000109092824 */ /* 0x100fe200078e0a26 */
[----:B------:R-:W-:Y:S01]  /*3f80*/  @P0 LEA R49, R49, UR4, 0x3 ;  /* 0x0000000431310c11 */ /* 0x000fe2000f8e18ff */
[----:B------:R-:W-:Y:S01]  /*3f90*/  @P3 IMAD.IADD R4, R4, 0x1, -R38 ;  /* 0x0000000104043824 */ /* 0x000fe200078e0a26 */
[----:B------:R-:W-:Y:S02]  /*3fa0*/  P2R R41, PR, RZ, 0x20 ;  /* 0x00000020ff297803 */ /* 0x000fe40000000000 */
[----:B------:R-:W-:-:S02]  /*3fb0*/  LOP3.LUT P5, RZ, R50, 0x4, RZ, 0xc0, !PT ;  /* 0x0000000432ff7812 */ /* 0x000fc400078ac0ff */
[----:B------:R-:W-:Y:S02]  /*3fc0*/  LOP3.LUT P6, RZ, R50, 0x1, RZ, 0xc0, !PT ;  /* 0x0000000132ff7812 */ /* 0x000fe400078cc0ff */
[----:B------:R-:W-:-:S03]  /*3fd0*/  @P2 LEA R9, R9, UR4, 0x3 ;  /* 0x0000000409092c11 */ /* 0x000fc6000f8e18ff */
[----:B------:R-:W-:-:S05]  /*3fe0*/  @P4 IMAD.IADD R34, R39, 0x1, -R38 ;  /* 0x0000000127224824 */ /* 0x000fca00078e0a26 */
[----:B------:R-:W-:Y:S01]  /*3ff0*/  @P4 LEA R35, R34, UR4, 0x3 ;  /* 0x0000000422234c11 */ /* 0x000fe2000f8e18ff */
[--C-:B------:R-:W-:Y:S01]  /*4000*/  @P5 IMAD.IADD R5, R5, 0x1, -R38.reuse ;  /* 0x0000000105055824 */ /* 0x100fe200078e0a26 */
[----:B------:R-:W-:Y:S01]  /*4010*/  @P0 STS.64 [R49], R30 ;  /* 0x0000001e31000388 */ /* 0x000fe20000000a00 */
[----:B------:R-:W-:Y:S01]  /*4020*/  LOP3.LUT P0, RZ, R50, 0x8, RZ, 0xc0, !PT ;  /* 0x0000000832ff7812 */ /* 0x000fe2000780c0ff */
[----:B------:R-:W-:Y:S02]  /*4030*/  @P6 IMAD.IADD R7, R7, 0x1, -R38 ;  /* 0x0000000107076824 */ /* 0x000fe400078e0a26 */
[----:B------:R-:W-:Y:S01]  /*4040*/  @P5 LEA R5, R5, UR4, 0x3 ;  /* 0x0000000405055c11 */ /* 0x000fe2000f8e18ff */
[----:B------:R0:W-:Y:S01]  /*4050*/  @P4 STS.64 [R35], R28 ;  /* 0x0000001c23004388 */ /* 0x0001e20000000a00 */
[----:B------:R-:W-:Y:S02]  /*4060*/  ISETP.NE.AND P4, PT, R36, RZ, PT ;  /* 0x000000ff2400720c */ /* 0x000fe40003f85270 */
[----:B------:R-:W-:Y:S01]  /*4070*/  @P6 LEA R7, R7, UR4, 0x3 ;  /* 0x0000000407076c11 */ /* 0x000fe2000f8e18ff */
[----:B------:R1:W-:Y:S01]  /*4080*/  @P5 STS.64 [R5], R26 ;  /* 0x0000001a05005388 */ /* 0x0003e20000000a00 */
[----:B------:R-:W-:-:S04]  /*4090*/  ISETP.NE.AND P5, PT, R41, RZ, PT ;  /* 0x000000ff2900720c */ /* 0x000fc80003fa5270 */
[----:B------:R-:W-:Y:S01]  /*40a0*/  @P0 IMAD.IADD R6, R6, 0x1, -R38 ;  /* 0x0000000106060824 */ /* 0x000fe200078e0a26 */
[----:B0-----:R-:W-:-:S04]  /*40b0*/  @P1 LEA R29, R8, UR4, 0x3 ;  /* 0x00000004081d1c11 */ /* 0x001fc8000f8e18ff */
[----:B------:R-:W-:Y:S01]  /*40c0*/  @P0 LEA R39, R6, UR4, 0x3 ;  /* 0x0000000406270c11 */ /* 0x000fe2000f8e18ff */
[----:B------:R-:W-:-:S03]  /*40d0*/  @P4 IMAD.IADD R2, R2, 0x1, -R38 ;  /* 0x0000000102024824 */ /* 0x000fc600078e0a26 */
[----:B------:R-:W-:Y:S01]  /*40e0*/  @P5 IMAD.IADD R6, R3, 0x1, -R38 ;  /* 0x0000000103065824 */ /* 0x000fe200078e0a26 */
[----:B------:R-:W-:Y:S01]  /*40f0*/  @P0 STS.64 [R39], R24 ;  /* 0x0000001827000388 */ /* 0x000fe20000000a00 */
[----:B------:R-:W-:Y:S01]  /*4100*/  DSETP.NEU.AND P0, PT, R32, RZ, PT ;  /* 0x000000ff2000722a */ /* 0x000fe20003f0d000 */
[----:B------:R-:W-:Y:S02]  /*4110*/  @P3 LEA R3, R4, UR4, 0x3 ;  /* 0x0000000404033c11 */ /* 0x000fe4000f8e18ff */
[----:B------:R0:W-:Y:S01]  /*4120*/  @P6 STS.64 [R7], R22 ;  /* 0x0000001607006388 */ /* 0x0001e20000000a00 */
[----:B-1----:R-:W-:-:S03]  /*4130*/  @P4 LEA R5, R2, UR4, 0x3 ;  /* 0x0000000402054c11 */ /* 0x002fc6000f8e18ff */
[----:B------:R1:W-:Y:S01]  /*4140*/  @P1 STS.64 [R29], R20 ;  /* 0x000000141d001388 */ /* 0x0003e20000000a00 */
[----:B------:R-:W-:-:S03]  /*4150*/  ISETP.GE.AND P1, PT, R37, R40, PT ;  /* 0x000000282500720c */ /* 0x000fc60003f26270 */
[----:B------:R1:W-:Y:S03]  /*4160*/  @P2 STS.64 [R9], R18 ;  /* 0x0000001209002388 */ /* 0x0003e60000000a00 */
[----:B------:R-:W-:Y:S01]  /*4170*/  @P0 IMAD.IADD R0, R0, 0x1, -R38 ;  /* 0x0000000100000824 */ /* 0x000fe200078e0a26 */
[----:B0-----:R-:W-:Y:S01]  /*4180*/  @P5 LEA R7, R6, UR4, 0x3 ;  /* 0x0000000406075c11 */ /* 0x001fe2000f8e18ff */
[----:B------:R1:W-:Y:S03]  /*4190*/  @P3 STS.64 [R3], R16 ;  /* 0x0000001003003388 */ /* 0x0003e60000000a00 */
[----:B------:R-:W-:Y:S01]  /*41a0*/  @P0 LEA R23, R0, UR4, 0x3 ;  /* 0x0000000400170c11 */ /* 0x000fe2000f8e18ff */
[----:B------:R1:W-:Y:S04]  /*41b0*/  @P4 STS.64 [R5], R14 ;  /* 0x0000000e05004388 */ /* 0x0003e80000000a00 */
[----:B------:R1:W-:Y:S04]  /*41c0*/  @P5 STS.64 [R7], R12 ;  /* 0x0000000c07005388 */ /* 0x0003e80000000a00 */
[----:B------:R1:W-:Y:S01]  /*41d0*/  @P0 STS.64 [R23], R10 ;  /* 0x0000000a17000388 */ /* 0x0003e20000000a00 */
[----:B------:R-:W-:Y:S06]  /*41e0*/  BAR.SYNC.DEFER_BLOCKING 0x0 ;  /* 0x0000000000007b1d */ /* 0x000fec0000010000 */
[----:B------:R-:W-:Y:S05]  /*41f0*/  @P1 EXIT ;  /* 0x000000000000194d */ /* 0x000fea0003800000 */
[----:B-1----:R-:W-:Y:S01]  /*4200*/  LOP3.LUT R3, RZ, R37, RZ, 0x33, !PT ;  /* 0x00000025ff037212 */ /* 0x002fe200078e33ff */
[----:B------:R-:W0:Y:S01]  /*4210*/  LDCU.U8 UR6, c[0x0][0x3c0] ;  /* 0x00007800ff0677ac */ /* 0x000e220008000000 */
[----:B------:R-:W-:Y:S03]  /*4220*/  BSSY.RECONVERGENT B0, `(.L_x_410) ;  /* 0x000001e000007945 */ /* 0x000fe60003800200 */
[----:B------:R-:W-:Y:S01]  /*4230*/  IMAD.IADD R3, R40, 0x1, R3 ;  /* 0x0000000128037824 */ /* 0x000fe200078e0203 */
[----:B------:R-:W1:Y:S03]  /*4240*/  LDCU.64 UR8, c[0x0][0x398] ;  /* 0x00007300ff0877ac */ /* 0x000e660008000a00 */
[C---:B------:R-:W-:Y:S01]  /*4250*/  IMAD.HI.U32 R0, R3.reuse, -0x33333333, RZ ;  /* 0xcccccccd03007827 */ /* 0x040fe200078e00ff */
[----:B------:R-:W-:-:S04]  /*4260*/  ISETP.GE.U32.AND P1, PT, R3, 0x3c0, PT ;  /* 0x000003c00300780c */ /* 0x000fc80003f26070 */
[----:B------:R-:W-:-:S04]  /*4270*/  SHF.R.U32.HI R0, RZ, 0x8, R0 ;  /* 0x00000008ff007819 */ /* 0x000fc80000011600 */
[----:B------:R-:W-:-:S04]  /*4280*/  LOP3.LUT R2, R0, 0x3, RZ, 0xc0, !PT ;  /* 0x0000000300027812 */ /* 0x000fc800078ec0ff */
[----:B------:R-:W-:-:S13]  /*4290*/  ISETP.NE.AND P0, PT, R2, 0x3, PT ;  /* 0x000000030200780c */ /* 0x000fda0003f05270 */
[----:B01----:R-:W-:Y:S05]  /*42a0*/  @!P0 BRA `(.L_x_411) ;  /* 0x0000000000548947 */ /* 0x003fea0003800000 */
[----:B------:R-:W-:Y:S01]  /*42b0*/  VIADD R0, R0, 0x1 ;  /* 0x0000000100007836 */ /* 0x000fe20000000000 */
[C---:B------:R-:W-:Y:S01]  /*42c0*/  LEA R8, R37.reuse, UR4, 0x3 ;  /* 0x0000000425087c11 */ /* 0x040fe2000f8e18ff */
[----:B------:R-:W-:Y:S01]  /*42d0*/  IMAD.IADD R9, R37, 0x1, R38 ;  /* 0x0000000125097824 */ /* 0x000fe200078e0226 */
[----:B------:R-:W-:Y:S02]  /*42e0*/  ISETP.NE.AND P2, PT, RZ, UR6, PT ;  /* 0x00000006ff007c0c */ /* 0x000fe4000bf45270 */
[----:B------:R-:W-:-:S05]  /*42f0*/  LOP3.LUT R0, R0, 0x3, RZ, 0xc0, !PT ;  /* 0x0000000300007812 */ /* 0x000fca00078ec0ff */
[----:B------:R-:W-:Y:S02]  /*4300*/  IMAD R37, R0, 0x140, R37 ;  /* 0x0000014000257824 */ /* 0x000fe400078e0225 */
[----:B------:R-:W-:-:S07]  /*4310*/  IMAD.MOV R0, RZ, RZ, -R0 ;  /* 0x000000ffff007224 */ /* 0x000fce00078e0a00 */
.L_x_412:
[----:B0-----:R-:W0:Y:S01]  /*4320*/  @!P2 LDC.64 R6, c[0x0][0x3d8] ;  /* 0x0000f600ff06ab82 */ /* 0x001e220000000a00 */
[----:B------:R-:W-:Y:S01]  /*4330*/  CS2R R2, SRZ ;  /* 0x0000000000027805 */ /* 0x000fe2000001ff00 */
[----:B------:R1:W2:Y:S05]  /*4340*/  LDS.64 R4, [R8] ;  /* 0x0000000008047984 */ /* 0x0002aa0000000a00 */
[----:B0-----:R-:W3:Y:S01]  /*4350*/  @!P2 LDG.E.64 R2, desc[UR10][R6.64] ;  /* 0x0000000a0602a981 */ /* 0x001ee2000c1e1b00 */
[----:B------:R-:W-:Y:S02]  /*4360*/  VIADD R0, R0, 0x1 ;  /* 0x0000000100007836 */ /* 0x000fe40000000000 */
[----:B-1----:R-:W-:Y:S01]  /*4370*/  VIADD R8, R8, 0xa00 ;  /* 0x00000a0008087836 */ /* 0x002fe20000000000 */
[----:B---3--:R-:W-:-:S04]  /*4380*/  IADD3 R10, P0, PT, R9, R2, RZ ;  /* 0x00000002090a7210 */ /* 0x008fc80007f1e0ff */
[C---:B------:R-:W-:Y:S01]  /*4390*/  LEA.HI.X.SX32 R3, R9.reuse, R3, 0x1, P0 ;  /* 0x0000000309037211 */ /* 0x040fe200000f0eff */
[----:B------:R-:W-:Y:S01]  /*43a0*/  VIADD R9, R9, 0x140 ;  /* 0x0000014009097836 */ /* 0x000fe20000000000 */
[----:B------:R-:W-:-:S04]  /*43b0*/  LEA R2, P0, R10, UR8, 0x3 ;  /* 0x000000080a027c11 */ /* 0x000fc8000f8018ff */
[----:B------:R-:W-:Y:S02]  /*43c0*/  LEA.HI.X R3, R10, UR9, R3, 0x3, P0 ;  /* 0x000000090a037c11 */ /* 0x000fe400080f1c03 */
[----:B------:R-:W-:-:S03]  /*43d0*/  ISETP.NE.AND P0, PT, R0, RZ, PT ;  /* 0x000000ff0000720c */ /* 0x000fc60003f05270 */
[----:B--2---:R0:W-:Y:S10]  /*43e0*/  STG.E.64 desc[UR10][R2.64], R4 ;  /* 0x0000000402007986 */ /* 0x0041f4000c101b0a */
[----:B------:R-:W-:Y:S05]  /*43f0*/  @P0 BRA `(.L_x_412) ;  /* 0xfffffffc00c80947 */ /* 0x000fea000383ffff */
.L_x_411:
[----:B------:R-:W-:Y:S05]  /*4400*/  BSYNC.RECONVERGENT B0 ;  /* 0x0000000000007941 */ /* 0x000fea0003800200 */
.L_x_410:
[----:B------:R-:W-:Y:S05]  /*4410*/  @!P1 EXIT ;  /* 0x000000000000994d */ /* 0x000fea0003800000 */
[----:B------:R-:W1:Y:S01]  /*4420*/  S2UR UR5, SR_CgaCtaId ;  /* 0x00000000000579c3 */ /* 0x000e620000008800 */
[----:B------:R-:W-:Y:S01]  /*4430*/  UMOV UR4, 0x400 ;  /* 0x0000040000047882 */ /* 0x000fe20000000000 */
[----:B------:R-:W-:Y:S01]  /*4440*/  UISETP.NE.AND UP0, UPT, UR6, URZ, UPT ;  /* 0x000000ff0600728c */ /* 0x000fe2000bf05270 */
[----:B------:R-:W-:Y:S01]  /*4450*/  IMAD.IADD R17, R37, 0x1, R38 ;  /* 0x0000000125117824 */ /* 0x000fe200078e0226 */
[----:B------:R-:W2:Y:S04]  /*4460*/  LDCU.64 UR8, c[0x0][0x398] ;  /* 0x00007300ff0877ac */ /* 0x000ea80008000a00 */
[----:B------:R-:W-:Y:S01]  /*4470*/  PLOP3.LUT P0, PT, PT, PT, UP0, 0x80, 0x8 ;  /* 0x000000000008781c */ /* 0x000fe20003f0f008 */
[----:B-1----:R-:W-:-:S06]  /*4480*/  ULEA UR4, UR5, UR4, 0x18 ;  /* 0x0000000405047291 */ /* 0x002fcc000f8ec0ff */
[----:B------:R-:W-:-:S05]  /*4490*/  LEA R0, R37, UR4, 0x3 ;  /* 0x0000000425007c11 */ /* 0x000fca000f8e18ff */
[----:B--2---:R-:W-:-:S07]  /*44a0*/  VIADD R0, R0, 0x1400 ;  /* 0x0000140000007836 */ /* 0x004fce0000000000 */
.L_x_413:
[----:B--2---:R-:W1:Y:S01]  /*44b0*/  @!P0 LDC.64 R6, c[0x0][0x3d8] ;  /* 0x0000f600ff068b82 */ /* 0x004e620000000a00 */
[----:B0-----:R-:W-:Y:S01]  /*44c0*/  CS2R R2, SRZ ;  /* 0x0000000000027805 */ /* 0x001fe2000001ff00 */
[----:B------:R-:W-:Y:S01]  /*44d0*/  UISETP.NE.AND UP0, UPT, UR6, URZ, UPT ;  /* 0x000000ff0600728c */ /* 0x000fe2000bf05270 */
[----:B------:R-:W0:Y:S01]  /*44e0*/  LDS.64 R8, [R0+-0x1400] ;  /* 0xffec000000087984 */ /* 0x000e220000000a00 */
[----:B------:R-:W-:-:S03]  /*44f0*/  SHF.R.S32.HI R19, RZ, 0x1f, R17 ;  /* 0x0000001fff137819 */ /* 0x000fc60000011411 */
[----:B------:R-:W2:Y:S04]  /*4500*/  LDS.64 R10, [R0+-0xa00] ;  /* 0xfff60000000a7984 */ /* 0x000ea80000000a00 */
[----:B-1----:R-:W3:Y:S01]  /*4510*/  @!P0 LDG.E.64 R2, desc[UR10][R6.64] ;  /* 0x0000000a06028981 */ /* 0x002ee2000c1e1b00 */
[----:B------:R-:W-:-:S13]  /*4520*/  PLOP3.LUT P0, PT, PT, PT, UP0, 0x80, 0x8 ;  /* 0x000000000008781c */ /* 0x000fda0003f0f008 */
[----:B------:R-:W1:Y:S01]  /*4530*/  @!P0 LDC.64 R12, c[0x0][0x3d8] ;  /* 0x0000f600ff0c8b82 */ /* 0x000e620000000a00 */
[----:B---3--:R-:W-:-:S05]  /*4540*/  IADD3 R2, P1, PT, R17, R2, RZ ;  /* 0x0000000211027210 */ /* 0x008fca0007f3e0ff */
[----:B------:R-:W-:Y:S01]  /*4550*/  IMAD.X R3, R19, 0x1, R3, P1 ;  /* 0x0000000113037824 */ /* 0x000fe200008e0603 */
[----:B------:R-:W-:-:S04]  /*4560*/  LEA R4, P1, R2, UR8, 0x3 ;  /* 0x0000000802047c11 */ /* 0x000fc8000f8218ff */
[----:B------:R-:W-:Y:S02]  /*4570*/  LEA.HI.X R5, R2, UR9, R3, 0x3, P1 ;  /* 0x0000000902057c11 */ /* 0x000fe400088f1c03 */
[----:B------:R-:W-:-:S03]  /*4580*/  CS2R R2, SRZ ;  /* 0x0000000000027805 */ /* 0x000fc6000001ff00 */
[----:B0-----:R0:W-:Y:S04]  /*4590*/  STG.E.64 desc[UR10][R4.64], R8 ;  /* 0x0000000804007986 */ /* 0x0011e8000c101b0a */
[----:B-1----:R-:W3:Y:S01]  /*45a0*/  @!P0 LDG.E.64 R2, desc[UR10][R12.64] ;  /* 0x0000000a0c028981 */ /* 0x002ee2000c1e1b00 */
[----:B------:R-:W1:Y:S03]  /*45b0*/  @!P0 LDC.64 R14, c[0x0][0x3d8] ;  /* 0x0000f600ff0e8b82 */ /* 0x000e660000000a00 */
[----:B------:R-:W4:Y:S01]  /*45c0*/  LDS.64 R8, [R0] ;  /* 0x0000000000087984 */ /* 0x000f220000000a00 */
[----:B---3--:R-:W-:-:S05]  /*45d0*/  IADD3 R2, P1, PT, R17, R2, RZ ;  /* 0x0000000211027210 */ /* 0x008fca0007f3e0ff */
[----:B------:R-:W-:Y:S01]  /*45e0*/  IMAD.X R3, R19, 0x1, R3, P1 ;  /* 0x0000000113037824 */ /* 0x000fe200008e0603 */
[----:B------:R-:W-:-:S04]  /*45f0*/  LEA R6, P1, R2, UR8, 0x3 ;  /* 0x0000000802067c11 */ /* 0x000fc8000f8218ff */
[----:B------:R-:W-:Y:S02]  /*4600*/  LEA.HI.X R7, R2, UR9, R3, 0x3, P1 ;  /* 0x0000000902077c11 */ /* 0x000fe400088f1c03 */
[----:B------:R-:W-:-:S03]  /*4610*/  CS2R R2, SRZ ;  /* 0x0000000000027805 */ /* 0x000fc6000001ff00 */
[----:B--2---:R-:W-:Y:S04]  /*4620*/  STG.E.64 desc[UR10][R6.64+0xa00], R10 ;  /* 0x000a000a06007986 */ /* 0x004fe8000c101b0a */
[----:B-1----:R-:W2:Y:S01]  /*4630*/  @!P0 LDG.E.64 R2, desc[UR10][R14.64] ;  /* 0x0000000a0e028981 */ /* 0x002ea2000c1e1b00 */
[----:B------:R-:W1:Y:S03]  /*4640*/  @!P0 LDC.64 R12, c[0x0][0x3d8] ;  /* 0x0000f600ff0c8b82 */ /* 0x000e660000000a00 */
[----:B------:R3:W5:Y:S01]  /*4650*/  LDS.64 R6, [R0+0xa00] ;  /* 0x000a000000067984 */ /* 0x0007620000000a00 */
[----:B--2---:R-:W-:-:S05]  /*4660*/  IADD3 R2, P1, PT, R17, R2, RZ ;  /* 0x0000000211027210 */ /* 0x004fca0007f3e0ff */
[----:B------:R-:W-:Y:S01]  /*4670*/  IMAD.X R3, R19, 0x1, R3, P1 ;  /* 0x0000000113037824 */ /* 0x000fe200008e0603 */
[----:B0-----:R-:W-:-:S04]  /*4680*/  LEA R4, P1, R2, UR8, 0x3 ;  /* 0x0000000802047c11 */ /* 0x001fc8000f8218ff */
[----:B------:R-:W-:Y:S02]  /*4690*/  LEA.HI.X R5, R2, UR9, R3, 0x3, P1 ;  /* 0x0000000902057c11 */ /* 0x000fe400088f1c03 */
[----:B------:R-:W-:-:S03]  /*46a0*/  CS2R R2, SRZ ;  /* 0x0000000000027805 */ /* 0x000fc6000001ff00 */
[----:B----4-:R2:W-:Y:S04]  /*46b0*/  STG.E.64 desc[UR10][R4.64+0x1400], R8 ;  /* 0x0014000804007986 */ /* 0x0105e8000c101b0a */
[----:B-1----:R-:W4:Y:S01]  /*46c0*/  @!P0 LDG.E.64 R2, desc[UR10][R12.64] ;  /* 0x0000000a0c028981 */ /* 0x002f22000c1e1b00 */
[----:B------:R-:W-:Y:S02]  /*46d0*/  VIADD R37, R37, 0x500 ;  /* 0x0000050025257836 */ /* 0x000fe40000000000 */
[----:B---3--:R-:W-:Y:S01]  /*46e0*/  VIADD R0, R0, 0x2800 ;  /* 0x0000280000007836 */ /* 0x008fe20000000000 */
[C---:B----4-:R-:W-:Y:S01]  /*46f0*/  IADD3 R10, P1, PT, R17.reuse, R2, RZ ;  /* 0x00000002110a7210 */ /* 0x050fe20007f3e0ff */
[----:B------:R-:W-:-:S04]  /*4700*/  VIADD R17, R17, 0x500 ;  /* 0x0000050011117836 */ /* 0x000fc80000000000 */
[----:B------:R-:W-:Y:S01]  /*4710*/  IMAD.X R3, R19, 0x1, R3, P1 ;  /* 0x0000000113037824 */ /* 0x000fe200008e0603 */
[----:B------:R-:W-:-:S04]  /*4720*/  LEA R2, P1, R10, UR8, 0x3 ;  /* 0x000000080a027c11 */ /* 0x000fc8000f8218ff */
[----:B------:R-:W-:Y:S02]  /*4730*/  LEA.HI.X R3, R10, UR9, R3, 0x3, P1 ;  /* 0x000000090a037c11 */ /* 0x000fe400088f1c03 */
[----:B------:R-:W-:-:S03]  /*4740*/  ISETP.GE.AND P1, PT, R37, R40, PT ;  /* 0x000000282500720c */ /* 0x000fc60003f26270 */
[----:B-----5:R2:W-:Y:S10]  /*4750*/  STG.E.64 desc[UR10][R2.64+0x1e00], R6 ;  /* 0x001e000602007986 */ /* 0x0205f4000c101b0a */
[----:B------:R-:W-:Y:S05]  /*4760*/  @!P1 BRA `(.L_x_413) ;  /* 0xfffffffc00509947 */ /* 0x000fea000383ffff */
[----:B------:R-:W-:Y:S05]  /*4770*/  EXIT ;  /* 0x000000000000794d */ /* 0x000fea0003800000 */
.L_x_326:
[----:B------:R-:W0:Y:S01]  /*4780*/  LDCU UR15, c[0x0][0x3b4] ;  /* 0x00007680ff0f77ac */ /* 0x000e220008000800 */
[----:B------:R-:W-:Y:S01]  /*4790*/  BSSY.RECONVERGENT B1, `(.L_x_414) ;  /* 0x000046c000017945 */ /* 0x000fe20003800200 */
[----:B------:R-:W-:Y:S02]  /*47a0*/  UISETP.NE.AND UP0, UPT, UR4, URZ, UPT ;  /* 0x000000ff0400728c */ /* 0x000fe4000bf05270 */
[----:B0-----:R-:W-:-:S07]  /*47b0*/  UIADD3 UR5, UPT, UPT, -UR14, UR15, URZ ;  /* 0x0000000f0e057290 */ /* 0x001fce000fffe1ff */
[----:B------:R-:W-:Y:S05]  /*47c0*/  BRA.U UP0, `(.L_x_415) ;  /* 0x0000001d009c7547 */ /* 0x000fea000b800000 */
[----:B------:R-:W0:Y:S01]  /*47d0*/  S2R R57, SR_TID.X ;  /* 0x0000000000397919 */ /* 0x000e220000002100 */
[----:B------:R-:W1:Y:S01]  /*47e0*/  LDCU.U8 UR13, c[0x0][0x3c0] ;  /* 0x00007800ff0d77ac */ /* 0x000e620008000000 */
[----:B------:R-:W2:Y:S01]  /*47f0*/  LDCU.64 UR6, c[0x0][0x3d0] ;  /* 0x00007a00ff0677ac */ /* 0x000ea20008000a00 */
[----:B------:R-:W3:Y:S01]  /*4800*/  LDCU.64 UR8, c[0x0][0x388] ;  /* 0x00007100ff0877ac */ /* 0x000ee20008000a00 */
[----:B-1----:R-:W-:-:S04]  /*4810*/  UISETP.NE.AND UP0, UPT, UR13, URZ, UPT ;  /* 0x000000ff0d00728c */ /* 0x002fc8000bf05270 */
[----:B--2---:R-:W-:Y:S02]  /*4820*/  USEL UR6, UR6, URZ, !UP0 ;  /* 0x000000ff06067287 */ /* 0x004fe4000c000000 */
[----:B------:R-:W-:-:S04]  /*4830*/  USEL UR7, UR7, URZ, !UP0 ;  /* 0x000000ff07077287 */ /* 0x000fc8000c000000 */
[----:B------:R-:W-:Y:S02]  /*4840*/  IMAD.U32 R3, RZ, RZ, UR6 ;  /* 0x00000006ff037e24 */ /* 0x000fe4000f8e00ff */
[----:B0-----:R-:W-:-:S04]  /*4850*/  IMAD R36, R57, 0xb, RZ ;  /* 0x0000000b39247824 */ /* 0x001fc800078e02ff */
[C---:B------:R-:W-:Y:S01]  /*4860*/  VIADD R2, R36.reuse, 0x1 ;  /* 0x0000000124027836 */ /* 0x040fe20000000000 */
[C---:B------:R-:W-:Y:S01]  /*4870*/  IADD3 R0, P0, P2, R36.reuse, UR14, R3 ;  /* 0x0000000e24007c10 */ /* 0x040fe2000fa1e003 */
[C---:B------:R-:W-:Y:S01]  /*4880*/  VIADD R4, R36.reuse, 0x3 ;  /* 0x0000000324047836 */ /* 0x040fe20000000000 */
[----:B------:R-:W-:Y:S02]  /*4890*/  ISETP.GE.AND P1, PT, R36, UR5, PT ;  /* 0x0000000524007c0c */ /* 0x000fe4000bf26270 */
[----:B------:R-:W-:Y:S02]  /*48a0*/  IADD3.X R3, PT, PT, RZ, UR7, RZ, P0, P2 ;  /* 0x00000007ff037c10 */ /* 0x000fe400087e44ff */
[----:B------:R-:W-:Y:S01]  /*48b0*/  ISETP.GE.AND P3, PT, R2, UR5, PT ;  /* 0x0000000502007c0c */ /* 0x000fe2000bf66270 */
[----:B------:R-:W-:Y:S01]  /*48c0*/  VIADD R2, R36, 0x2 ;  /* 0x0000000224027836 */ /* 0x000fe20000000000 */
[----:B---3--:R-:W-:Y:S02]  /*48d0*/  LEA R6, P0, R0, UR8, 0x3 ;  /* 0x0000000800067c11 */ /* 0x008fe4000f8018ff */
[----:B------:R-:W-:-:S02]  /*48e0*/  ISETP.GE.AND P5, PT, R4, UR5, PT ;  /* 0x0000000504007c0c */ /* 0x000fc4000bfa6270 */
[----:B------:R-:W-:Y:S01]  /*48f0*/  LEA.HI.X R7, R0, UR9, R3, 0x3, P0 ;  /* 0x0000000900077c11 */ /* 0x000fe200080f1c03 */
[----:B------:R-:W-:Y:S01]  /*4900*/  BAR.SYNC.DEFER_BLOCKING 0x0 ;  /* 0x0000000000007b1d */ /* 0x000fe20000010000 */
[----:B------:R-:W-:Y:S01]  /*4910*/  ISETP.GE.AND P0, PT, R2, UR5, PT ;  /* 0x0000000502007c0c */ /* 0x000fe2000bf06270 */
[----:B------:R-:W-:-:S05]  /*4920*/  VIADD R0, R36, 0x4 ;  /* 0x0000000424007836 */ /* 0x000fca0000000000 */
[----:B------:R-:W-:Y:S01]  /*4930*/  ISETP.GE.AND P4, PT, R0, UR5, PT ;  /* 0x0000000500007c0c */ /* 0x000fe2000bf86270 */
[----:B------:R-:W2:Y:S04]  /*4940*/  @!P1 LDG.E.64 R12, desc[UR10][R6.64] ;  /* 0x0000000a060c9981 */ /* 0x000ea8000c1e1b00 */
[----:B------:R-:W3:Y:S04]  /*4950*/  @!P3 LDG.E.64 R2, desc[UR10][R6.64+0x8] ;  /* 0x0000080a0602b981 */ /* 0x000ee8000c1e1b00 */
[----:B------:R-:W4:Y:S04]  /*4960*/  @!P0 LDG.E.64 R4, desc[UR10][R6.64+0x10] ;  /* 0x0000100a06048981 */ /* 0x000f28000c1e1b00 */
[----:B------:R-:W5:Y:S04]  /*4970*/  @!P5 LDG.E.64 R8, desc[UR10][R6.64+0x18] ;  /* 0x0000180a0608d981 */ /* 0x000f68000c1e1b00 */
[----:B------:R-:W5:Y:S01]  /*4980*/  @!P4 LDG.E.64 R10, desc[UR10][R6.64+0x20] ;  /* 0x0000200a060ac981 */ /* 0x000f62000c1e1b00 */
[----:B------:R-:W-:-:S02]  /*4990*/  VIADD R0, R36, 0x5 ;  /* 0x0000000524007836 */ /* 0x000fc40000000000 */
[----:B------:R-:W-:Y:S02]  /*49a0*/  IMAD.MOV.U32 R54, RZ, RZ, 0x1 ;  /* 0x00000001ff367424 */ /* 0x000fe400078e00ff */
[----:B------:R-:W-:Y:S01]  /*49b0*/  IMAD.MOV.U32 R53, RZ, RZ, 0x1 ;  /* 0x00000001ff357424 */ /* 0x000fe200078e00ff */
[----:B--2---:R-:W-:Y:S02]  /*49c0*/  @!P1 DSETP.NEU.AND P2, PT, R12, RZ, PT ;  /* 0x000000ff0c00922a */ /* 0x004fe40003f4d000 */
[----:B---3--:R-:W-:-:S04]  /*49d0*/  @!P3 DSETP.NEU.AND P6, PT, R2, RZ, PT ;  /* 0x000000ff0200b22a */ /* 0x008fc80003fcd000 */
[----:B------:R-:W-:Y:S01]  /*49e0*/  @!P1 SEL R54, RZ, 0x1, !P2 ;  /* 0x00000001ff369807 */ /* 0x000fe20005000000 */
[----:B------:R-:W-:Y:S01]  /*49f0*/  VIADD R2, R36, 0x6 ;  /* 0x0000000624027836 */ /* 0x000fe20000000000 */
[----:B------:R-:W-:Y:S01]  /*4a00*/  ISETP.GE.AND P1, PT, R0, UR5, PT ;  /* 0x0000000500007c0c */ /* 0x000fe2000bf26270 */
[----:B----4-:R-:W-:Y:S01]  /*4a10*/  @!P0 DSETP.NEU.AND P2, PT, R4, RZ, PT ;  /* 0x000000ff0400822a */ /* 0x010fe20003f4d000 */
[----:B------:R-:W-:Y:S01]  /*4a20*/  @!P3 SEL R53, RZ, 0x1, !P6 ;  /* 0x00000001ff35b807 */ /* 0x000fe20007000000 */
[----:B------:R-:W-:Y:S01]  /*4a30*/  VIADD R3, R36, 0x7 ;  /* 0x0000000724037836 */ /* 0x000fe20000000000 */
[----:B-----5:R-:W-:Y:S01]  /*4a40*/  @!P5 DSETP.NEU.AND P6, PT, R8, RZ, PT ;  /* 0x000000ff0800d22a */ /* 0x020fe20003fcd000 */
[----:B------:R-:W-:Y:S01]  /*4a50*/  ISETP.GE.AND P3, PT, R2, UR5, PT ;  /* 0x0000000502007c0c */ /* 0x000fe2000bf66270 */
[----:B------:R-:W-:Y:S02]  /*4a60*/  VIADD R4, R36, 0x8 ;  /* 0x0000000824047836 */ /* 0x000fe40000000000 */
[----:B------:R-:W-:Y:S01]  /*4a70*/  IMAD.MOV.U32 R0, RZ, RZ, 0x1 ;  /* 0x00000001ff007424 */ /* 0x000fe200078e00ff */
[----:B------:R-:W-:Y:S01]  /*4a80*/  @!P0 SEL R0, RZ, 0x1, !P2 ;  /* 0x00000001ff008807 */ /* 0x000fe20005000000 */
[----:B------:R-:W-:Y:S01]  /*4a90*/  IMAD.MOV.U32 R2, RZ, RZ, 0x1 ;  /* 0x00000001ff027424 */ /* 0x000fe200078e00ff */
[----:B------:R-:W-:Y:S01]  /*4aa0*/  @!P5 SEL R2, RZ, 0x1, !P6 ;  /* 0x00000001ff02d807 */ /* 0x000fe20007000000 */
[----:B------:R-:W-:Y:S01]  /*4ab0*/  @!P4 DSETP.NEU.AND P6, PT, R10, RZ, PT ;  /* 0x000000ff0a00c22a */ /* 0x000fe20003fcd000 */
[----:B------:R-:W-:Y:S01]  /*4ac0*/  ISETP.GE.AND P2, PT, R3, UR5, PT ;  /* 0x0000000503007c0c */ /* 0x000fe2000bf46270 */
[----:B------:R-:W2:Y:S01]  /*4ad0*/  @!P1 LDG.E.64 R18, desc[UR10][R6.64+0x28] ;  /* 0x0000280a06129981 */ /* 0x000ea2000c1e1b00 */
[----:B------:R-:W-:Y:S01]  /*4ae0*/  ISETP.GE.AND P0, PT, R4, UR5, PT ;  /* 0x0000000504007c0c */ /* 0x000fe2000bf06270 */
[----:B------:R-:W-:-:S02]  /*4af0*/  VIADD R4, R36, 0x9 ;  /* 0x0000000924047836 */ /* 0x000fc40000000000 */
[----:B------:R-:W-:Y:S01]  /*4b00*/  VIADD R5, R36, 0xa ;  /* 0x0000000a24057836 */ /* 0x000fe20000000000 */
[----:B------:R-:W3:Y:S01]  /*4b10*/  @!P3 LDG.E.64 R8, desc[UR10][R6.64+0x30] ;  /* 0x0000300a0608b981 */ /* 0x000ee2000c1e1b00 */
[----:B------:R-:W-:Y:S01]  /*4b20*/  IMAD.MOV.U32 R3, RZ, RZ, 0x1 ;  /* 0x00000001ff037424 */ /* 0x000fe200078e00ff */
[----:B------:R-:W-:Y:S02]  /*4b30*/  @!P4 SEL R3, RZ, 0x1, !P6 ;  /* 0x00000001ff03c807 */ /* 0x000fe40007000000 */
[----:B------:R-:W-:Y:S02]  /*4b40*/  ISETP.GE.AND P5, PT, R4, UR5, PT ;  /* 0x0000000504007c0c */ /* 0x000fe4000bfa6270 */
[----:B------:R-:W-:Y:S01]  /*4b50*/  ISETP.GE.AND P4, PT, R5, UR5, PT ;  /* 0x0000000505007c0c */ /* 0x000fe2000bf86270 */
[----:B------:R-:W4:Y:S04]  /*4b60*/  @!P2 LDG.E.64 R10, desc[UR10][R6.64+0x38] ;  /* 0x0000380a060aa981 */ /* 0x000f28000c1e1b00 */
[----:B------:R-:W5:Y:S06]  /*4b70*/  @!P0 LDG.E.64 R12, desc[UR10][R6.64+0x40] ;  /* 0x0000400a060c8981 */ /* 0x000f6c000c1e1b00 */
[----:B------:R-:W5:Y:S04]  /*4b80*/  @!P5 LDG.E.64 R14, desc[UR10][R6.64+0x48] ;  /* 0x0000480a060ed981 */ /* 0x000f68000c1e1b00 */
[----:B------:R0:W5:Y:S01]  /*4b90*/  @!P4 LDG.E.64 R16, desc[UR10][R6.64+0x50] ;  /* 0x0000500a0610c981 */ /* 0x000162000c1e1b00 */
[----:B------:R-:W-:-:S02]  /*4ba0*/  IMAD.IADD R46, R53, 0x1, R54 ;  /* 0x00000001352e7824 */ /* 0x000fc400078e0236 */
[----:B------:R-:W-:Y:S02]  /*4bb0*/  IMAD.MOV.U32 R4, RZ, RZ, 0x1 ;  /* 0x00000001ff047424 */ /* 0x000fe400078e00ff */
[----:B------:R-:W-:Y:S02]  /*4bc0*/  IMAD.IADD R48, R46, 0x1, R0 ;  /* 0x000000012e307824 */ /* 0x000fe400078e0200 */
[----:B------:R-:W-:Y:S02]  /*4bd0*/  IMAD.MOV.U32 R52, RZ, RZ, 0x1 ;  /* 0x00000001ff347424 */ /* 0x000fe400078e00ff */
[----:B------:R-:W-:Y:S02]  /*4be0*/  IMAD.IADD R50, R48, 0x1, R2 ;  /* 0x0000000130327824 */ /* 0x000fe400078e0202 */
[----:B------:R-:W-:Y:S02]  /*4bf0*/  IMAD.MOV.U32 R5, RZ, RZ, 0x1 ;  /* 0x00000001ff057424 */ /* 0x000fe400078e00ff */
[----:B------:R-:W-:-:S02]  /*4c00*/  IMAD.IADD R43, R50, 0x1, R3 ;  /* 0x00000001322b7824 */ /* 0x000fc400078e0203 */
[----:B------:R-:W-:Y:S02]  /*4c10*/  IMAD.MOV.U32 R23, RZ, RZ, 0x1 ;  /* 0x00000001ff177424 */ /* 0x000fe400078e00ff */
[----:B------:R-:W-:Y:S02]  /*4c20*/  IMAD.MOV.U32 R40, RZ, RZ, 0x1 ;  /* 0x00000001ff287424 */ /* 0x000fe400078e00ff */
[----:B------:R-:W-:Y:S01]  /*4c30*/  IMAD.MOV.U32 R41, RZ, RZ, 0x1 ;  /* 0x00000001ff297424 */ /* 0x000fe200078e00ff */
[----:B------:R-:W1:Y:S01]  /*4c40*/  S2R R20, SR_LANEID ;  /* 0x0000000000147919 */ /* 0x000e620000000000 */
[----:B------:R-:W0:Y:S01]  /*4c50*/  S2UR UR8, SR_CgaCtaId ;  /* 0x00000000000879c3 */ /* 0x000e220000008800 */
[----:B------:R-:W-:Y:S02]  /*4c60*/  UMOV UR4, 0x400 ;  /* 0x0000040000047882 */ /* 0x000fe40000000000 */
[----:B0-----:R-:W-:-:S05]  /*4c70*/  ULEA UR12, UR8, UR4, 0x18 ;  /* 0x00000004080c7291 */ /* 0x001fca000f8ec0ff */
[----:B------:R-:W-:Y:S06]  /*4c80*/  BAR.SYNC.DEFER_BLOCKING 0x0 ;  /* 0x0000000000007b1d */ /* 0x000fec0000010000 */
[----:B------:R-:W0:Y:S01]  /*4c90*/  LDCU.64 UR8, c[0x0][0x380] ;  /* 0x00007000ff0877ac */ /* 0x000e220008000a00 */
[----:B--2---:R-:W-:-:S06]  /*4ca0*/  @!P1 DSETP.NEU.AND P6, PT, R18, RZ, PT ;  /* 0x000000ff1200922a */ /* 0x004fcc0003fcd000 */
[----:B------:R-:W-:Y:S01]  /*4cb0*/  @!P1 SEL R4, RZ, 0x1, !P6 ;  /* 0x00000001ff049807 */ /* 0x000fe20007000000 */
[----:B---3--:R-:W-:Y:S02]  /*4cc0*/  @!P3 DSETP.NEU.AND P6, PT, R8, RZ, PT ;  /* 0x000000ff0800b22a */ /* 0x008fe40003fcd000 */
[----:B----4-:R-:W-:-:S04]  /*4cd0*/  @!P2 DSETP.NEU.AND P1, PT, R10, RZ, PT ;  /* 0x000000ff0a00a22a */ /* 0x010fc80003f2d000 */
[----:B------:R-:W-:Y:S01]  /*4ce0*/  @!P3 SEL R52, RZ, 0x1, !P6 ;  /* 0x00000001ff34b807 */ /* 0x000fe20007000000 */
[----:B-----5:R-:W-:Y:S01]  /*4cf0*/  @!P0 DSETP.NEU.AND P6, PT, R12, RZ, PT ;  /* 0x000000ff0c00822a */ /* 0x020fe20003fcd000 */
[----:B------:R-:W-:Y:S02]  /*4d00*/  @!P2 SEL R5, RZ, 0x1, !P1 ;  /* 0x00000001ff05a807 */ /* 0x000fe40004800000 */
[----:B------:R-:W-:Y:S01]  /*4d10*/  IADD3 R6, PT, PT, R52, R4, R43 ;  /* 0x0000000434067210 */ /* 0x000fe20007ffe02b */
[----:B------:R-:W-:Y:S02]  /*4d20*/  @!P5 DSETP.NEU.AND P3, PT, R14, RZ, PT ;  /* 0x000000ff0e00d22a */ /* 0x000fe40003f6d000 */
[----:B------:R-:W-:Y:S01]  /*4d30*/  @!P0 SEL R23, RZ, 0x1, !P6 ;  /* 0x00000001ff178807 */ /* 0x000fe20007000000 */
[----:B------:R-:W-:-:S03]  /*4d40*/  @!P4 DSETP.NEU.AND P1, PT, R16, RZ, PT ;  /* 0x000000ff1000c22a */ /* 0x000fc60003f2d000 */
[----:B------:R-:W-:Y:S02]  /*4d50*/  IADD3 R6, PT, PT, R23, R5, R6 ;  /* 0x0000000517067210 */ /* 0x000fe40007ffe006 */
[----:B------:R-:W-:Y:S02]  /*4d60*/  @!P5 SEL R40, RZ, 0x1, !P3 ;  /* 0x00000001ff28d807 */ /* 0x000fe40005800000 */
[----:B------:R-:W-:-:S04]  /*4d70*/  @!P4 SEL R41, RZ, 0x1, !P1 ;  /* 0x00000001ff29c807 */ /* 0x000fc80004800000 */
[----:B------:R-:W-:-:S05]  /*4d80*/  IADD3 R19, PT, PT, R41, R40, R6 ;  /* 0x0000002829137210 */ /* 0x000fca0007ffe006 */
[----:B------:R-:W2:Y:S02]  /*4d90*/  SHFL.UP P0, R6, R19, 0x1, RZ ;  /* 0x0420000013067989 */ /* 0x000ea400000000ff */
[----:B--2---:R-:W-:-:S05]  /*4da0*/  @P0 IMAD.IADD R6, R19, 0x1, R6 ;  /* 0x0000000113060824 */ /* 0x004fca00078e0206 */
[----:B------:R-:W2:Y:S02]  /*4db0*/  SHFL.UP P0, R7, R6, 0x2, RZ ;  /* 0x0440000006077989 */ /* 0x000ea400000000ff */
[----:B--2---:R-:W-:-:S05]  /*4dc0*/  @P0 IMAD.IADD R7, R6, 0x1, R7 ;  /* 0x0000000106070824 */ /* 0x004fca00078e0207 */
[----:B------:R-:W2:Y:S02]  /*4dd0*/  SHFL.UP P0, R8, R7, 0x4, RZ ;  /* 0x0480000007087989 */ /* 0x000ea400000000ff */
[----:B--2---:R-:W-:-:S05]  /*4de0*/  @P0 IMAD.IADD R8, R7, 0x1, R8 ;  /* 0x0000000107080824 */ /* 0x004fca00078e0208 */
[----:B------:R-:W2:Y:S01]  /*4df0*/  SHFL.UP P0, R9, R8, 0x8, RZ ;  /* 0x0500000008097989 */ /* 0x000ea200000000ff */
[----:B-1----:R-:W-:Y:S01]  /*4e00*/  ISETP.NE.AND P1, PT, R20, 0x1f, PT ;  /* 0x0000001f1400780c */ /* 0x002fe20003f25270 */
[----:B--2---:R-:W-:-:S05]  /*4e10*/  @P0 IMAD.IADD R9, R8, 0x1, R9 ;  /* 0x0000000108090824 */ /* 0x004fca00078e0209 */
[----:B------:R-:W1:Y:S01]  /*4e20*/  SHFL.UP P0, R16, R9, 0x10, RZ ;  /* 0x0600000009107989 */ /* 0x000e6200000000ff */
[----:B------:R-:W-:-:S06]  /*4e30*/  SHF.R.U32.HI R18, RZ, 0x5, R57 ;  /* 0x00000005ff127819 */ /* 0x000fcc0000011639 */
[----:B------:R-:W-:Y:S01]  /*4e40*/  @!P1 LEA R7, R18, UR12, 0x2 ;  /* 0x0000000c12079c11 */ /* 0x000fe2000f8e10ff */
[----:B-1----:R-:W-:-:S05]  /*4e50*/  @P0 IMAD.IADD R16, R9, 0x1, R16 ;  /* 0x0000000109100824 */ /* 0x002fca00078e0210 */
[----:B------:R-:W-:Y:S01]  /*4e60*/  @!P1 STS [R7], R16 ;  /* 0x0000001007009388 */ /* 0x000fe20000000800 */
[----:B------:R-:W-:Y:S06]  /*4e70*/  BAR.SYNC.DEFER_BLOCKING 0x0 ;  /* 0x0000000000007b1d */ /* 0x000fec0000010000 */
[----:B------:R-:W1:Y:S04]  /*4e80*/  LDS.128 R12, [UR12] ;  /* 0x0000000cff0c7984 */ /* 0x000e680008000c00 */
[----:B------:R-:W2:Y:S01]  /*4e90*/  LDS.128 R8, [UR12+0x10] ;  /* 0x0000100cff087984 */ /* 0x000ea20008000c00 */
[----:B------:R-:W-:-:S03]  /*4ea0*/  ISETP.NE.AND P0, PT, R18, 0x2, PT ;  /* 0x000000021200780c */ /* 0x000fc60003f05270 */
[----:B------:R-:W3:Y:S01]  /*4eb0*/  LDS.64 R38, [UR12+0x20] ;  /* 0x0000200cff267984 */ /* 0x000ee20008000a00 */
[----:B------:R-:W-:Y:S01]  /*4ec0*/  ISETP.NE.AND P1, PT, R18, 0x3, PT ;  /* 0x000000031200780c */ /* 0x000fe20003f25270 */
[----:B-1----:R-:W-:-:S05]  /*4ed0*/  IMAD.IADD R17, R12, 0x1, R13 ;  /* 0x000000010c117824 */ /* 0x002fca00078e020d */
[----:B------:R-:W-:Y:S01]  /*4ee0*/  SEL R6, R17, R12, !P0 ;  /* 0x0000000c11067207 */ /* 0x000fe20004000000 */
[----:B------:R-:W-:Y:S01]  /*4ef0*/  IMAD.IADD R17, R14, 0x1, R17 ;  /* 0x000000010e117824 */ /* 0x000fe200078e0211 */
[----:B------:R-:W-:-:S04]  /*4f00*/  ISETP.NE.AND P0, PT, R18, 0x4, PT ;  /* 0x000000041200780c */ /* 0x000fc80003f05270 */
[----:B------:R-:W-:Y:S01]  /*4f10*/  SEL R6, R17, R6, !P1 ;  /* 0x0000000611067207 */ /* 0x000fe20004800000 */
[----:B------:R-:W-:Y:S01]  /*4f20*/  IMAD.IADD R17, R15, 0x1, R17 ;  /* 0x000000010f117824 */ /* 0x000fe200078e0211 */
[----:B------:R-:W-:-:S04]  /*4f30*/  ISETP.NE.AND P1, PT, R18, 0x5, PT ;  /* 0x000000051200780c */ /* 0x000fc80003f25270 */
[C---:B------:R-:W-:Y:S01]  /*4f40*/  SEL R6, R17.reuse, R6, !P0 ;  /* 0x0000000611067207 */ /* 0x040fe20004000000 */
[----:B--2---:R-:W-:Y:S01]  /*4f50*/  IMAD.IADD R17, R17, 0x1, R8 ;  /* 0x0000000111117824 */ /* 0x004fe200078e0208 */
[----:B------:R-:W-:-:S04]  /*4f60*/  ISETP.NE.AND P0, PT, R18, 0x6, PT ;  /* 0x000000061200780c */ /* 0x000fc80003f05270 */
[----:B------:R-:W-:Y:S01]  /*4f70*/  SEL R6, R17, R6, !P1 ;  /* 0x0000000611067207 */ /* 0x000fe20004800000 */
[----:B------:R-:W-:Y:S01]  /*4f80*/  IMAD.IADD R17, R9, 0x1, R17 ;  /* 0x0000000109117824 */ /* 0x000fe200078e0211 */
[----:B------:R-:W-:-:S04]  /*4f90*/  ISETP.NE.AND P1, PT, R18, 0x7, PT ;  /* 0x000000071200780c */ /* 0x000fc80003f25270 */
[----:B------:R-:W-:Y:S01]  /*4fa0*/  SEL R6, R17, R6, !P0 ;  /* 0x0000000611067207 */ /* 0x000fe20004000000 */
[----:B------:R-:W-:Y:S01]  /*4fb0*/  IMAD.IADD R17, R10, 0x1, R17 ;  /* 0x000000010a117824 */ /* 0x000fe200078e0211 */
[----:B------:R-:W-:-:S04]  /*4fc0*/  ISETP.NE.AND P0, PT, R18, 0x8, PT ;  /* 0x000000081200780c */ /* 0x000fc80003f05270 */
[----:B------:R-:W-:Y:S01]  /*4fd0*/  SEL R6, R17, R6, !P1 ;  /* 0x0000000611067207 */ /* 0x000fe20004800000 */
[----:B------:R-:W-:Y:S01]  /*4fe0*/  IMAD.IADD R17, R11, 0x1, R17 ;  /* 0x000000010b117824 */ /* 0x000fe200078e0211 */
[----:B------:R-:W-:-:S03]  /*4ff0*/  ISETP.NE.AND P1, PT, R18, 0x9, PT ;  /* 0x000000091200780c */ /* 0x000fc60003f25270 */
[C---:B---3--:R-:W-:Y:S01]  /*5000*/  IMAD.IADD R22, R17.reuse, 0x1, R38 ;  /* 0x0000000111167824 */ /* 0x048fe200078e0226 */
[----:B------:R-:W-:Y:S01]  /*5010*/  SEL R6, R17, R6, !P0 ;  /* 0x0000000611067207 */ /* 0x000fe20004000000 */
[----:B------:R-:W-:Y:S01]  /*5020*/  IMAD.IADD R16, R16, 0x1, -R19 ;  /* 0x0000000110107824 */ /* 0x000fe200078e0a13 */
[----:B------:R-:W-:Y:S02]  /*5030*/  ISETP.NE.AND P2, PT, R20, RZ, PT ;  /* 0x000000ff1400720c */ /* 0x000fe40003f45270 */
[----:B------:R-:W-:Y:S02]  /*5040*/  ISETP.GE.U32.AND P0, PT, R57, 0x20, PT ;  /* 0x000000203900780c */ /* 0x000fe40003f06070 */
[----:B------:R-:W-:Y:S01]  /*5050*/  SEL R6, R22, R6, !P1 ;  /* 0x0000000616067207 */ /* 0x000fe20004800000 */
[----:B0-----:R-:W-:Y:S01]  /*5060*/  UIADD3 UR4, UP0, UP1, UR6, UR8, UR14 ;  /* 0x0000000806047290 */ /* 0x001fe2000f91e00e */
[----:B------:R-:W-:Y:S02]  /*5070*/  SEL R55, R16, RZ, P2 ;  /* 0x000000ff10377207 */ /* 0x000fe40001000000 */
[----:B------:R-:W-:Y:S01]  /*5080*/  SEL R6, R6, RZ, P0 ;  /* 0x000000ff06067207 */ /* 0x000fe20000000000 */
[----:B------:R-:W-:Y:S01]  /*5090*/  UIADD3.X UR6, UPT, UPT, UR7, UR9, URZ, UP0, UP1 ;  /* 0x0000000907067290 */ /* 0x000fe200087e24ff */
[----:B------:R-:W-:-:S02]  /*50a0*/  IADD3 R22, PT, PT, R22, UR5, R39 ;  /* 0x0000000516167c10 */ /* 0x000fc4000fffe027 */
[----:B------:R-:W-:Y:S01]  /*50b0*/  IADD3 R36, P1, PT, R36, UR4, RZ ;  /* 0x0000000424247c10 */ /* 0x000fe2000ff3e0ff */
[----:B------:R-:W-:Y:S02]  /*50c0*/  IMAD.IADD R55, R6, 0x1, R55 ;  /* 0x0000000106377824 */ /* 0x000fe400078e0237 */
[----:B------:R-:W-:Y:S01]  /*50d0*/  VIADD R22, R22, 0xfffff240 ;  /* 0xfffff24016167836 */ /* 0x000fe20000000000 */
[----:B------:R-:W-:Y:S01]  /*50e0*/  IADD3 R28, P0, PT, R36, 0x4, RZ ;  /* 0x00000004241c7810 */ /* 0x000fe20007f1e0ff */
[----:B------:R-:W-:Y:S02]  /*50f0*/  IMAD.X R37, RZ, RZ, UR6, P1 ;  /* 0x00000006ff257e24 */ /* 0x000fe400088e06ff */
[----:B------:R-:W-:Y:S02]  /*5100*/  IMAD.IADD R42, R43, 0x1, R55 ;  /* 0x000000012b2a7824 */ /* 0x000fe400078e0237 */
[----:B------:R-:W-:Y:S01]  /*5110*/  IMAD.X R29, RZ, RZ, R37, P0 ;  /* 0x000000ffff1d7224 */ /* 0x000fe200000e0625 */
[----:B------:R-:W-:Y:S01]  /*5120*/  ISETP.GT.AND P0, PT, R22, 0x140, PT ;  /* 0x000001401600780c */ /* 0x000fe20003f04270 */
[----:B------:R-:W-:Y:S01]  /*5130*/  IMAD.IADD R43, R42, 0x1, R4 ;  /* 0x000000012a2b7824 */ /* 0x000fe200078e0204 */
[----:B------:R-:W-:-:S02]  /*5140*/  IADD3 R34, P1, PT, R36, 0x1, RZ ;  /* 0x0000000124227810 */ /* 0x000fc40007f3e0ff */
[C---:B------:R-:W-:Y:S01]  /*5150*/  IADD3 R32, P6, PT, R36.reuse, 0x2, RZ ;  /* 0x0000000224207810 */ /* 0x040fe20007fde0ff */
[----:B------:R-:W-:Y:S01]  /*5160*/  IMAD.IADD R44, R43, 0x1, R52 ;  /* 0x000000012b2c7824 */ /* 0x000fe200078e0234 */
[----:B------:R-:W-:Y:S01]  /*5170*/  IADD3 R30, P5, PT, R36, 0x3, RZ ;  /* 0x00000003241e7810 */ /* 0x000fe20007fbe0ff */
[----:B------:R-:W-:Y:S02]  /*5180*/  IMAD.X R35, RZ, RZ, R37, P1 ;  /* 0x000000ffff237224 */ /* 0x000fe400008e0625 */
[----:B------:R-:W-:Y:S01]  /*5190*/  IMAD.IADD R45, R44, 0x1, R5 ;  /* 0x000000012c2d7824 */ /* 0x000fe200078e0205 */
[C---:B------:R-:W-:Y:S01]  /*51a0*/  IADD3 R26, P4, PT, R36.reuse, 0x5, RZ ;  /* 0x00000005241a7810 */ /* 0x040fe20007f9e0ff */
[--C-:B------:R-:W-:Y:S01]  /*51b0*/  IMAD.X R33, RZ, RZ, R37.reuse, P6 ;  /* 0x000000ffff217224 */ /* 0x100fe200030e0625 */
[C---:B------:R-:W-:Y:S01]  /*51c0*/  IADD3 R24, P3, PT, R36.reuse, 0x6, RZ ;  /* 0x0000000624187810 */ /* 0x040fe20007f7e0ff */
[----:B------:R-:W-:Y:S01]  /*51d0*/  IMAD.X R31, RZ, RZ, R37, P5 ;  /* 0x000000ffff1f7224 */ /* 0x000fe200028e0625 */
[C---:B------:R-:W-:Y:S01]  /*51e0*/  IADD3 R20, P2, PT, R36.reuse, 0x7, RZ ;  /* 0x0000000724147810 */ /* 0x040fe20007f5e0ff */
[----:B------:R-:W-:Y:S01]  /*51f0*/  IMAD.IADD R47, R45, 0x1, R23 ;  /* 0x000000012d2f7824 */ /* 0x000fe200078e0217 */
[----:B------:R-:W-:-:S02]  /*5200*/  IADD3 R18, P1, PT, R36, 0x8, RZ ;  /* 0x0000000824127810 */ /* 0x000fc40007f3e0ff */
[C---:B------:R-:W-:Y:S02]  /*5210*/  IADD3 R16, P6, PT, R36.reuse, 0x9, RZ ;  /* 0x0000000924107810 */ /* 0x040fe40007fde0ff */
[----:B------:R-:W-:Y:S01]  /*5220*/  IADD3 R6, P5, PT, R36, 0xa, RZ ;  /* 0x0000000a24067810 */ /* 0x000fe20007fbe0ff */
[----:B------:R-:W-:Y:S01]  /*5230*/  BSSY.RECONVERGENT B0, `(.L_x_416) ;  /* 0x000013f000007945 */ /* 0x000fe20003800200 */
[----:B------:R-:W-:Y:S02]  /*5240*/  IMAD.IADD R49, R50, 0x1, R55 ;  /* 0x0000000132317824 */ /* 0x000fe400078e0237 */
[--C-:B------:R-:W-:Y:S02]  /*5250*/  IMAD.X R27, RZ, RZ, R37.reuse, P4 ;  /* 0x000000ffff1b7224 */ /* 0x100fe400020e0625 */
[--C-:B------:R-:W-:Y:S02]  /*5260*/  IMAD.X R25, RZ, RZ, R37.reuse, P3 ;  /* 0x000000ffff197224 */ /* 0x100fe400018e0625 */
[----:B------:R-:W-:-:S02]  /*5270*/  IMAD.X R21, RZ, RZ, R37, P2 ;  /* 0x000000ffff157224 */ /* 0x000fc400010e0625 */
[--C-:B------:R-:W-:Y:S02]  /*5280*/  IMAD.X R19, RZ, RZ, R37.reuse, P1 ;  /* 0x000000ffff137224 */ /* 0x100fe400008e0625 */
[--C-:B------:R-:W-:Y:S02]  /*5290*/  IMAD.X R17, RZ, RZ, R37.reuse, P6 ;  /* 0x000000ffff117224 */ /* 0x100fe400030e0625 */
[----:B------:R-:W-:Y:S02]  /*52a0*/  IMAD.X R7, RZ, RZ, R37, P5 ;  /* 0x000000ffff077224 */ /* 0x000fe400028e0625 */
[--C-:B------:R-:W-:Y:S02]  /*52b0*/  IMAD.IADD R46, R46, 0x1, R55.reuse ;  /* 0x000000012e2e7824 */ /* 0x100fe400078e0237 */
[----:B------:R-:W-:Y:S02]  /*52c0*/  IMAD.IADD R48, R48, 0x1, R55 ;  /* 0x0000000130307824 */ /* 0x000fe400078e0237 */
[----:B------:R-:W-:-:S02]  /*52d0*/  IMAD.IADD R50, R55, 0x1, R54 ;  /* 0x0000000137327824 */ /* 0x000fc400078e0236 */
[----:B------:R-:W-:Y:S01]  /*52e0*/  IMAD.IADD R51, R47, 0x1, R40 ;  /* 0x000000012f337824 */ /* 0x000fe200078e0228 */
[----:B------:R-:W-:Y:S06]  /*52f0*/  @P0 BRA `(.L_x_417) ;  /* 0x0000000800bc0947 */ /* 0x000fec0003800000 */
[----:B------:R-:W-:Y:S01]  /*5300*/  ISETP.GE.AND P0, PT, R55, R22, PT ;  /* 0x000000163700720c */ /* 0x000fe20003f06270 */
[----:B------:R-:W-:Y:S03]  /*5310*/  BSSY.RECONVERGENT B2, `(.L_x_418) ;  /* 0x000000e000027945 */ /* 0x000fe60003800200 */
[----:B------:R-:W-:-:S13]  /*5320*/  ISETP.NE.AND P0, PT, R54, RZ, !P0 ;  /* 0x000000ff3600720c */ /* 0x000fda0004705270 */
[----:B------:R-:W-:Y:S05]  /*5330*/  @!P0 BRA `(.L_x_419) ;  /* 0x00000000002c8947 */ /* 0x000fea0003800000 */
[----:B------:R-:W-:Y:S01]  /*5340*/  UISETP.NE.AND UP0, UPT, UR13, URZ, UPT ;  /* 0x000000ff0d00728c */ /* 0x000fe2000bf05270 */
[----:B------:R-:W-:Y:S01]  /*5350*/  CS2R R8, SRZ ;  /* 0x0000000000087805 */ /* 0x000fe2000001ff00 */
[----:B------:R-:W0:Y:S07]  /*5360*/  LDCU.64 UR4, c[0x0][0x398] ;  /* 0x00007300ff0477ac */ /* 0x000e2e0008000a00 */
[----:B------:R-:W-:Y:S05]  /*5370*/  BRA.U UP0, `(.L_x_420) ;  /* 0x0000000100087547 */ /* 0x000fea000b800000 */
[----:B------:R-:W1:Y:S02]  /*5380*/  LDC.64 R8, c[0x0][0x3d8] ;  /* 0x0000f600ff087b82 */ /* 0x000e640000000a00 */
[----:B-1----:R-:W5:Y:S02]  /*5390*/  LDG.E.64 R8, desc[UR10][R8.64] ;  /* 0x0000000a08087981 */ /* 0x002f64000c1e1b00 */
.L_x_420:
[----:B-----5:R-:W-:-:S04]  /*53a0*/  IADD3 R10, P0, PT, R55, R8, RZ ;  /* 0x00000008370a7210 */ /* 0x020fc80007f1e0ff */
[----:B------:R-:W-:Y:S02]  /*53b0*/  LEA.HI.X.SX32 R9, R55, R9, 0x1, P0 ;  /* 0x0000000937097211 */ /* 0x000fe400000f0eff */
[----:B0-----:R-:W-:-:S04]  /*53c0*/  LEA R8, P0, R10, UR4, 0x3 ;  /* 0x000000040a087c11 */ /* 0x001fc8000f8018ff */
[----:B------:R-:W-:-:S05]  /*53d0*/  LEA.HI.X R9, R10, UR5, R9, 0x3, P0 ;  /* 0x000000050a097c11 */ /* 0x000fca00080f1c09 */
[----:B------:R0:W-:Y:S04]  /*53e0*/  STG.E.64 desc[UR10][R8.64], R36 ;  /* 0x0000002408007986 */ /* 0x0001e8000c101b0a */
.L_x_419:
[----:B------:R-:W-:Y:S05]  /*53f0*/  BSYNC.RECONVERGENT B2 ;  /* 0x0000000000027941 */ /* 0x000fea0003800200 */
.L_x_418:
[----:B------:R-:W-:Y:S01]  /*5400*/  ISETP.GE.AND P0, PT, R50, R22, PT ;  /* 0x000000163200720c */ /* 0x000fe20003f06270 */
[----:B------:R-:W-:Y:S03]  /*5410*/  BSSY.RECONVERGENT B2, `(.L_x_421) ;  /* 0x000000e000027945 */ /* 0x000fe60003800200 */
[----:B------:R-:W-:-:S13]  /*5420*/  ISETP.EQ.OR P0, PT, R53, RZ, P0 ;  /* 0x000000ff3500720c */ /* 0x000fda0000702670 */
[----:B------:R-:W-:Y:S05]  /*5430*/  @P0 BRA `(.L_x_422) ;  /* 0x00000000002c0947 */ /* 0x000fea0003800000 */
[----:B------:R-:W-:Y:S01]  /*5440*/  UISETP.NE.AND UP0, UPT, UR13, URZ, UPT ;  /* 0x000000ff0d00728c */ /* 0x000fe2000bf05270 */
[----:B0-----:R-:W-:Y:S01]  /*5450*/  CS2R R8, SRZ ;  /* 0x0000000000087805 */ /* 0x001fe2000001ff00 */
[----:B------:R-:W0:Y:S07]  /*5460*/  LDCU.64 UR4, c[0x0][0x398] ;  /* 0x00007300ff0477ac */ /* 0x000e2e0008000a00 */
[----:B------:R-:W-:Y:S05]  /*5470*/  BRA.U UP0, `(.L_x_423) ;  /* 0x0000000100087547 */ /* 0x000fea000b800000 */
[----:B------:R-:W1:Y:S02]  /*5480*/  LDC.64 R8, c[0x0][0x3d8] ;  /* 0x0000f600ff087b82 */ /* 0x000e640000000a00 */
[----:B-1----:R-:W5:Y:S02]  /*5490*/  LDG.E.64 R8, desc[UR10][R8.64] ;  /* 0x0000000a08087981 */ /* 0x002f64000c1e1b00 */
.L_x_423:
[----:B-----5:R-:W-:-:S04]  /*54a0*/  IADD3 R10, P0, PT, R50, R8, RZ ;  /* 0x00000008320a7210 */ /* 0x020fc80007f1e0ff */
[----:B------:R-:W-:Y:S02]  /*54b0*/  LEA.HI.X.SX32 R9, R50, R9, 0x1, P0 ;  /* 0x0000000932097211 */ /* 0x000fe400000f0eff */
[----:B0-----:R-:W-:-:S04]  /*54c0*/  LEA R8, P0, R10, UR4, 0x3 ;  /* 0x000000040a087c11 */ /* 0x001fc8000f8018ff */
[----:B------:R-:W-:-:S05]  /*54d0*/  LEA.HI.X R9, R10, UR5, R9, 0x3, P0 ;  /* 0x000000050a097c11 */ /* 0x000fca00080f1c09 */
[----:B------:R1:W-:Y:S04]  /*54e0*/  STG.E.64 desc[UR10][R8.64], R34 ;  /* 0x0000002208007986 */ /* 0x0003e8000c101b0a */
.L_x_422:
[----:B------:R-:W-:Y:S05]  /*54f0*/  BSYNC.RECONVERGENT B2 ;  /* 0x0000000000027941 */ /* 0x000fea0003800200 */
.L_x_421:
[----:B------:R-:W-:Y:S01]  /*5500*/  ISETP.GE.AND P0, PT, R46, R22, PT ;  /* 0x000000162e00720c */ /* 0x000fe20003f06270 */
[----:B------:R-:W-:Y:S03]  /*5510*/  BSSY.RECONVERGENT B2, `(.L_x_424) ;  /* 0x000000e000027945 */ /* 0x000fe60003800200 */
[----:B------:R-:W-:-:S13]  /*5520*/  ISETP.EQ.OR P0, PT, R0, RZ, P0 ;  /* 0x000000ff0000720c */ /* 0x000fda0000702670 */
[----:B------:R-:W-:Y:S05]  /*5530*/  @P0 BRA `(.L_x_425) ;  /* 0x00000000002c0947 */ /* 0x000fea0003800000 */
[----:B------:R-:W-:Y:S01]  /*5540*/  UISETP.NE.AND UP0, UPT, UR13, URZ, UPT ;  /* 0x000000ff0d00728c */ /* 0x000fe2000bf05270 */
[----:B01----:R-:W-:Y:S01]  /*5550*/  CS2R R8, SRZ ;  /* 0x0000000000087805 */ /* 0x003fe2000001ff00 */
[----:B------:R-:W0:Y:S07]  /*5560*/  LDCU.64 UR4, c[0x0][0x398] ;  /* 0x00007300ff0477ac */ /* 0x000e2e0008000a00 */
[----:B------:R-:W-:Y:S05]  /*5570*/  BRA.U UP0, `(.L_x_426) ;  /* 0x0000000100087547 */ /* 0x000fea000b800000 */
[----:B------:R-:W1:Y:S02]  /*5580*/  LDC.64 R8, c[0x0][0x3d8] ;  /* 0x0000f600ff087b82 */ /* 0x000e640000000a00 */
[----:B-1----:R-:W5:Y:S02]  /*5590*/  LDG.E.64 R8, desc[UR10][R8.64] ;  /* 0x0000000a08087981 */ /* 0x002f64000c1e1b00 */
.L_x_426:
[----:B-----5:R-:W-:-:S04]  /*55a0*/  IADD3 R0, P0, PT, R46, R8, RZ ;  /* 0x000000082e007210 */ /* 0x020fc80007f1e0ff */
[----:B------:R-:W-:Y:S02]  /*55b0*/  LEA.HI.X.SX32 R9, R46, R9, 0x1, P0 ;  /* 0x000000092e097211 */ /* 0x000fe400000f0eff */
[----:B0-----:R-:W-:-:S04]  /*55c0*/  LEA R8, P0, R0, UR4, 0x3 ;  /* 0x0000000400087c11 */ /* 0x001fc8000f8018ff */
[----:B------:R-:W-:-:S05]  /*55d0*/  LEA.HI.X R9, R0, UR5, R9, 0x3, P0 ;  /* 0x0000000500097c11 */ /* 0x000fca00080f1c09 */
[----:B------:R2:W-:Y:S04]  /*55e0*/  STG.E.64 desc[UR10][R8.64], R32 ;  /* 0x0000002008007986 */ /* 0x0005e8000c101b0a */
.L_x_425:
[----:B------:R-:W-:Y:S05]  /*55f0*/  BSYNC.RECONVERGENT B2 ;  /* 0x0000000000027941 */ /* 0x000fea0003800200 */
.L_x_424:
[----:B------:R-:W-:Y:S01]  /*5600*/  ISETP.GE.AND P0, PT, R48, R22, PT ;  /* 0x000000163000720c */ /* 0x000fe20003f06270 */
[----:B------:R-:W-:Y:S03]  /*5610*/  BSSY.RECONVERGENT B2, `(.L_x_427) ;  /* 0x000000e000027945 */ /* 0x000fe60003800200 */
[----:B------:R-:W-:-:S13]  /*5620*/  ISETP.EQ.OR P0, PT, R2, RZ, P0 ;  /* 0x000000ff0200720c */ /* 0x000fda0000702670 */
[----:B------:R-:W-:Y:S05]  /*5630*/  @P0 BRA `(.L_x_428) ;  /* 0x00000000002c0947 */ /* 0x000fea0003800000 */
[----:B------:R-:W-:Y:S01]  /*5640*/  UISETP.NE.AND UP0, UPT, UR13, URZ, UPT ;  /* 0x000000ff0d00728c */ /* 0x000fe2000bf05270 */
[----:B012---:R-:W-:Y:S01]  /*5650*/  CS2R R8, SRZ ;  /* 0x0000000000087805 */ /* 0x007fe2000001ff00 */
[----:B------:R-:W0:Y:S07]  /*5660*/  LDCU.64 UR4, c[0x0][0x398] ;  /* 0x00007300ff0477ac */ /* 0x000e2e0008000a00 */
[----:B------:R-:W-:Y:S05]  /*5670*/  BRA.U UP0, `(.L_x_429) ;  /* 0x0000000100087547 */ /* 0x000fea000b800000 */
[----:B------:R-:W1:Y:S02]  /*5680*/  LDC.64 R8, c[0x0][0x3d8] ;  /* 0x0000f600ff087b82 */ /* 0x000e640000000a00 */
[----:B-1----:R-:W5:Y:S02]  /*5690*/  LDG.E.64 R8, desc[UR10][R8.64] ;  /* 0x0000000a08087981 */ /* 0x002f64000c1e1b00 */
.L_x_429:
[----:B-----5:R-:W-:-:S04]  /*56a0*/  IADD3 R0, P0, PT, R48, R8, RZ ;  /* 0x0000000830007210 */ /* 0x020fc80007f1e0ff */
[----:B------:R-:W-:Y:S02]  /*56b0*/  LEA.HI.X.SX32 R9, R48, R9, 0x1, P0 ;  /* 0x0000000930097211 */ /* 0x000fe400000f0eff */
[----:B0-----:R-:W-:-:S04]  /*56c0*/  LEA R8, P0, R0, UR4, 0x3 ;  /* 0x0000000400087c11 */ /* 0x001fc8000f8018ff */
[----:B------:R-:W-:-:S05]  /*56d0*/  LEA.HI.X R9, R0, UR5, R9, 0x3, P0 ;  /* 0x0000000500097c11 */ /* 0x000fca00080f1c09 */
[----:B------:R3:W-:Y:S04]  /*56e0*/  STG.E.64 desc[UR10][R8.64], R30 ;  /* 0x0000001e08007986 */ /* 0x0007e8000c101b0a */
.L_x_428:
[----:B------:R-:W-:Y:S05]  /*56f0*/  BSYNC.RECONVERGENT B2 ;  /* 0x0000000000027941 */ /* 0x000fea0003800200 */
.L_x_427:
[----:B------:R-:W-:Y:S01]  /*5700*/  ISETP.GE.AND P0, PT, R49, R22, PT ;  /* 0x000000163100720c */ /* 0x000fe20003f06270 */
[----:B------:R-:W-:Y:S03]  /*5710*/  BSSY.RECONVERGENT B2, `(.L_x_430) ;  /* 0x000000e000027945 */ /* 0x000fe60003800200 */
[----:B------:R-:W-:-:S13]  /*5720*/  ISETP.EQ.OR P0, PT, R3, RZ, P0 ;  /* 0x000000ff0300720c */ /* 0x000fda0000702670 */
[----:B------:R-:W-:Y:S05]  /*5730*/  @P0 BRA `(.L_x_431) ;  /* 0x00000000002c0947 */ /* 0x000fea0003800000 */
[----:B------:R-:W-:Y:S01]  /*5740*/  UISETP.NE.AND UP0, UPT, UR13, URZ, UPT ;  /* 0x000000ff0d00728c */ /* 0x000fe2000bf05270 */
[----:B------:R-:W-:Y:S01]  /*5750*/  CS2R R2, SRZ ;  /* 0x0000000000027805 */ /* 0x000fe2000001ff00 */
[----:B------:R-:W4:Y:S07]  /*5760*/  LDCU.64 UR4, c[0x0][0x398] ;  /* 0x00007300ff0477ac */ /* 0x000f2e0008000a00 */
[----:B------:R-:W-:Y:S05]  /*5770*/  BRA.U UP0, `(.L_x_432) ;  /* 0x0000000100087547 */ /* 0x000fea000b800000 */
[----:B------:R-:W0:Y:S02]  /*5780*/  LDC.64 R2, c[0x0][0x3d8] ;  /* 0x0000f600ff027b82 */ /* 0x000e240000000a00 */
[----:B0-----:R-:W5:Y:S02]  /*5790*/  LDG.E.64 R2, desc[UR10][R2.64] ;  /* 0x0000000a02027981 */ /* 0x001f64000c1e1b00 */
.L_x_432:
[----:B-----5:R-:W-:-:S04]  /*57a0*/  IADD3 R0, P0, PT, R49, R2, RZ ;  /* 0x0000000231007210 */ /* 0x020fc80007f1e0ff */
[----:B------:R-:W-:Y:S02]  /*57b0*/  LEA.HI.X.SX32 R3, R49, R3, 0x1, P0 ;  /* 0x0000000331037211 */ /* 0x000fe400000f0eff */
[----:B----4-:R-:W-:-:S04]  /*57c0*/  LEA R2, P0, R0, UR4, 0x3 ;  /* 0x0000000400027c11 */ /* 0x010fc8000f8018ff */
[----:B------:R-:W-:-:S05]  /*57d0*/  LEA.HI.X R3, R0, UR5, R3, 0x3, P0 ;  /* 0x0000000500037c11 */ /* 0x000fca00080f1c03 */
[----:B------:R4:W-:Y:S04]  /*57e0*/  STG.E.64 desc[UR10][R2.64], R28 ;  /* 0x0000001c02007986 */ /* 0x0009e8000c101b0a */
.L_x_431:
[----:B------:R-:W-:Y:S05]  /*57f0*/  BSYNC.RECONVERGENT B2 ;  /* 0x0000000000027941 */ /* 0x000fea0003800200 */
.L_x_430:
[----:B------:R-:W-:Y:S01]  /*5800*/  ISETP.GE.AND P0, PT, R42, R22, PT ;  /* 0x000000162a00720c */ /* 0x000fe20003f06270 */
[----:B------:R-:W-:Y:S03]  /*5810*/  BSSY.RECONVERGENT B2, `(.L_x_433) ;  /* 0x000000e000027945 */ /* 0x000fe60003800200 */
[----:B------:R-:W-:-:S13]  /*5820*/  ISETP.EQ.OR P0, PT, R4, RZ, P0 ;  /* 0x000000ff0400720c */ /* 0x000fda0000702670 */
[----:B------:R-:W-:Y:S05]  /*5830*/  @P0 BRA `(.L_x_434) ;  /* 0x00000000002c0947 */ /* 0x000fea0003800000 */
[----:B------:R-:W-:Y:S01]  /*5840*/  UISETP.NE.AND UP0, UPT, UR13, URZ, UPT ;  /* 0x000000ff0d00728c */ /* 0x000fe2000bf05270 */
[----:B----4-:R-:W-:Y:S01]  /*5850*/  CS2R R2, SRZ ;  /* 0x0000000000027805 */ /* 0x010fe2000001ff00 */
[----:B------:R-:W4:Y:S07]  /*5860*/  LDCU.64 UR4, c[0x0][0x398] ;  /* 0x00007300ff0477ac */ /* 0x000f2e0008000a00 */
[----:B------:R-:W-:Y:S05]  /*5870*/  BRA.U UP0, `(.L_x_435) ;  /* 0x0000000100087547 */ /* 0x000fea000b800000 */
[----:B------:R-:W0:Y:S02]  /*5880*/  LDC.64 R2, c[0x0][0x3d8] ;  /* 0x0000f600ff027b82 */ /* 0x000e240000000a00 */
[----:B0-----:R-:W5:Y:S02]  /*5890*/  LDG.E.64 R2, desc[UR10][R2.64] ;  /* 0x0000000a02027981 */ /* 0x001f64000c1e1b00 */
.L_x_435:
[----:B-----5:R-:W-:-:S04]  /*58a0*/  IADD3 R0, P0, PT, R42, R2, RZ ;  /* 0x000000022a007210 */ /* 0x020fc80007f1e0ff */
[----:B------:R-:W-:Y:S02]  /*58b0*/  LEA.HI.X.SX32 R3, R42, R3, 0x1, P0 ;  /* 0x000000032a037211 */ /* 0x000fe400000f0eff */
[----:B----4-:R-:W-:-:S04]  /*58c0*/  LEA R2, P0, R0, UR4, 0x3 ;  /* 0x0000000400027c11 */ /* 0x010fc8000f8018ff */
[----:B------:R-:W-:-:S05]  /*58d0*/  LEA.HI.X R3, R0, UR5, R3, 0x3, P0 ;  /* 0x0000000500037c11 */ /* 0x000fca00080f1c03 */
[----:B------:R4:W-:Y:S04]  /*58e0*/  STG.E.64 desc[UR10][R2.64], R26 ;  /* 0x0000001a02007986 */ /* 0x0009e8000c101b0a */
.L_x_434:
[----:B------:R-:W-:Y:S05]  /*58f0*/  BSYNC.RECONVERGENT B2 ;  /* 0x0000000000027941 */ /* 0x000fea0003800200 */
.L_x_433:
        /* <DEDUP_REMOVED lines=10> */
.L_x_438:
[----:B-----5:R-:W-:-:S04]  /*59a0*/  IADD3 R0, P0, PT, R43, R2, RZ ;  /* 0x000000022b007210 */ /* 0x020fc80007f1e0ff */
[----:B------:R-:W-:Y:S02]  /*59b0*/  LEA.HI.X.SX32 R3, R43, R3, 0x1, P0 ;  /* 0x000000032b037211 */ /* 0x000fe400000f0eff */
[----:B----4-:R-:W-:-:S04]  /*59c0*/  LEA R2, P0, R0, UR4, 0x3 ;  /* 0x0000000400027c11 */ /* 0x010fc8000f8018ff */
[----:B------:R-:W-:-:S05]  /*59d0*/  LEA.HI.X R3, R0, UR5, R3, 0x3, P0 ;  /* 0x0000000500037c11 */ /* 0x000fca00080f1c03 */
[----:B------:R4:W-:Y:S04]  /*59e0*/  STG.E.64 desc[UR10][R2.64], R24 ;  /* 0x0000001802007986 */ /* 0x0009e8000c101b0a */
.L_x_437:
[----:B------:R-:W-:Y:S05]  /*59f0*/  BSYNC.RECONVERGENT B2 ;  /* 0x0000000000027941 */ /* 0x000fea0003800200 */
.L_x_436:
        /* <DEDUP_REMOVED lines=10> */
.L_x_441:
[----:B-----5:R-:W-:-:S04]  /*5aa0*/  IADD3 R0, P0, PT, R44, R2, RZ ;  /* 0x000000022c007210 */ /* 0x020fc80007f1e0ff */
[----:B------:R-:W-:Y:S02]  /*5ab0*/  LEA.HI.X.SX32 R3, R44, R3, 0x1, P0 ;  /* 0x000000032c037211 */ /* 0x000fe400000f0eff */
[----:B----4-:R-:W-:-:S04]  /*5ac0*/  LEA R2, P0, R0, UR4, 0x3 ;  /* 0x0000000400027c11 */ /* 0x010fc8000f8018ff */
[----:B------:R-:W-:-:S05]  /*5ad0*/  LEA.HI.X R3, R0, UR5, R3, 0x3, P0 ;  /* 0x0000000500037c11 */ /* 0x000fca00080f1c03 */
[----:B------:R4:W-:Y:S04]  /*5ae0*/  STG.E.64 desc[UR10][R2.64], R20 ;  /* 0x0000001402007986 */ /* 0x0009e8000c101b0a */
.L_x_440:
[----:B------:R-:W-:Y:S05]  /*5af0*/  BSYNC.RECONVERGENT B2 ;  /* 0x0000000000027941 */ /* 0x000fea0003800200 */
.L_x_439:
        /* <DEDUP_REMOVED lines=10> */
.L_x_444:
[----:B-----5:R-:W-:-:S04]  /*5ba0*/  IADD3 R0, P0, PT, R45, R2, RZ ;  /* 0x000000022d007210 */ /* 0x020fc80007f1e0ff */
[----:B------:R-:W-:Y:S02]  /*5bb0*/  LEA.HI.X.SX32 R3, R45, R3, 0x1, P0 ;  /* 0x000000032d037211 */ /* 0x000fe400000f0eff */
[----:B----4-:R-:W-:-:S04]  /*5bc0*/  LEA R2, P0, R0, UR4, 0x3 ;  /* 0x0000000400027c11 */ /* 0x010fc8000f8018ff */
[----:B------:R-:W-:-:S05]  /*5bd0*/  LEA.HI.X R3, R0, UR5, R3, 0x3, P0 ;  /* 0x0000000500037c11 */ /* 0x000fca00080f1c03 */
[----:B------:R4:W-:Y:S04]  /*5be0*/  STG.E.64 desc[UR10][R2.64], R18 ;  /* 0x0000001202007986 */ /* 0x0009e8000c101b0a */
.L_x_443:
[----:B------:R-:W-:Y:S05]  /*5bf0*/  BSYNC.RECONVERGENT B2 ;  /* 0x0000000000027941 */ /* 0x000fea0003800200 */
.L_x_442:
        /* <DEDUP_REMOVED lines=10> */
.L_x_447:
[----:B-----5:R-:W-:-:S04]  /*5ca0*/  IADD3 R0, P0, PT, R47, R2, RZ ;  /* 0x000000022f007210 */ /* 0x020fc80007f1e0ff */
[----:B------:R-:W-:Y:S02]  /*5cb0*/  LEA.HI.X.SX32 R3, R47, R3, 0x1, P0 ;  /* 0x000000032f037211 */ /* 0x000fe400000f0eff */
[----:B----4-:R-:W-:-:S04]  /*5cc0*/  LEA R2, P0, R0, UR4, 0x3 ;  /* 0x0000000400027c11 */ /* 0x010fc8000f8018ff */
[----:B------:R-:W-:-:S05]  /*5cd0*/  LEA.HI.X R3, R0, UR5, R3, 0x3, P0 ;  /* 0x0000000500037c11 */ /* 0x000fca00080f1c03 */
[----:B------:R4:W-:Y:S04]  /*5ce0*/  STG.E.64 desc[UR10][R2.64], R16 ;  /* 0x0000001002007986 */ /* 0x0009e8000c101b0a */
.L_x_446:
[----:B------:R-:W-:Y:S05]  /*5cf0*/  BSYNC.RECONVERGENT B2 ;  /* 0x0000000000027941 */ /* 0x000fea0003800200 */
.L_x_445:
[----:B------:R-:W-:-:S04]  /*5d00*/  ISETP.GE.AND P0, PT, R51, R22, PT ;  /* 0x000000163300720c */ /* 0x000fc80003f06270 */
        /* <DEDUP_REMOVED lines=8> */
.L_x_449:
[----:B-----5:R-:W-:-:S04]  /*5d90*/  IADD3 R0, P0, PT, R51, R2, RZ ;  /* 0x0000000233007210 */ /* 0x020fc80007f1e0ff */
[----:B------:R-:W-:Y:S02]  /*5da0*/  LEA.HI.X.SX32 R3, R51, R3, 0x1, P0 ;  /* 0x0000000333037211 */ /* 0x000fe400000f0eff */
[----:B----4-:R-:W-:-:S04]  /*5db0*/  LEA R2, P0, R0, UR4, 0x3 ;  /* 0x0000000400027c11 */ /* 0x010fc8000f8018ff */
[----:B------:R-:W-:-:S05]  /*5dc0*/  LEA.HI.X R3, R0, UR5, R3, 0x3, P0 ;  /* 0x0000000500037c11 */ /* 0x000fca00080f1c03 */
[----:B------:R4:W-:Y:S01]  /*5dd0*/  STG.E.64 desc[UR10][R2.64], R6 ;  /* 0x0000000602007986 */ /* 0x0009e2000c101b0a */
[----:B------:R-:W-:Y:S05]  /*5de0*/  BRA `(.L_x_448) ;  /* 0x00000008000c7947 */ /* 0x000fea0003800000 */
.L_x_417:
[----:B------:R-:W-:Y:S01]  /*5df0*/  BAR.SYNC.DEFER_BLOCKING 0x0 ;  /* 0x0000000000007b1d */ /* 0x000fe20000010000 */
[----:B------:R-:W-:Y:S02]  /*5e00*/  ISETP.NE.AND P5, PT, R54, RZ, PT ;  /* 0x000000ff3600720c */ /* 0x000fe40003fa5270 */
[----:B------:R-:W-:Y:S02]  /*5e10*/  ISETP.NE.AND P6, PT, R53, RZ, PT ;  /* 0x000000ff3500720c */ /* 0x000fe40003fc5270 */
[----:B------:R-:W-:Y:S01]  /*5e20*/  ISETP.NE.AND P0, PT, R0, RZ, PT ;  /* 0x000000ff0000720c */ /* 0x000fe20003f05270 */
[----:B------:R-:W0:Y:S01]  /*5e30*/  LDCU.64 UR6, c[0x0][0x398] ;  /* 0x00007300ff0677ac */ /* 0x000e220008000a00 */
[----:B------:R-:W-:Y:S02]  /*5e40*/  ISETP.NE.AND P2, PT, R3, RZ, PT ;  /* 0x000000ff0300720c */ /* 0x000fe40003f45270 */
[----:B------:R-:W-:Y:S02]  /*5e50*/  ISETP.NE.AND P1, PT, R2, RZ, PT ;  /* 0x000000ff0200720c */ /* 0x000fe40003f25270 */
[----:B------:R-:W-:-:S02]  /*5e60*/  ISETP.NE.AND P3, PT, R4, RZ, PT ;  /* 0x000000ff0400720c */ /* 0x000fc40003f65270 */
[----:B------:R-:W-:Y:S02]  /*5e70*/  ISETP.NE.AND P4, PT, R52, RZ, PT ;  /* 0x000000ff3400720c */ /* 0x000fe40003f85270 */
[----:B------:R-:W-:Y:S02]  /*5e80*/  @P5 LEA R55, R55, UR12, 0x3 ;  /* 0x0000000c37375c11 */ /* 0x000fe4000f8e18ff */
[----:B------:R-:W-:Y:S02]  /*5e90*/  @P6 LEA R3, R50, UR12, 0x3 ;  /* 0x0000000c32036c11 */ /* 0x000fe4000f8e18ff */
[----:B------:R-:W-:Y:S02]  /*5ea0*/  @P0 LEA R53, R46, UR12, 0x3 ;  /* 0x0000000c2e350c11 */ /* 0x000fe4000f8e18ff */
[----:B------:R-:W-:Y:S01]  /*5eb0*/  @P2 LEA R49, R49, UR12, 0x3 ;  /* 0x0000000c31312c11 */ /* 0x000fe2000f8e18ff */
[----:B------:R-:W-:Y:S01]  /*5ec0*/  @P5 STS.64 [R55], R36 ;  /* 0x0000002437005388 */ /* 0x000fe20000000a00 */
[----:B------:R-:W-:-:S02]  /*5ed0*/  ISETP.NE.AND P5, PT, R5, RZ, PT ;  /* 0x000000ff0500720c */ /* 0x000fc40003fa5270 */
[----:B------:R-:W-:Y:S01]  /*5ee0*/  @P1 LEA R5, R48, UR12, 0x3 ;  /* 0x0000000c30051c11 */ /* 0x000fe2000f8e18ff */
[----:B------:R1:W-:Y:S01]  /*5ef0*/  @P6 STS.64 [R3], R34 ;  /* 0x0000002203006388 */ /* 0x0003e20000000a00 */
[----:B------:R-:W-:Y:S02]  /*5f00*/  ISETP.NE.AND P6, PT, R23, RZ, PT ;  /* 0x000000ff1700720c */ /* 0x000fe40003fc5270 */
[----:B------:R-:W-:Y:S01]  /*5f10*/  @P3 LEA R23, R42, UR12, 0x3 ;  /* 0x0000000c2a173c11 */ /* 0x000fe2000f8e18ff */
[----:B------:R2:W-:Y:S01]  /*5f20*/  @P0 STS.64 [R53], R32 ;  /* 0x0000002035000388 */ /* 0x0005e20000000a00 */
[----:B------:R-:W-:Y:S02]  /*5f30*/  ISETP.NE.AND P0, PT, R40, RZ, PT ;  /* 0x000000ff2800720c */ /* 0x000fe40003f05270 */
[----:B------:R-:W-:Y:S01]  /*5f40*/  @P4 LEA R43, R43, UR12, 0x3 ;  /* 0x0000000c2b2b4c11 */ /* 0x000fe2000f8e18ff */
[----:B------:R2:W-:Y:S01]  /*5f50*/  @P1 STS.64 [R5], R30 ;  /* 0x0000001e05001388 */ /* 0x0005e20000000a00 */
[----:B------:R-:W-:-:S02]  /*5f60*/  ISETP.NE.AND P1, PT, R41, RZ, PT ;  /* 0x000000ff2900720c */ /* 0x000fc40003f25270 */
[----:B-1----:R-:W-:Y:S01]  /*5f70*/  @P5 LEA R3, R44, UR12, 0x3 ;  /* 0x0000000c2c035c11 */ /* 0x002fe2000f8e18ff */
[----:B------:R2:W-:Y:S02]  /*5f80*/  @P2 STS.64 [R49], R28 ;  /* 0x0000001c31002388 */ /* 0x0005e40000000a00 */
[----:B------:R-:W-:Y:S02]  /*5f90*/  @P6 LEA R45, R45, UR12, 0x3 ;  /* 0x0000000c2d2d6c11 */ /* 0x000fe4000f8e18ff */
[----:B------:R2:W-:Y:S02]  /*5fa0*/  @P3 STS.64 [R23], R26 ;  /* 0x0000001a17003388 */ /* 0x0005e40000000a00 */
[----:B------:R-:W-:Y:S02]  /*5fb0*/  @P0 LEA R47, R47, UR12, 0x3 ;  /* 0x0000000c2f2f0c11 */ /* 0x000fe4000f8e18ff */
[----:B------:R2:W-:Y:S02]  /*5fc0*/  @P4 STS.64 [R43], R24 ;  /* 0x000000182b004388 */ /* 0x0005e40000000a00 */
[----:B------:R-:W-:-:S02]  /*5fd0*/  @P1 LEA R51, R51, UR12, 0x3 ;  /* 0x0000000c33331c11 */ /* 0x000fc4000f8e18ff */
[----:B------:R2:W-:Y:S04]  /*5fe0*/  @P5 STS.64 [R3], R20 ;  /* 0x0000001403005388 */ /* 0x0005e80000000a00 */
[----:B------:R2:W-:Y:S04]  /*5ff0*/  @P6 STS.64 [R45], R18 ;  /* 0x000000122d006388 */ /* 0x0005e80000000a00 */
[----:B------:R2:W-:Y:S01]  /*6000*/  @P0 STS.64 [R47], R16 ;  /* 0x000000102f000388 */ /* 0x0005e20000000a00 */
[----:B------:R-:W-:-:S03]  /*6010*/  ISETP.GE.U32.AND P0, PT, R57, R22, PT ;  /* 0x000000163900720c */ /* 0x000fc60003f06070 */
[----:B------:R2:W-:Y:S01]  /*6020*/  @P1 STS.64 [R51], R6 ;  /* 0x0000000633001388 */ /* 0x0005e20000000a00 */
[----:B------:R-:W-:Y:S09]  /*6030*/  BAR.SYNC.DEFER_BLOCKING 0x0 ;  /* 0x0000000000007b1d */ /* 0x000ff20000010000 */
[----:B0-----:R-:W-:Y:S05]  /*6040*/  @P0 BRA `(.L_x_448) ;  /* 0x0000000400740947 */ /* 0x001fea0003800000 */
[----:B------:R-:W-:Y:S01]  /*6050*/  IADD3 R13, PT, PT, R15, R13, R14 ;  /* 0x0000000d0f0d7210 */ /* 0x000fe20007ffe00e */
[----:B------:R-:W-:Y:S03]  /*6060*/  BSSY.RECONVERGENT B2, `(.L_x_450) ;  /* 0x0000022000027945 */ /* 0x000fe60003800200 */
[----:B------:R-:W-:-:S04]  /*6070*/  IADD3 R13, PT, PT, R9, R13, R8 ;  /* 0x0000000d090d7210 */ /* 0x000fc80007ffe008 */
[----:B------:R-:W-:-:S04]  /*6080*/  IADD3 R13, PT, PT, R11, R13, R10 ;  /* 0x0000000d0b0d7210 */ /* 0x000fc80007ffe00a */
[----:B------:R-:W-:-:S04]  /*6090*/  IADD3 R13, PT, PT, R39, R13, R38 ;  /* 0x0000000d270d7210 */ /* 0x000fc80007ffe026 */
[----:B------:R-:W-:-:S04]  /*60a0*/  IADD3 R12, PT, PT, R13, UR15, R12 ;  /* 0x0000000f0d0c7c10 */ /* 0x000fc8000fffe00c */
[----:B------:R-:W-:-:S05]  /*60b0*/  IADD3 R12, PT, PT, R12, -0xdc1, -R57 ;  /* 0xfffff23f0c0c7810 */ /* 0x000fca0007ffe839 */
[----:B------:R-:W-:-:S05]  /*60c0*/  IMAD.HI.U32 R0, R12, -0x33333333, RZ ;  /* 0xcccccccd0c007827 */ /* 0x000fca00078e00ff */
[----:B------:R-:W-:-:S04]  /*60d0*/  SHF.R.U32.HI R0, RZ, 0x8, R0 ;  /* 0x00000008ff007819 */ /* 0x000fc80000011600 */
[----:B------:R-:W-:-:S04]  /*60e0*/  LOP3.LUT R2, R0, 0x3, RZ, 0xc0, !PT ;  /* 0x0000000300027812 */ /* 0x000fc800078ec0ff */
[----:B------:R-:W-:-:S13]  /*60f0*/  ISETP.NE.AND P0, PT, R2, 0x3, PT ;  /* 0x000000030200780c */ /* 0x000fda0003f05270 */
[----:B------:R-:W-:Y:S05]  /*6100*/  @!P0 BRA `(.L_x_451) ;  /* 0x00000000005c8947 */ /* 0x000fea0003800000 */
[----:B------:R-:W-:Y:S01]  /*6110*/  VIADD R0, R0, 0x1 ;  /* 0x0000000100007836 */ /* 0x000fe20000000000 */
[----:B------:R-:W-:Y:S01]  /*6120*/  BSSY.RECONVERGENT B3, `(.L_x_451) ;  /* 0x0000015000037945 */ /* 0x000fe20003800200 */
[----:B------:R-:W-:Y:S01]  /*6130*/  LEA R8, R57, UR12, 0x3 ;  /* 0x0000000c39087c11 */ /* 0x000fe2000f8e18ff */
[----:B------:R-:W-:Y:S02]  /*6140*/  IMAD.MOV.U32 R11, RZ, RZ, RZ ;  /* 0x000000ffff0b7224 */ /* 0x000fe400078e00ff */
[----:B------:R-:W-:-:S05]  /*6150*/  LOP3.LUT R0, R0, 0x3, RZ, 0xc0, !PT ;  /* 0x0000000300007812 */ /* 0x000fca00078ec0ff */
[----:B------:R-:W-:-:S07]  /*6160*/  IMAD.MOV R0, RZ, RZ, -R0 ;  /* 0x000000ffff007224 */ /* 0x000fce00078e0a00 */
.L_x_452:
[----:B------:R-:W-:Y:S02]  /*6170*/  ISETP.NE.AND P0, PT, RZ, UR13, PT ;  /* 0x0000000dff007c0c */ /* 0x000fe4000bf05270 */
[----:B0-2---:R-:W-:Y:S01]  /*6180*/  CS2R R2, SRZ ;  /* 0x0000000000027805 */ /* 0x005fe2000001ff00 */
[----:B------:R0:W1:Y:S10]  /*6190*/  LDS.64 R4, [R8] ;  /* 0x0000000008047984 */ /* 0x0000740000000a00 */
[----:B------:R-:W2:Y:S02]  /*61a0*/  @!P0 LDC.64 R6, c[0x0][0x3d8] ;  /* 0x0000f600ff068b82 */ /* 0x000ea40000000a00 */
[----:B--2---:R-:W2:Y:S01]  /*61b0*/  @!P0 LDG.E.64 R2, desc[UR10][R6.64] ;  /* 0x0000000a06028981 */ /* 0x004ea2000c1e1b00 */
[----:B------:R-:W-:-:S02]  /*61c0*/  VIADD R0, R0, 0x1 ;  /* 0x0000000100007836 */ /* 0x000fc40000000000 */
[----:B0-----:R-:W-:Y:S01]  /*61d0*/  VIADD R8, R8, 0xa00 ;  /* 0x00000a0008087836 */ /* 0x001fe20000000000 */
[C---:B--2---:R-:W-:Y:S02]  /*61e0*/  IADD3 R9, P0, PT, R57.reuse, R2, RZ ;  /* 0x0000000239097210 */ /* 0x044fe40007f1e0ff */
[----:B------:R-:W-:-:S03]  /*61f0*/  IADD3 R57, P1, PT, R57, 0x140, RZ ;  /* 0x0000014039397810 */ /* 0x000fc60007f3e0ff */
[----:B------:R-:W-:Y:S01]  /*6200*/  IMAD.X R10, R11, 0x1, R3, P0 ;  /* 0x000000010b0a7824 */ /* 0x000fe200000e0603 */
[----:B------:R-:W-:Y:S01]  /*6210*/  LEA R2, P0, R9, UR6, 0x3 ;  /* 0x0000000609027c11 */ /* 0x000fe2000f8018ff */
[----:B------:R-:W-:-:S03]  /*6220*/  IMAD.X R11, RZ, RZ, R11, P1 ;  /* 0x000000ffff0b7224 */ /* 0x000fc600008e060b */
[----:B------:R-:W-:Y:S02]  /*6230*/  LEA.HI.X R3, R9, UR7, R10, 0x3, P0 ;  /* 0x0000000709037c11 */ /* 0x000fe400080f1c0a */
[----:B------:R-:W-:-:S03]  /*6240*/  ISETP.NE.AND P0, PT, R0, RZ, PT ;  /* 0x000000ff0000720c */ /* 0x000fc60003f05270 */
[----:B-1----:R0:W-:Y:S10]  /*6250*/  STG.E.64 desc[UR10][R2.64], R4 ;  /* 0x0000000402007986 */ /* 0x0021f4000c101b0a */
[----:B------:R-:W-:Y:S05]  /*6260*/  @P0 BRA `(.L_x_452) ;  /* 0xfffffffc00c00947 */ /* 0x000fea000383ffff */
[----:B------:R-:W-:Y:S05]  /*6270*/  BSYNC.RECONVERGENT B3 ;  /* 0x0000000000037941 */ /* 0x000fea0003800200 */
.L_x_451:
[----:B------:R-:W-:Y:S05]  /*6280*/  BSYNC.RECONVERGENT B2 ;  /* 0x0000000000027941 */ /* 0x000fea0003800200 */
.L_x_450:
[----:B------:R-:W-:-:S13]  /*6290*/  ISETP.GE.U32.AND P0, PT, R12, 0x3c0, PT ;  /* 0x000003c00c00780c */ /* 0x000fda0003f06070 */
[----:B------:R-:W-:Y:S05]  /*62a0*/  @!P0 BRA `(.L_x_448) ;  /* 0x0000000000dc8947 */ /* 0x000fea0003800000 */
[----:B------:R-:W1:Y:S01]  /*62b0*/  S2UR UR5, SR_CgaCtaId ;  /* 0x00000000000579c3 */ /* 0x000e620000008800 */
[----:B------:R-:W-:Y:S01]  /*62c0*/  UMOV UR4, 0x400 ;  /* 0x0000040000047882 */ /* 0x000fe20000000000 */
[----:B------:R-:W-:Y:S02]  /*62d0*/  UISETP.NE.AND UP0, UPT, UR13, URZ, UPT ;  /* 0x000000ff0d00728c */ /* 0x000fe4000bf05270 */
[----:B------:R-:W-:Y:S01]  /*62e0*/  ISETP.NE.AND P0, PT, RZ, UR13, PT ;  /* 0x0000000dff007c0c */ /* 0x000fe2000bf05270 */
[----:B--2---:R-:W-:Y:S02]  /*62f0*/  IMAD.MOV.U32 R19, RZ, RZ, RZ ;  /* 0x000000ffff137224 */ /* 0x004fe400078e00ff */
[----:B------:R-:W-:Y:S01]  /*6300*/  IMAD.MOV.U32 R21, RZ, RZ, RZ ;  /* 0x000000ffff157224 */ /* 0x000fe200078e00ff */
[----:B0-----:R-:W0:Y:S01]  /*6310*/  LDC.64 R2, c[0x0][0x398] ;  /* 0x0000e600ff027b82 */ /* 0x001e220000000a00 */
[----:B------:R-:W-:Y:S01]  /*6320*/  PLOP3.LUT P1, PT, PT, PT, UP0, 0x80, 0x8 ;  /* 0x000000000008781c */ /* 0x000fe20003f2f008 */
[----:B-1----:R-:W-:-:S06]  /*6330*/  ULEA UR4, UR5, UR4, 0x18 ;  /* 0x0000000405047291 */ /* 0x002fcc000f8ec0ff */
[C---:B------:R-:W-:Y:S01]  /*6340*/  LEA R0, R57.reuse, UR4, 0x3 ;  /* 0x0000000439007c11 */ /* 0x040fe2000f8e18ff */
[----:B0-----:R-:W-:-:S04]  /*6350*/  IMAD.WIDE.U32 R2, R57, 0x8, R2 ;  /* 0x0000000839027825 */ /* 0x001fc800078e0002 */
[----:B------:R-:W-:-:S07]  /*6360*/  VIADD R0, R0, 0x1400 ;  /* 0x0000140000007836 */ /* 0x000fce0000000000 */
.L_x_453:
[----:B-1----:R-:W0:Y:S01]  /*6370*/  @!P1 LDC.64 R8, c[0x0][0x3d8] ;  /* 0x0000f600ff089b82 */ /* 0x002e220000000a00 */
[----:B------:R-:W-:Y:S01]  /*6380*/  CS2R R4, SRZ ;  /* 0x0000000000047805 */ /* 0x000fe2000001ff00 */
[----:B------:R-:W1:Y:S04]  /*6390*/  LDS.64 R10, [R0+-0x1400] ;  /* 0xffec0000000a7984 */ /* 0x000e680000000a00 */
[----:B------:R-:W2:Y:S04]  /*63a0*/  LDS.64 R12, [R0+-0xa00] ;  /* 0xfff60000000c7984 */ /* 0x000ea80000000a00 */
[----:B0-----:R-:W3:Y:S01]  /*63b0*/  @!P1 LDG.E.64 R4, desc[UR10][R8.64] ;  /* 0x0000000a08049981 */ /* 0x001ee2000c1e1b00 */
[----:B------:R-:W-:-:S13]  /*63c0*/  PLOP3.LUT P1, PT, P0, PT, PT, 0x80, 0x8 ;  /* 0x000000000008781c */ /* 0x000fda000072f070 */
        /* <DEDUP_REMOVED lines=37> */
.L_x_448:
[----:B------:R-:W-:Y:S05]  /*6620*/  BSYNC.RECONVERGENT B0 ;  /* 0x0000000000007941 */ /* 0x000fea0003800200 */
.L_x_416:
[----:B------:R-:W-:Y:S05]  /*6630*/  BRA `(.L_x_454) ;  /* 0x0000002800047947 */ /* 0x000fea0003800000 */
.L_x_415:
[----:B------:R-:W0:Y:S01]  /*6640*/  S2R R43, SR_TID.X ;  /* 0x00000000002b7919 */ /* 0x000e220000002100 */
[----:B------:R-:W1:Y:S01]  /*6650*/  LDCU.U8 UR8, c[0x0][0x3c0] ;  /* 0x00007800ff0877ac */ /* 0x000e620008000000 */
[----:B------:R-:W2:Y:S01]  /*6660*/  LDCU.64 UR6, c[0x0][0x3d0] ;  /* 0x00007a00ff0677ac */ /* 0x000ea20008000a00 */
[----:B------:R-:W3:Y:S01]  /*6670*/  LDCU.64 UR12, c[0x0][0x388] ;  /* 0x00007100ff0c77ac */ /* 0x000ee20008000a00 */
[----:B-1----:R-:W-:-:S04]  /*6680*/  UISETP.NE.AND UP0, UPT, UR8, URZ, UPT ;  /* 0x000000ff0800728c */ /* 0x002fc8000bf05270 */
[----:B--2---:R-:W-:Y:S02]  /*6690*/  USEL UR8, UR6, URZ, !UP0 ;  /* 0x000000ff06087287 */ /* 0x004fe4000c000000 */
[----:B------:R-:W-:Y:S02]  /*66a0*/  USHF.R.S32.HI UR6, URZ, 0x1f, UR14 ;  /* 0x0000001fff067899 */ /* 0x000fe4000801140e */
[----:B------:R-:W-:Y:S02]  /*66b0*/  USEL UR7, UR7, URZ, !UP0 ;  /* 0x000000ff07077287 */ /* 0x000fe4000c000000 */
[----:B------:R-:W-:Y:S02]  /*66c0*/  IMAD.U32 R3, RZ, RZ, UR8 ;  /* 0x00000008ff037e24 */ /* 0x000fe4000f8e00ff */
[----:B------:R-:W-:Y:S02]  /*66d0*/  IMAD.U32 R0, RZ, RZ, UR6 ;  /* 0x00000006ff007e24 */ /* 0x000fe4000f8e00ff */
[----:B0-----:R-:W-:-:S04]  /*66e0*/  IMAD R38, R43, 0xb, RZ ;  /* 0x0000000b2b267824 */ /* 0x001fc800078e02ff */
[C---:B------:R-:W-:Y:S01]  /*66f0*/  VIADD R2, R38.reuse, 0x1 ;  /* 0x0000000126027836 */ /* 0x040fe20000000000 */
[C---:B------:R-:W-:Y:S01]  /*6700*/  IADD3 R3, P0, P2, R38.reuse, UR14, R3 ;  /* 0x0000000e26037c10 */ /* 0x040fe2000fa1e003 */
[C---:B------:R-:W-:Y:S01]  /*6710*/  VIADD R4, R38.reuse, 0x2 ;  /* 0x0000000226047836 */ /* 0x040fe20000000000 */
[C---:B------:R-:W-:Y:S01]  /*6720*/  ISETP.GE.AND P1, PT, R38.reuse, UR5, PT ;  /* 0x0000000526007c0c */ /* 0x040fe2000bf26270 */
[----:B------:R-:W-:Y:S01]  /*6730*/  VIADD R5, R38, 0x3 ;  /* 0x0000000326057836 */ /* 0x000fe20000000000 */
[----:B------:R-:W-:Y:S02]  /*6740*/  ISETP.GE.AND P3, PT, R2, UR5, PT ;  /* 0x0000000502007c0c */ /* 0x000fe4000bf66270 */
[----:B------:R-:W-:Y:S01]  /*6750*/  IADD3.X R0, PT, PT, RZ, UR7, R0, P0, P2 ;  /* 0x00000007ff007c10 */ /* 0x000fe200087e4400 */
[----:B------:R-:W-:Y:S01]  /*6760*/  BAR.SYNC.DEFER_BLOCKING 0x0 ;  /* 0x0000000000007b1d */ /* 0x000fe20000010000 */
[----:B---3--:R-:W-:Y:S02]  /*6770*/  LEA R2, P0, R3, UR12, 0x3 ;  /* 0x0000000c03027c11 */ /* 0x008fe4000f8018ff */
[----:B------:R-:W-:-:S02]  /*6780*/  ISETP.GE.AND P5, PT, R5, UR5, PT ;  /* 0x0000000505007c0c */ /* 0x000fc4000bfa6270 */
[----:B------:R-:W-:Y:S02]  /*6790*/  LEA.HI.X R3, R3, UR13, R0, 0x3, P0 ;  /* 0x0000000d03037c11 */ /* 0x000fe400080f1c00 */
        /* <DEDUP_REMOVED lines=10> */
[----:B------:R-:W-:Y:S02]  /*6840*/  IMAD.MOV.U32 R13, RZ, RZ, 0x1 ;  /* 0x00000001ff0d7424 */ /* 0x000fe400078e00ff */
[----:B------:R-:W-:Y:S01]  /*6850*/  IMAD.MOV.U32 R12, RZ, RZ, 0x1 ;  /* 0x00000001ff0c7424 */ /* 0x000fe200078e00ff */
[----:B--2---:R-:W-:Y:S01]  /*6860*/  @!P1 DSETP.NEU.AND P2, PT, R10, RZ, PT ;  /* 0x000000ff0a00922a */ /* 0x004fe20003f4d000 */
[----:B------:R-:W-:Y:S01]  /*6870*/  IMAD.MOV.U32 R11, RZ, RZ, 0x1 ;  /* 0x00000001ff0b7424 */ /* 0x000fe200078e00ff */
        /* <DEDUP_REMOVED lines=9> */
[----:B------:R-:W-:Y:S01]  /*6910*/  VIADD R4, R38, 0x8 ;  /* 0x0000000826047836 */ /* 0x000fe20000000000 */
[----:B------:R-:W-:Y:S02]  /*6920*/  @!P0 SEL R12, RZ, 0x1, !P2 ;  /* 0x00000001ff0c8807 */ /* 0x000fe40005000000 */
[----:B------:R-:W-:Y:S01]  /*6930*/  ISETP.GE.AND P2, PT, R0, UR5, PT ;  /* 0x0000000500007c0c */ /* 0x000fe2000bf46270 */
[C---:B------:R-:W-:Y:S01]  /*6940*/  VIADD R0, R38.reuse, 0x9 ;  /* 0x0000000926007836 */ /* 0x040fe20000000000 */
[----:B------:R-:W-:Y:S01]  /*6950*/  @!P5 SEL R11, RZ, 0x1, !P6 ;  /* 0x00000001ff0bd807 */ /* 0x000fe20007000000 */
[----:B------:R-:W-:Y:S01]  /*6960*/  @!P4 DSETP.NEU.AND P6, PT, R14, RZ, PT ;  /* 0x000000ff0e00c22a */ /* 0x000fe20003fcd000 */
[----:B------:R-:W2:Y:S01]  /*6970*/  @!P1 LDG.E.64 R8, desc[UR10][R2.64+0x28] ;  /* 0x0000280a02089981 */ /* 0x000ea2000c1e1b00 */
[----:B------:R-:W-:Y:S01]  /*6980*/  VIADD R6, R38, 0xa ;  /* 0x0000000a26067836 */ /* 0x000fe20000000000 */
[----:B------:R-:W-:-:S02]  /*6990*/  ISETP.GE.AND P0, PT, R4, UR5, PT ;  /* 0x0000000504007c0c */ /* 0x000fc4000bf06270 */
[----:B------:R-:W-:Y:S01]  /*69a0*/  ISETP.GE.AND P5, PT, R0, UR5, PT ;  /* 0x0000000500007c0c */ /* 0x000fe2000bfa6270 */
[----:B------:R-:W-:Y:S01]  /*69b0*/  IMAD.MOV.U32 R10, RZ, RZ, 0x1 ;  /* 0x00000001ff0a7424 */ /* 0x000fe200078e00ff */
[----:B------:R-:W-:Y:S01]  /*69c0*/  @!P4 SEL R10, RZ, 0x1, !P6 ;  /* 0x00000001ff0ac807 */ /* 0x000fe20007000000 */
[----:B------:R-:W3:Y:S01]  /*69d0*/  @!P3 LDG.E.64 R4, desc[UR10][R2.64+0x30] ;  /* 0x0000300a0204b981 */ /* 0x000ee2000c1e1b00 */
[----:B------:R-:W-:-:S03]  /*69e0*/  ISETP.GE.AND P4, PT, R6, UR5, PT ;  /* 0x0000000506007c0c */ /* 0x000fc6000bf86270 */
[----:B------:R-:W4:Y:S04]  /*69f0*/  @!P2 LDG.E.64 R6, desc[UR10][R2.64+0x38] ;  /* 0x0000380a0206a981 */ /* 0x000f28000c1e1b00 */
[----:B------:R-:W5:Y:S04]  /*6a00*/  @!P0 LDG.E.64 R14, desc[UR10][R2.64+0x40] ;  /* 0x0000400a020e8981 */ /* 0x000f68000c1e1b00 */
[----:B------:R-:W5:Y:S04]  /*6a10*/  @!P5 LDG.E.64 R16, desc[UR10][R2.64+0x48] ;  /* 0x0000480a0210d981 */ /* 0x000f68000c1e1b00 */
[----:B------:R0:W5:Y:S02]  /*6a20*/  @!P4 LDG.E.64 R18, desc[UR10][R2.64+0x50] ;  /* 0x0000500a0212c981 */ /* 0x000164000c1e1b00 */
[----:B0-----:R-:W-:-:S02]  /*6a30*/  IMAD.MOV.U32 R3, RZ, RZ, 0x1 ;  /* 0x00000001ff037424 */ /* 0x001fc400078e00ff */
[----:B------:R-:W-:Y:S01]  /*6a40*/  IMAD.MOV.U32 R2, RZ, RZ, 0x1 ;  /* 0x00000001ff027424 */ /* 0x000fe200078e00ff */
[----:B------:R-:W0:Y:S01]  /*6a50*/  S2R R53, SR_LANEID ;  /* 0x0000000000357919 */ /* 0x000e220000000000 */
[----:B------:R-:W1:Y:S01]  /*6a60*/  S2UR UR12, SR_CgaCtaId ;  /* 0x00000000000c79c3 */ /* 0x000e620000008800 */
[----:B------:R-:W-:Y:S02]  /*6a70*/  UMOV UR9, 0x400 ;  /* 0x0000040000097882 */ /* 0x000fe40000000000 */
[----:B-1----:R-:W-:-:S05]  /*6a80*/  ULEA UR9, UR12, UR9, 0x18 ;  /* 0x000000090c097291 */ /* 0x002fca000f8ec0ff */
[----:B------:R-:W-:Y:S06]  /*6a90*/  BAR.SYNC.DEFER_BLOCKING 0x0 ;  /* 0x0000000000007b1d */ /* 0x000fec0000010000 */
[----:B------:R-:W1:Y:S01]  /*6aa0*/  LDCU.64 UR12, c[0x0][0x380] ;  /* 0x00007000ff0c77ac */ /* 0x000e620008000a00 */
[----:B--2---:R-:W-:Y:S01]  /*6ab0*/  @!P1 DSETP.NEU.AND P6, PT, R8, RZ, PT ;  /* 0x000000ff0800922a */ /* 0x004fe20003fcd000 */
[----:B------:R-:W-:-:S05]  /*6ac0*/  IMAD.MOV.U32 R9, RZ, RZ, 0x1 ;  /* 0x00000001ff097424 */ /* 0x000fca00078e00ff */
[----:B------:R-:W-:Y:S01]  /*6ad0*/  @!P1 SEL R9, RZ, 0x1, !P6 ;  /* 0x00000001ff099807 */ /* 0x000fe20007000000 */
[----:B---3--:R-:W-:Y:S01]  /*6ae0*/  @!P3 DSETP.NEU.AND P6, PT, R4, RZ, PT ;  /* 0x000000ff0400b22a */ /* 0x008fe20003fcd000 */
[----:B------:R-:W-:Y:S01]  /*6af0*/  IMAD.IADD R4, R13, 0x1, R42 ;  /* 0x000000010d047824 */ /* 0x000fe200078e022a */
[----:B----4-:R-:W-:Y:S01]  /*6b00*/  @!P2 DSETP.NEU.AND P1, PT, R6, RZ, PT ;  /* 0x000000ff0600a22a */ /* 0x010fe20003f2d000 */
[----:B------:R-:W-:-:S03]  /*6b10*/  IMAD.MOV.U32 R8, RZ, RZ, 0x1 ;  /* 0x00000001ff087424 */ /* 0x000fc600078e00ff */
[----:B------:R-:W-:Y:S02]  /*6b20*/  @!P3 SEL R8, RZ, 0x1, !P6 ;  /* 0x00000001ff08b807 */ /* 0x000fe40007000000 */
[----:B------:R-:W-:Y:S01]  /*6b30*/  IADD3 R0, PT, PT, R11, R12, R4 ;  /* 0x0000000c0b007210 */ /* 0x000fe20007ffe004 */
[----:B-----5:R-:W-:Y:S01]  /*6b40*/  @!P0 DSETP.NEU.AND P6, PT, R14, RZ, PT ;  /* 0x000000ff0e00822a */ /* 0x020fe20003fcd000 */
[----:B------:R-:W-:Y:S01]  /*6b50*/  IMAD.MOV.U32 R5, RZ, RZ, 0x1 ;  /* 0x00000001ff057424 */ /* 0x000fe200078e00ff */
[----:B------:R-:W-:Y:S01]  /*6b60*/  @!P5 DSETP.NEU.AND P3, PT, R16, RZ, PT ;  /* 0x000000ff1000d22a */ /* 0x000fe20003f6d000 */
[----:B------:R-:W-:Y:S02]  /*6b70*/  @!P2 SEL R5, RZ, 0x1, !P1 ;  /* 0x00000001ff05a807 */ /* 0x000fe40004800000 */
[----:B------:R-:W-:Y:S01]  /*6b80*/  IADD3 R6, PT, PT, R9, R10, R0 ;  /* 0x0000000a09067210 */ /* 0x000fe20007ffe000 */
[----:B------:R-:W-:Y:S01]  /*6b90*/  @!P4 DSETP.NEU.AND P1, PT, R18, RZ, PT ;  /* 0x000000ff1200c22a */ /* 0x000fe20003f2d000 */
[----:B------:R-:W-:-:S02]  /*6ba0*/  @!P0 SEL R3, RZ, 0x1, !P6 ;  /* 0x00000001ff038807 */ /* 0x000fc40007000000 */
[----:B------:R-:W-:Y:S02]  /*6bb0*/  @!P5 SEL R2, RZ, 0x1, !P3 ;  /* 0x00000001ff02d807 */ /* 0x000fe40005800000 */
[----:B------:R-:W-:Y:S01]  /*6bc0*/  IADD3 R6, PT, PT, R5, R8, R6 ;  /* 0x0000000805067210 */ /* 0x000fe20007ffe006 */
[----:B------:R-:W-:Y:S01]  /*6bd0*/  IMAD.MOV.U32 R0, RZ, RZ, 0x1 ;  /* 0x00000001ff007424 */ /* 0x000fe200078e00ff */
[----:B------:R-:W-:Y:S02]  /*6be0*/  @!P4 SEL R0, RZ, 0x1, !P1 ;  /* 0x00000001ff00c807 */ /* 0x000fe40004800000 */
[----:B------:R-:W-:-:S05]  /*6bf0*/  IADD3 R7, PT, PT, R2, R3, R6 ;  /* 0x0000000302077210 */ /* 0x000fca0007ffe006 */
[----:B------:R-:W-:-:S05]  /*6c00*/  IMAD.IADD R27, R7, 0x1, R0 ;  /* 0x00000001071b7824 */ /* 0x000fca00078e0200 */
[----:B------:R-:W2:Y:S02]  /*6c10*/  SHFL.UP P0, R6, R27, 0x1, RZ ;  /* 0x042000001b067989 */ /* 0x000ea400000000ff */
[----:B--2---:R-:W-:-:S05]  /*6c20*/  @P0 IMAD.IADD R6, R27, 0x1, R6 ;  /* 0x000000011b060824 */ /* 0x004fca00078e0206 */
[----:B------:R-:W2:Y:S02]  /*6c30*/  SHFL.UP P0, R7, R6, 0x2, RZ ;  /* 0x0440000006077989 */ /* 0x000ea400000000ff */
[----:B--2---:R-:W-:-:S05]  /*6c40*/  @P0 IMAD.IADD R7, R6, 0x1, R7 ;  /* 0x0000000106070824 */ /* 0x004fca00078e0207 */
[----:B------:R-:W2:Y:S02]  /*6c50*/  SHFL.UP P0, R14, R7, 0x4, RZ ;  /* 0x04800000070e7989 */ /* 0x000ea400000000ff */
[----:B--2---:R-:W-:-:S05]  /*6c60*/  @P0 IMAD.IADD R14, R7, 0x1, R14 ;  /* 0x00000001070e0824 */ /* 0x004fca00078e020e */
[----:B------:R-:W2:Y:S01]  /*6c70*/  SHFL.UP P0, R15, R14, 0x8, RZ ;  /* 0x050000000e0f7989 */ /* 0x000ea200000000ff */
[----:B0-----:R-:W-:Y:S01]  /*6c80*/  ISETP.NE.AND P1, PT, R53, 0x1f, PT ;  /* 0x0000001f3500780c */ /* 0x001fe20003f25270 */
[----:B--2---:R-:W-:-:S05]  /*6c90*/  @P0 IMAD.IADD R15, R14, 0x1, R15 ;  /* 0x000000010e0f0824 */ /* 0x004fca00078e020f */
[----:B------:R-:W0:Y:S07]  /*6ca0*/  SHFL.UP P0, R24, R15, 0x10, RZ ;  /* 0x060000000f187989 */ /* 0x000e2e00000000ff */
[----:B------:R-:W-:-:S04]  /*6cb0*/  @!P1 SHF.R.U32.HI R6, RZ, 0x3, R43 ;  /* 0x00000003ff069819 */ /* 0x000fc8000001162b */
[----:B------:R-:W-:Y:S01]  /*6cc0*/  @!P1 LOP3.LUT R25, R6, 0x7c, RZ, 0xc0, !PT ;  /* 0x0000007c06199812 */ /* 0x000fe200078ec0ff */
[----:B0-----:R-:W-:-:S05]  /*6cd0*/  @P0 IMAD.IADD R24, R15, 0x1, R24 ;  /* 0x000000010f180824 */ /* 0x001fca00078e0218 */
[----:B------:R-:W-:Y:S01]  /*6ce0*/  @!P1 STS [R25+UR9], R24 ;  /* 0x0000001819009988 */ /* 0x000fe20008000809 */
[----:B------:R-:W-:Y:S06]  /*6cf0*/  BAR.SYNC.DEFER_BLOCKING 0x0 ;  /* 0x0000000000007b1d */ /* 0x000fec0000010000 */
[----:B------:R-:W0:Y:S04]  /*6d00*/  LDS.128 R16, [UR9] ;  /* 0x00000009ff107984 */ /* 0x000e280008000c00 */
[----:B------:R-:W2:Y:S01]  /*6d10*/  LDS.128 R20, [UR9+0x10] ;  /* 0x00001009ff147984 */ /* 0x000ea20008000c00 */
[----:B------:R-:W-:-:S03]  /*6d20*/  SHF.R.U32.HI R14, RZ, 0x5, R43 ;  /* 0x00000005ff0e7819 */ /* 0x000fc6000001162b */
[----:B------:R-:W3:Y:S01]  /*6d30*/  LDS.64 R6, [UR9+0x20] ;  /* 0x00002009ff067984 */ /* 0x000ee20008000a00 */
[----:B------:R-:W-:Y:S01]  /*6d40*/  ISETP.NE.AND P0, PT, R14, 0x2, PT ;  /* 0x000000020e00780c */ /* 0x000fe20003f05270 */
[----:B------:R-:W-:Y:S01]  /*6d50*/  IMAD.IADD R52, R24, 0x1, -R27 ;  /* 0x0000000118347824 */ /* 0x000fe200078e0a1b */
[----:B-1----:R-:W-:Y:S01]  /*6d60*/  UIADD3 UR12, UP0, UP1, UR8, UR12, UR14 ;  /* 0x0000000c080c7290 */ /* 0x002fe2000f91e00e */
[----:B0-----:R-:W-:-:S04]  /*6d70*/  IMAD.IADD R17, R16, 0x1, R17 ;  /* 0x0000000110117824 */ /* 0x001fc800078e0211 */
[----:B------:R-:W-:Y:S01]  /*6d80*/  IMAD.IADD R18, R18, 0x1, R17 ;  /* 0x0000000112127824 */ /* 0x000fe200078e0211 */
[----:B------:R-:W-:Y:S02]  /*6d90*/  SEL R16, R17, R16, !P0 ;  /* 0x0000001011107207 */ /* 0x000fe40004000000 */
[----:B------:R-:W-:Y:S01]  /*6da0*/  ISETP.NE.AND P0, PT, R14, 0x3, PT ;  /* 0x000000030e00780c */ /* 0x000fe20003f05270 */
[----:B------:R-:W-:-:S03]  /*6db0*/  IMAD.IADD R19, R19, 0x1, R18 ;  /* 0x0000000113137824 */ /* 0x000fc600078e0212 */
[----:B------:R-:W-:Y:S02]  /*6dc0*/  SEL R16, R18, R16, !P0 ;  /* 0x0000001012107207 */ /* 0x000fe40004000000 */
[----:B------:R-:W-:Y:S01]  /*6dd0*/  ISETP.NE.AND P0, PT, R14, 0x4, PT ;  /* 0x000000040e00780c */ /* 0x000fe20003f05270 */
[----:B--2---:R-:W-:-:S03]  /*6de0*/  IMAD.IADD R20, R19, 0x1, R20 ;  /* 0x0000000113147824 */ /* 0x004fc600078e0214 */
[----:B------:R-:W-:Y:S02]  /*6df0*/  SEL R16, R19, R16, !P0 ;  /* 0x0000001013107207 */ /* 0x000fe40004000000 */
[----:B------:R-:W-:Y:S01]  /*6e00*/  ISETP.NE.AND P0, PT, R14, 0x5, PT ;  /* 0x000000050e00780c */ /* 0x000fe20003f05270 */
[----:B------:R-:W-:-:S03]  /*6e10*/  IMAD.IADD R21, R21, 0x1, R20 ;  /* 0x0000000115157824 */ /* 0x000fc600078e0214 */
[----:B------:R-:W-:Y:S02]  /*6e20*/  SEL R16, R20, R16, !P0 ;  /* 0x0000001014107207 */ /* 0x000fe40004000000 */
[----:B------:R-:W-:Y:S01]  /*6e30*/  ISETP.NE.AND P0, PT, R14, 0x6, PT ;  /* 0x000000060e00780c */ /* 0x000fe20003f05270 */
[----:B------:R-:W-:-:S03]  /*6e40*/  IMAD.IADD R22, R22, 0x1, R21 ;  /* 0x0000000116167824 */ /* 0x000fc600078e0215 */
[----:B------:R-:W-:Y:S02]  /*6e50*/  SEL R16, R21, R16, !P0 ;  /* 0x0000001015107207 */ /* 0x000fe40004000000 */
[----:B------:R-:W-:Y:S01]  /*6e60*/  ISETP.NE.AND P0, PT, R14, 0x7, PT ;  /* 0x000000070e00780c */ /* 0x000fe20003f05270 */
[----:B------:R-:W-:Y:S01]  /*6e70*/  IMAD.IADD R23, R23, 0x1, R22 ;  /* 0x0000000117177824 */ /* 0x000fe200078e0216 */
[----:B------:R-:W-:Y:S02]  /*6e80*/  ISETP.NE.AND P2, PT, R53, RZ, PT ;  /* 0x000000ff3500720c */ /* 0x000fe40003f45270 */
[----:B------:R-:W-:Y:S02]  /*6e90*/  SEL R16, R22, R16, !P0 ;  /* 0x0000001016107207 */ /* 0x000fe40004000000 */
[----:B------:R-:W-:Y:S01]  /*6ea0*/  ISETP.NE.AND P0, PT, R14, 0x8, PT ;  /* 0x000000080e00780c */ /* 0x000fe20003f05270 */
[----:B------:R-:W-:Y:S01]  /*6eb0*/  UIADD3.X UR6, UPT, UPT, UR7, UR13, UR6, UP0, UP1 ;  /* 0x0000000d07067290 */ /* 0x000fe200087e2406 */
[----:B------:R-:W-:Y:S01]  /*6ec0*/  SEL R15, R52, RZ, P2 ;  /* 0x000000ff340f7207 */ /* 0x000fe20001000000 */
[----:B---3--:R-:W-:Y:S01]  /*6ed0*/  IMAD.IADD R6, R23, 0x1, R6 ;  /* 0x0000000117067824 */ /* 0x008fe200078e0206 */
[----:B------:R-:W-:-:S02]  /*6ee0*/  IADD3 R38, P2, PT, R38, UR12, RZ ;  /* 0x0000000c26267c10 */ /* 0x000fc4000ff5e0ff */
[----:B------:R-:W-:Y:S02]  /*6ef0*/  SEL R16, R23, R16, !P0 ;  /* 0x0000001017107207 */ /* 0x000fe40004000000 */
[----:B------:R-:W-:Y:S02]  /*6f00*/  ISETP.NE.AND P1, PT, R14, 0x9, PT ;  /* 0x000000090e00780c */ /* 0x000fe40003f25270 */
[----:B------:R-:W-:Y:S01]  /*6f10*/  ISETP.GT.U32.AND P0, PT, R43, 0x1f, PT ;  /* 0x0000001f2b00780c */ /* 0x000fe20003f04070 */
[----:B------:R-:W-:Y:S01]  /*6f20*/  IMAD.X R39, RZ, RZ, UR6, P2 ;  /* 0x00000006ff277e24 */ /* 0x000fe200090e06ff */
[----:B------:R-:W-:Y:S02]  /*6f30*/  SEL R16, R6, R16, !P1 ;  /* 0x0000001006107207 */ /* 0x000fe40004800000 */
[C---:B------:R-:W-:Y:S02]  /*6f40*/  IADD3 R36, P2, PT, R38.reuse, 0x1, RZ ;  /* 0x0000000126247810 */ /* 0x040fe40007f5e0ff */
[----:B------:R-:W-:-:S02]  /*6f50*/  IADD3 R34, P4, PT, R38, 0x2, RZ ;  /* 0x0000000226227810 */ /* 0x000fc40007f9e0ff */
[C---:B------:R-:W-:Y:S02]  /*6f60*/  IADD3 R32, P6, PT, R38.reuse, 0x3, RZ ;  /* 0x0000000326207810 */ /* 0x040fe40007fde0ff */
[C---:B------:R-:W-:Y:S02]  /*6f70*/  IADD3 R30, P5, PT, R38.reuse, 0x4, RZ ;  /* 0x00000004261e7810 */ /* 0x040fe40007fbe0ff */
[----:B------:R-:W-:Y:S01]  /*6f80*/  IADD3 R28, P3, PT, R38, 0x5, RZ ;  /* 0x00000005261c7810 */ /* 0x000fe20007f7e0ff */
[----:B------:R-:W-:Y:S02]  /*6f90*/  IMAD.IADD R21, R7, 0x1, R6 ;  /* 0x0000000107157824 */ /* 0x000fe400078e0206 */
[----:B------:R-:W-:Y:S02]  /*6fa0*/  IMAD.IADD R7, R16, 0x1, R15 ;  /* 0x0000000110077824 */ /* 0x000fe400078e020f */
[--C-:B------:R-:W-:Y:S01]  /*6fb0*/  IMAD.X R37, RZ, RZ, R39.reuse, P2 ;  /* 0x000000ffff257224 */ /* 0x100fe200010e0627 */
[C---:B------:R-:W-:Y:S01]  /*6fc0*/  IADD3 R26, P2, PT, R38.reuse, 0x6, RZ ;  /* 0x00000006261a7810 */ /* 0x040fe20007f5e0ff */
[--C-:B------:R-:W-:Y:S01]  /*6fd0*/  IMAD.X R35, RZ, RZ, R39.reuse, P4 ;  /* 0x000000ffff237224 */ /* 0x100fe200020e0627 */
[C---:B------:R-:W-:Y:S01]  /*6fe0*/  IADD3 R24, P4, PT, R38.reuse, 0x7, RZ ;  /* 0x0000000726187810 */ /* 0x040fe20007f9e0ff */
[--C-:B------:R-:W-:Y:S01]  /*6ff0*/  IMAD.X R33, RZ, RZ, R39.reuse, P6 ;  /* 0x000000ffff217224 */ /* 0x100fe200030e0627 */
[C---:B------:R-:W-:Y:S01]  /*7000*/  IADD3 R18, P6, PT, R38.reuse, 0x8, RZ ;  /* 0x0000000826127810 */ /* 0x040fe20007fde0ff */
[--C-:B------:R-:W-:Y:S01]  /*7010*/  IMAD.X R31, RZ, RZ, R39.reuse, P5 ;  /* 0x000000ffff1f7224 */ /* 0x100fe200028e0627 */
[C---:B------:R-:W-:Y:S01]  /*7020*/  IADD3 R16, P5, PT, R38.reuse, 0x9, RZ ;  /* 0x0000000926107810 */ /* 0x040fe20007fbe0ff */
[----:B------:R-:W-:Y:S01]  /*7030*/  IMAD.X R29, RZ, RZ, R39, P3 ;  /* 0x000000ffff1d7224 */ /* 0x000fe200018e0627 */
[----:B------:R-:W-:-:S02]  /*7040*/  IADD3 R14, P3, PT, R38, 0xa, RZ ;  /* 0x0000000a260e7810 */ /* 0x000fc40007f7e0ff */
[----:B------:R-:W-:Y:S01]  /*7050*/  ISETP.GE.U32.AND P1, PT, R43, 0x20, PT ;  /* 0x000000202b00780c */ /* 0x000fe20003f26070 */
[--C-:B------:R-:W-:Y:S02]  /*7060*/  IMAD.X R27, RZ, RZ, R39.reuse, P2 ;  /* 0x000000ffff1b7224 */ /* 0x100fe400010e0627 */
[--C-:B------:R-:W-:Y:S01]  /*7070*/  IMAD.X R25, RZ, RZ, R39.reuse, P4 ;  /* 0x000000ffff197224 */ /* 0x100fe200020e0627 */
[----:B------:R-:W-:Y:S01]  /*7080*/  SEL R52, R52, R7, !P1 ;  /* 0x0000000734347207 */ /* 0x000fe20004800000 */
[--C-:B------:R-:W-:Y:S02]  /*7090*/  IMAD.X R19, RZ, RZ, R39.reuse, P6 ;  /* 0x000000ffff137224 */ /* 0x100fe400030e0627 */
[--C-:B------:R-:W-:Y:S02]  /*70a0*/  IMAD.X R17, RZ, RZ, R39.reuse, P5 ;  /* 0x000000ffff117224 */ /* 0x100fe400028e0627 */
[----:B------:R-:W-:Y:S01]  /*70b0*/  IMAD.X R15, RZ, RZ, R39, P3 ;  /* 0x000000ffff0f7224 */ /* 0x000fe200018e0627 */
[----:B------:R-:W-:Y:S06]  /*70c0*/  @P0 BRA `(.L_x_455) ;  /* 0x0000000800180947 */ /* 0x000fec0003800000 */
        /* <DEDUP_REMOVED lines=16> */
.L_x_539:
[----:B------:R-:W-:Y:S05]  /*71d0*/  @!P0 BRA `(.L_x_457) ;  /* 0x0000000000248947 */ /* 0x000fea0003800000 */
[----:B------:R-:W-:-:S07]  /*71e0*/  IMAD.MOV.U32 R20, RZ, RZ, 0x14a ;  /* 0x0000014aff147424 */ /* 0x000fce00078e00ff */
.L_x_459:
[----:B------:R-:W-:Y:S05]  /*71f0*/  NANOSLEEP R20 ;  /* 0x000000140000735d */ /* 0x000fea0003800000 */
[----:B------:R-:W2:Y:S01]  /*7200*/  LD.E.64.STRONG.GPU R40, desc[UR10][R6.64+0x100] ;  /* 0x0001000a06287980 */ /* 0x000ea2000c10fb00 */
[----:B------:R-:W-:Y:S01]  /*7210*/  UMOV UR6, 0xffffffff ;  /* 0xffffffff00067882 */ /* 0x000fe20000000000 */
[----:B------:R-:W-:Y:S02]  /*7220*/  SHF.R.U32.HI R20, RZ, 0x1, R20 ;  /* 0x00000001ff147819 */ /* 0x000fe40000011614 */
[----:B--2---:R-:W-:Y:S01]  /*7230*/  ISETP.NE.AND P0, PT, R40, 0x63, PT ;  /* 0x000000632800780c */ /* 0x004fe20003f05270 */
[----:B------:R-:W-:-:S12]  /*7240*/  BRA.DIV UR6, `(.L_x_458) ;  /* 0x0000002606f87947 */ /* 0x000fd8000b800000 */
[----:B------:R-:W-:-:S13]  /*7250*/  VOTE.ANY P0, !P0 ;  /* 0x0000000000ff7806 */ /* 0x000fda0004000100 */
.L_x_542:
[----:B------:R-:W-:Y:S05]  /*7260*/  @P0 BRA `(.L_x_459) ;  /* 0xfffffffc00e00947 */ /* 0x000fea000383ffff */
.L_x_457:
[----:B------:R-:W-:Y:S01]  /*7270*/  UMOV UR6, 0xffffffff ;  /* 0xffffffff00067882 */ /* 0x000fe20000000000 */
[----:B------:R-:W-:Y:S02]  /*7280*/  ISETP.NE.AND P0, PT, R40, 0x65, PT ;  /* 0x000000652800780c */ /* 0x000fe40003f05270 */
[----:B------:R-:W-:Y:S11]  /*7290*/  BRA.DIV UR6, `(.L_x_460) ;  /* 0x0000002a06047947 */ /* 0x000ff6000b800000 */
[----:B------:R-:W0:Y:S01]  /*72a0*/  S2R R54, SR_GEMASK ;  /* 0x0000000000367919 */ /* 0x000e220000003c00 */
[----:B------:R-:W-:Y:S01]  /*72b0*/  VOTE.ANY R58, PT, !P0 ;  /* 0x00000000003a7806 */ /* 0x000fe200040e0100 */
[C---:B------:R-:W-:Y:S02]  /*72c0*/  VIADD R46, R53.reuse, 0x2 ;  /* 0x00000002352e7836 */ /* 0x040fe40000000000 */
[C---:B------:R-:W-:Y:S02]  /*72d0*/  VIADD R45, R53.reuse, 0x4 ;  /* 0x00000004352d7836 */ /* 0x040fe40000000000 */
[----:B------:R-:W-:Y:S01]  /*72e0*/  VIADD R20, R53, 0x8 ;  /* 0x0000000835147836 */ /* 0x000fe20000000000 */
[----:B0-----:R-:W-:-:S05]  /*72f0*/  LOP3.LUT R58, R58, 0x80000000, R54, 0xec, !PT ;  /* 0x800000003a3a7812 */ /* 0x001fca00078eec36 */
[----:B------:R-:W-:-:S05]  /*7300*/  VIADD R7, R58, 0xffffffff ;  /* 0xffffffff3a077836 */ /* 0x000fca0000000000 */
[----:B------:R-:W-:-:S04]  /*7310*/  LOP3.LUT R7, R58, R7, RZ, 0xc, !PT ;  /* 0x000000073a077212 */ /* 0x000fc800078e0cff */
[----:B------:R-:W0:Y:S02]  /*7320*/  POPC R56, R7 ;  /* 0x0000000700387309 */ /* 0x000e240000000000 */
[----:B0-----:R-:W0:Y:S01]  /*7330*/  SHFL.DOWN PT, R59, R41, 0x1, R56 ;  /* 0x08200000293b7989 */ /* 0x001e2200000e0038 */
[----:B------:R-:W-:-:S04]  /*7340*/  ISETP.GE.AND P0, PT, R53, R56, PT ;  /* 0x000000383500720c */ /* 0x000fc80003f06270 */
[----:B0-----:R-:W-:Y:S02]  /*7350*/  SEL R6, R59, RZ, !P0 ;  /* 0x000000ff3b067207 */ /* 0x001fe40004000000 */
[----:B------:R-:W-:-:S03]  /*7360*/  ISETP.GT.AND P0, PT, R46, R56, PT ;  /* 0x000000382e00720c */ /* 0x000fc60003f04270 */
[----:B------:R-:W-:-:S05]  /*7370*/  IMAD.IADD R47, R6, 0x1, R41 ;  /* 0x00000001062f7824 */ /* 0x000fca00078e0229 */
[----:B------:R-:W0:Y:S02]  /*7380*/  SHFL.DOWN PT, R59, R47, 0x2, R56 ;  /* 0x084000002f3b7989 */ /* 0x000e2400000e0038 */
[----:B0-----:R-:W-:Y:S02]  /*7390*/  SEL R6, R59, RZ, !P0 ;  /* 0x000000ff3b067207 */ /* 0x001fe40004000000 */
[----:B------:R-:W-:-:S03]  /*73a0*/  ISETP.GT.AND P0, PT, R45, R56, PT ;  /* 0x000000382d00720c */ /* 0x000fc60003f04270 */
[----:B------:R-:W-:Y:S02]  /*73b0*/  IMAD.IADD R49, R47, 0x1, R6 ;  /* 0x000000012f317824 */ /* 0x000fe400078e0206 */
[----:B------:R-:W-:-:S03]  /*73c0*/  VIADD R47, R53, 0x10 ;  /* 0x00000010352f7836 */ /* 0x000fc60000000000 */
[----:B------:R-:W0:Y:S02]  /*73d0*/  SHFL.DOWN PT, R59, R49, 0x4, R56 ;  /* 0x08800000313b7989 */ /* 0x000e2400000e0038 */
[-C--:B------:R-:W-:Y:S02]  /*73e0*/  ISETP.GT.AND P1, PT, R47, R56.reuse, PT ;  /* 0x000000382f00720c */ /* 0x080fe40003f24270 */
[----:B0-----:R-:W-:Y:S02]  /*73f0*/  SEL R6, R59, RZ, !P0 ;  /* 0x000000ff3b067207 */ /* 0x001fe40004000000 */
[----:B------:R-:W-:-:S03]  /*7400*/  ISETP.GT.AND P0, PT, R20, R56, PT ;  /* 0x000000381400720c */ /* 0x000fc60003f04270 */
[----:B------:R-:W-:-:S05]  /*7410*/  IMAD.IADD R41, R49, 0x1, R6 ;  /* 0x0000000131297824 */ /* 0x000fca00078e0206 */
[----:B------:R-:W0:Y:S02]  /*7420*/  SHFL.DOWN PT, R59, R41, 0x8, R56 ;  /* 0x09000000293b7989 */ /* 0x000e2400000e0038 */
[----:B0-----:R-:W-:Y:S02]  /*7430*/  SEL R6, R59, RZ, !P0 ;  /* 0x000000ff3b067207 */ /* 0x001fe40004000000 */
[----:B------:R-:W-:-:S03]  /*7440*/  ISETP.NE.AND P0, PT, R40, 0x65, PT ;  /* 0x000000652800780c */ /* 0x000fc60003f05270 */
[----:B------:R-:W-:Y:S02]  /*7450*/  IMAD.IADD R51, R41, 0x1, R6 ;  /* 0x0000000129337824 */ /* 0x000fe400078e0206 */
[----:B------:R-:W0:Y:S03]  /*7460*/  LDC.64 R6, c[0x0][0x3a8] ;  /* 0x0000ea00ff067b82 */ /* 0x000e260000000a00 */
[----:B------:R-:W1:Y:S05]  /*7470*/  SHFL.DOWN PT, R59, R51, 0x10, R56 ;  /* 0x0a000000333b7989 */ /* 0x000e6a00000e0038 */
[----:B------:R-:W-:-:S02]  /*7480*/  VOTE.ALL P0, P0 ;  /* 0x0000000000ff7806 */ /* 0x000fc40000000000 */
[----:B0-----:R-:W-:Y:S02]  /*7490*/  IADD3 R48, P2, PT, R6, 0x100, RZ ;  /* 0x0000010006307810 */ /* 0x001fe40007f5e0ff */
[----:B-1----:R-:W-:-:S03]  /*74a0*/  SEL R6, R59, RZ, !P1 ;  /* 0x000000ff3b067207 */ /* 0x002fc60004800000 */
[----:B------:R-:W-:Y:S02]  /*74b0*/  IMAD.X R50, RZ, RZ, R7, P2 ;  /* 0x000000ffff327224 */ /* 0x000fe400010e0607 */
[----:B------:R-:W-:-:S07]  /*74c0*/  IMAD.IADD R49, R51, 0x1, R6 ;  /* 0x0000000133317824 */ /* 0x000fce00078e0206 */
.L_x_551:
[----:B------:R-:W-:Y:S05]  /*74d0*/  @!P0 BRA `(.L_x_461) ;  /* 0x0000000000d48947 */ /* 0x000fea0003800000 */
[----:B------:R-:W-:-:S07]  /*74e0*/  IMAD.MOV.U32 R51, RZ, RZ, 0x14a ;  /* 0x0000014aff337424 */ /* 0x000fce00078e00ff */
.L_x_467:
        /* <DEDUP_REMOVED lines=10> */
.L_x_554:
[----:B------:R-:W-:Y:S05]  /*7590*/  @!P0 BRA `(.L_x_463) ;  /* 0x0000000000248947 */ /* 0x000fea0003800000 */
[----:B------:R-:W-:-:S07]  /*75a0*/  IMAD.MOV.U32 R55, RZ, RZ, R51 ;  /* 0x000000ffff377224 */ /* 0x000fce00078e0033 */
.L_x_465:
[----:B------:R-:W-:Y:S05]  /*75b0*/  NANOSLEEP R55 ;  /* 0x000000370000735d */ /* 0x000fea0003800000 */
[----:B------:R-:W2:Y:S01]  /*75c0*/  LD.E.64.STRONG.GPU R40, desc[UR10][R6.64+-0x100] ;  /* 0xffff000a06287980 */ /* 0x000ea2000c10fb00 */
[----:B------:R-:W-:Y:S01]  /*75d0*/  UMOV UR6, 0xffffffff ;  /* 0xffffffff00067882 */ /* 0x000fe20000000000 */
[----:B------:R-:W-:Y:S02]  /*75e0*/  SHF.R.U32.HI R55, RZ, 0x1, R55 ;  /* 0x00000001ff377819 */ /* 0x000fe40000011637 */
[----:B--2---:R-:W-:Y:S01]  /*75f0*/  ISETP.NE.AND P0, PT, R40, 0x63, PT ;  /* 0x000000632800780c */ /* 0x004fe20003f05270 */
[----:B------:R-:W-:-:S12]  /*7600*/  BRA.DIV UR6, `(.L_x_464) ;  /* 0x0000002a06507947 */ /* 0x000fd8000b800000 */
[----:B------:R-:W-:-:S13]  /*7610*/  VOTE.ANY P0, !P0 ;  /* 0x0000000000ff7806 */ /* 0x000fda0004000100 */
.L_x_557:
[----:B------:R-:W-:Y:S05]  /*7620*/  @P0 BRA `(.L_x_465) ;  /* 0xfffffffc00e00947 */ /* 0x000fea000383ffff */
.L_x_463:
        /* <DEDUP_REMOVED lines=8> */
[----:B------:R-:W0:Y:S02]  /*76b0*/  POPC R6, R7 ;  /* 0x0000000700067309 */ /* 0x000e240000000000 */
[----:B0-----:R-:W0:Y:S01]  /*76c0*/  SHFL.DOWN PT, R59, R41, 0x1, R6 ;  /* 0x08200000293b7989 */ /* 0x001e2200000e0006 */
[-C--:B------:R-:W-:Y:S02]  /*76d0*/  ISETP.GE.AND P0, PT, R53, R6.reuse, PT ;  /* 0x000000063500720c */ /* 0x080fe40003f06270 */
[-C--:B------:R-:W-:Y:S02]  /*76e0*/  ISETP.GT.AND P1, PT, R47, R6.reuse, PT ;  /* 0x000000062f00720c */ /* 0x080fe40003f24270 */
[----:B0-----:R-:W-:Y:S02]  /*76f0*/  SEL R56, R59, RZ, !P0 ;  /* 0x000000ff3b387207 */ /* 0x001fe40004000000 */
[----:B------:R-:W-:-:S03]  /*7700*/  ISETP.GT.AND P0, PT, R46, R6, PT ;  /* 0x000000062e00720c */ /* 0x000fc60003f04270 */
[----:B------:R-:W-:-:S05]  /*7710*/  IMAD.IADD R57, R56, 0x1, R41 ;  /* 0x0000000138397824 */ /* 0x000fca00078e0229 */
[----:B------:R-:W0:Y:S02]  /*7720*/  SHFL.DOWN PT, R59, R57, 0x2, R6 ;  /* 0x08400000393b7989 */ /* 0x000e2400000e0006 */
        /* <DEDUP_REMOVED lines=15> */
.L_x_566:
[----:B------:R-:W-:Y:S05]  /*7820*/  @P0 BRA `(.L_x_467) ;  /* 0xfffffffc00300947 */ /* 0x000fea000383ffff */
.L_x_461:
[----:B------:R-:W-:Y:S02]  /*7830*/  ISETP.NE.AND P0, PT, R43, RZ, PT ;  /* 0x000000ff2b00720c */ /* 0x000fe40003f05270 */
[----:B------:R-:W-:-:S11]  /*7840*/  ISETP.NE.AND P1, PT, R53, RZ, PT ;  /* 0x000000ff3500720c */ /* 0x000fd60003f25270 */
[----:B------:R-:W0:Y:S01]  /*7850*/  @!P0 S2R R7, SR_CgaCtaId ;  /* 0x0000000000078919 */ /* 0x000e220000008800 */
[----:B------:R-:W-:Y:S01]  /*7860*/  @!P0 MOV R6, 0x400 ;  /* 0x0000040000068802 */ /* 0x000fe20000000f00 */
[----:B------:R-:W-:Y:S01]  /*7870*/  @!P0 IMAD.IADD R21, R21, 0x1, R49 ;  /* 0x0000000115158824 */ /* 0x000fe200078e0231 */
[----:B------:R-:W-:Y:S01]  /*7880*/  @!P1 MOV R40, 0x400 ;  /* 0x0000040000289802 */ /* 0x000fe20000000f00 */
[----:B------:R-:W1:Y:S01]  /*7890*/  @!P1 S2R R41, SR_CgaCtaId ;  /* 0x0000000000299919 */ /* 0x000e620000008800 */
[----:B------:R-:W-:-:S05]  /*78a0*/  @!P0 IMAD.MOV.U32 R20, RZ, RZ, 0x65 ;  /* 0x00000065ff148424 */ /* 0x000fca00078e00ff */
[----:B------:R2:W-:Y:S01]  /*78b0*/  @!P0 ST.E.64.STRONG.GPU desc[UR10][R22.64+0x100], R20 ;  /* 0x0001001416008985 */ /* 0x0005e2000c10fb0a */
[----:B0-----:R-:W-:Y:S01]  /*78c0*/  @!P0 LEA R6, R7, R6, 0x18 ;  /* 0x0000000607068211 */ /* 0x001fe200078ec0ff */
[----:B------:R-:W-:Y:S02]  /*78d0*/  IMAD.MOV.U32 R7, RZ, RZ, R52 ;  /* 0x000000ffff077224 */ /* 0x000fe400078e0034 */
[----:B------:R-:W-:Y:S01]  /*78e0*/  @!P1 IMAD.MOV.U32 R7, RZ, RZ, R49 ;  /* 0x000000ffff079224 */ /* 0x000fe200078e0031 */
[----:B-1----:R-:W-:Y:S01]  /*78f0*/  @!P1 LEA R40, R41, R40, 0x18 ;  /* 0x0000002829289211 */ /* 0x002fe200078ec0ff */
[----:B------:R2:W-:Y:S04]  /*7900*/  @!P0 STS [R6+0x48], R21 ;  /* 0x0000481506008388 */ /* 0x0005e80000000800 */
[----:B------:R2:W-:Y:S04]  /*7910*/  @!P0 STS [R6+0x44], R49 ;  /* 0x0000443106008388 */ /* 0x0005e80000000800 */
[----:B------:R2:W-:Y:S02]  /*7920*/  @!P1 STS [R40+0x34], R49 ;  /* 0x0000343128009388 */ /* 0x0005e40000000800 */
.L_x_455:
[----:B------:R-:W-:Y:S05]  /*7930*/  WARPSYNC.ALL ;  /* 0x0000000000007948 */ /* 0x000fea0003800000 */
[----:B------:R-:W0:Y:S08]  /*7940*/  S2UR UR6, SR_CgaCtaId ;  /* 0x00000000000679c3 */ /* 0x000e300000008800 */
[----:B------:R-:W-:Y:S01]  /*7950*/  BAR.SYNC.DEFER_BLOCKING 0x0 ;  /* 0x0000000000007b1d */ /* 0x000fe20000010000 */
[----:B------:R-:W-:Y:S01]  /*7960*/  ISETP.NE.AND P0, PT, R43, RZ, PT ;  /* 0x000000ff2b00720c */ /* 0x000fe20003f05270 */
[----:B------:R-:W-:-:S04]  /*7970*/  UIADD3 UR5, UPT, UPT, -UR5, 0xdc0, URZ ;  /* 0x00000dc005057890 */ /* 0x000fc8000fffe1ff */
[----:B------:R-:W-:Y:S02]  /*7980*/  UMOV UR4, 0x400 ;  /* 0x0000040000047882 */ /* 0x000fe40000000000 */
[----:B0-----:R-:W-:-:S09]  /*7990*/  ULEA UR4, UR6, UR4, 0x18 ;  /* 0x0000000406047291 */ /* 0x001fd2000f8ec0ff */
[----:B--2---:R-:W0:Y:S04]  /*79a0*/  LDS R6, [UR4+0x34] ;  /* 0x00003404ff067984 */ /* 0x004e280008000800 */
[----:B------:R-:W1:Y:S01]  /*79b0*/  LDS.128 R20, [UR4+0x40] ;  /* 0x00004004ff147984 */ /* 0x000e620008000c00 */
[----:B0-----:R-:W-:Y:S02]  /*79c0*/  SEL R6, R6, RZ, P0 ;  /* 0x000000ff06067207 */ /* 0x001fe40000000000 */
[----:B-1----:R-:W-:-:S03]  /*79d0*/  R2UR UR7, R23 ;  /* 0x00000000170772ca */ /* 0x002fc600000e0000 */
[----:B------:R-:W-:Y:S02]  /*79e0*/  IMAD.IADD R49, R6, 0x1, R7 ;  /* 0x0000000106317824 */ /* 0x000fe400078e0207 */
[----:B------:R-:W-:Y:S02]  /*79f0*/  VIADD R22, R22, -UR5 ;  /* 0x8000000516167c36 */ /* 0x000fe40008000000 */
[----:B------:R-:W-:Y:S02]  /*7a00*/  IMAD.IADD R47, R4, 0x1, R49 ;  /* 0x00000001042f7824 */ /* 0x000fe400078e0231 */
[----:B------:R-:W-:Y:S02]  /*7a10*/  IMAD.IADD R51, R49, 0x1, R42 ;  /* 0x0000000131337824 */ /* 0x000fe400078e022a */
[----:B------:R-:W-:-:S04]  /*7a20*/  IMAD.IADD R44, R47, 0x1, R12 ;  /* 0x000000012f2c7824 */ /* 0x000fc800078e020c */
[----:B------:R-:W-:Y:S01]  /*7a30*/  IMAD.IADD R45, R44, 0x1, R11 ;  /* 0x000000012c2d7824 */ /* 0x000fe200078e020b */
[----:B------:R-:W-:-:S03]  /*7a40*/  UIADD3 UR8, UPT, UPT, UR7, -UR5, URZ ;  /* 0x8000000507087290 */ /* 0x000fc6000fffe0ff */
[----:B------:R-:W-:Y:S01]  /*7a50*/  IMAD.IADD R40, R45, 0x1, R10 ;  /* 0x000000012d287824 */ /* 0x000fe200078e020a */
[----:B------:R-:W-:-:S03]  /*7a60*/  UISETP.GT.AND UP0, UPT, UR8, 0x140, UPT ;  /* 0x000001400800788c */ /* 0x000fc6000bf04270 */
[----:B------:R-:W-:-:S04]  /*7a70*/  IMAD.IADD R41, R40, 0x1, R9 ;  /* 0x0000000128297824 */ /* 0x000fc800078e0209 */
[----:B------:R-:W-:-:S04]  /*7a80*/  IMAD.IADD R20, R41, 0x1, R8 ;  /* 0x0000000129147824 */ /* 0x000fc800078e0208 */
[----:B------:R-:W-:-:S04]  /*7a90*/  IMAD.IADD R4, R20, 0x1, R5 ;  /* 0x0000000114047824 */ /* 0x000fc800078e0205 */
[----:B------:R-:W-:-:S04]  /*7aa0*/  IMAD.IADD R23, R4, 0x1, R3 ;  /* 0x0000000104177824 */ /* 0x000fc800078e0203 */
[----:B------:R-:W-:Y:S01]  /*7ab0*/  IMAD.IADD R46, R23, 0x1, R2 ;  /* 0x00000001172e7824 */ /* 0x000fe200078e0202 */
[----:B------:R-:W-:Y:S06]  /*7ac0*/  BRA.U UP0, `(.L_x_468) ;  /* 0x0000000900c07547 */ /* 0x000fec000b800000 */
[----:B------:R-:W-:Y:S01]  /*7ad0*/  ISETP.GE.AND P0, PT, R49, R22, PT ;  /* 0x000000163100720c */ /* 0x000fe20003f06270 */
[----:B------:R-:W0:Y:S01]  /*7ae0*/  LDCU.U8 UR5, c[0x0][0x3c0] ;  /* 0x00007800ff0577ac */ /* 0x000e220008000000 */
[----:B------:R-:W-:Y:S02]  /*7af0*/  BSSY.RECONVERGENT B0, `(.L_x_469) ;  /* 0x000000e000007945 */ /* 0x000fe40003800200 */
[----:B------:R-:W-:-:S13]  /*7b00*/  ISETP.NE.AND P0, PT, R42, RZ, !P0 ;  /* 0x000000ff2a00720c */ /* 0x000fda0004705270 */
[----:B------:R-:W-:Y:S05]  /*7b10*/  @!P0 BRA `(.L_x_470) ;  /* 0x00000000002c8947 */ /* 0x000fea0003800000 */
[----:B0-----:R-:W-:Y:S01]  /*7b20*/  UISETP.NE.AND UP0, UPT, UR5, URZ, UPT ;  /* 0x000000ff0500728c */ /* 0x001fe2000bf05270 */
[----:B------:R-:W-:Y:S01]  /*7b30*/  CS2R R6, SRZ ;  /* 0x0000000000067805 */ /* 0x000fe2000001ff00 */
[----:B------:R-:W0:Y:S07]  /*7b40*/  LDCU.64 UR12, c[0x0][0x398] ;  /* 0x00007300ff0c77ac */ /* 0x000e2e0008000a00 */
[----:B------:R-:W-:Y:S05]  /*7b50*/  BRA.U UP0, `(.L_x_471) ;  /* 0x0000000100087547 */ /* 0x000fea000b800000 */
[----:B------:R-:W1:Y:S02]  /*7b60*/  LDC.64 R6, c[0x0][0x3d8] ;  /* 0x0000f600ff067b82 */ /* 0x000e640000000a00 */
[----:B-1----:R-:W5:Y:S02]  /*7b70*/  LDG.E.64 R6, desc[UR10][R6.64] ;  /* 0x0000000a06067981 */ /* 0x002f64000c1e1b00 */
.L_x_471:
[----:B-----5:R-:W-:-:S04]  /*7b80*/  IADD3 R21, P0, PT, R49, R6, RZ ;  /* 0x0000000631157210 */ /* 0x020fc80007f1e0ff */
[----:B------:R-:W-:Y:S02]  /*7b90*/  LEA.HI.X.SX32 R42, R49, R7, 0x1, P0 ;  /* 0x00000007312a7211 */ /* 0x000fe400000f0eff */
[----:B0-----:R-:W-:-:S04]  /*7ba0*/  LEA R6, P0, R21, UR12, 0x3 ;  /* 0x0000000c15067c11 */ /* 0x001fc8000f8018ff */
[----:B------:R-:W-:-:S05]  /*7bb0*/  LEA.HI.X R7, R21, UR13, R42, 0x3, P0 ;  /* 0x0000000d15077c11 */ /* 0x000fca00080f1c2a */
[----:B------:R1:W-:Y:S04]  /*7bc0*/  STG.E.64 desc[UR10][R6.64], R38 ;  /* 0x0000002606007986 */ /* 0x0003e8000c101b0a */
.L_x_470:
[----:B0-----:R-:W-:Y:S05]  /*7bd0*/  BSYNC.RECONVERGENT B0 ;  /* 0x0000000000007941 */ /* 0x001fea0003800200 */
.L_x_469:
[----:B------:R-:W-:Y:S01]  /*7be0*/  ISETP.GE.AND P0, PT, R51, R22, PT ;  /* 0x000000163300720c */ /* 0x000fe20003f06270 */
[----:B------:R-:W-:Y:S03]  /*7bf0*/  BSSY.RECONVERGENT B0, `(.L_x_472) ;  /* 0x000000e000007945 */ /* 0x000fe60003800200 */
[----:B------:R-:W-:-:S13]  /*7c00*/  ISETP.EQ.OR P0, PT, R13, RZ, P0 ;  /* 0x000000ff0d00720c */ /* 0x000fda0000702670 */
[----:B------:R-:W-:Y:S05]  /*7c10*/  @P0 BRA `(.L_x_473) ;  /* 0x00000000002c0947 */ /* 0x000fea0003800000 */
[----:B------:R-:W-:Y:S01]  /*7c20*/  UISETP.NE.AND UP0, UPT, UR5, URZ, UPT ;  /* 0x000000ff0500728c */ /* 0x000fe2000bf05270 */
[----:B-1----:R-:W-:Y:S01]  /*7c30*/  CS2R R6, SRZ ;  /* 0x0000000000067805 */ /* 0x002fe2000001ff00 */
[----:B------:R-:W0:Y:S07]  /*7c40*/  LDCU.64 UR12, c[0x0][0x398] ;  /* 0x00007300ff0c77ac */ /* 0x000e2e0008000a00 */
[----:B------:R-:W-:Y:S05]  /*7c50*/  BRA.U UP0, `(.L_x_474) ;  /* 0x0000000100087547 */ /* 0x000fea000b800000 */
[----:B------:R-:W1:Y:S02]  /*7c60*/  LDC.64 R6, c[0x0][0x3d8] ;  /* 0x0000f600ff067b82 */ /* 0x000e640000000a00 */
[----:B-1----:R-:W5:Y:S02]  /*7c70*/  LDG.E.64 R6, desc[UR10][R6.64] ;  /* 0x0000000a06067981 */ /* 0x002f64000c1e1b00 */
.L_x_474:
[----:B-----5:R-:W-:-:S04]  /*7c80*/  IADD3 R13, P0, PT, R51, R6, RZ ;  /* 0x00000006330d7210 */ /* 0x020fc80007f1e0ff */
[----:B------:R-:W-:Y:S02]  /*7c90*/  LEA.HI.X.SX32 R38, R51, R7, 0x1, P0 ;  /* 0x0000000733267211 */ /* 0x000fe400000f0eff */
[----:B0-----:R-:W-:-:S04]  /*7ca0*/  LEA R6, P0, R13, UR12, 0x3 ;  /* 0x0000000c0d067c11 */ /* 0x001fc8000f8018ff */
[----:B------:R-:W-:-:S05]  /*7cb0*/  LEA.HI.X R7, R13, UR13, R38, 0x3, P0 ;  /* 0x0000000d0d077c11 */ /* 0x000fca00080f1c26 */
[----:B------:R0:W-:Y:S04]  /*7cc0*/  STG.E.64 desc[UR10][R6.64], R36 ;  /* 0x0000002406007986 */ /* 0x0001e8000c101b0a */
.L_x_473:
[----:B------:R-:W-:Y:S05]  /*7cd0*/  BSYNC.RECONVERGENT B0 ;  /* 0x0000000000007941 */ /* 0x000fea0003800200 */
.L_x_472:
        /* <DEDUP_REMOVED lines=10> */
.L_x_477:
[----:B-----5:R-:W-:-:S04]  /*7d80*/  IADD3 R12, P0, PT, R47, R6, RZ ;  /* 0x000000062f0c7210 */ /* 0x020fc80007f1e0ff */
[----:B------:R-:W-:Y:S02]  /*7d90*/  LEA.HI.X.SX32 R7, R47, R7, 0x1, P0 ;  /* 0x000000072f077211 */ /* 0x000fe400000f0eff */
[----:B0-----:R-:W-:-:S04]  /*7da0*/  LEA R6, P0, R12, UR12, 0x3 ;  /* 0x0000000c0c067c11 */ /* 0x001fc8000f8018ff */
[----:B------:R-:W-:-:S05]  /*7db0*/  LEA.HI.X R7, R12, UR13, R7, 0x3, P0 ;  /* 0x0000000d0c077c11 */ /* 0x000fca00080f1c07 */
[----:B------:R2:W-:Y:S04]  /*7dc0*/  STG.E.64 desc[UR10][R6.64], R34 ;  /* 0x0000002206007986 */ /* 0x0005e8000c101b0a */
.L_x_476:
[----:B------:R-:W-:Y:S05]  /*7dd0*/  BSYNC.RECONVERGENT B0 ;  /* 0x0000000000007941 */ /* 0x000fea0003800200 */
.L_x_475:
        /* <DEDUP_REMOVED lines=10> */
.L_x_480:
[----:B-----5:R-:W-:-:S04]  /*7e80*/  IADD3 R11, P0, PT, R44, R6, RZ ;  /* 0x000000062c0b7210 */ /* 0x020fc80007f1e0ff */
[----:B------:R-:W-:Y:S02]  /*7e90*/  LEA.HI.X.SX32 R44, R44, R7, 0x1, P0 ;  /* 0x000000072c2c7211 */ /* 0x000fe400000f0eff */
[----:B0-----:R-:W-:-:S04]  /*7ea0*/  LEA R6, P0, R11, UR12, 0x3 ;  /* 0x0000000c0b067c11 */ /* 0x001fc8000f8018ff */
[----:B------:R-:W-:-:S05]  /*7eb0*/  LEA.HI.X R7, R11, UR13, R44, 0x3, P0 ;  /* 0x0000000d0b077c11 */ /* 0x000fca00080f1c2c */
[----:B------:R3:W-:Y:S04]  /*7ec0*/  STG.E.64 desc[UR10][R6.64], R32 ;  /* 0x0000002006007986 */ /* 0x0007e8000c101b0a */
.L_x_479:
[----:B------:R-:W-:Y:S05]  /*7ed0*/  BSYNC.RECONVERGENT B0 ;  /* 0x0000000000007941 */ /* 0x000fea0003800200 */
.L_x_478:
[----:B------:R-:W-:Y:S01]  /*7ee0*/  ISETP.GE.AND P0, PT, R45, R22, PT ;  /* 0x000000162d00720c */ /* 0x000fe20003f06270 */
[----:B------:R-:W-:Y:S03]  /*7ef0*/  BSSY.RECONVERGENT B0, `(.L_x_481) ;  /* 0x000000e000007945 */ /* 0x000fe60003800200 */
[----:B------:R-:W-:-:S13]  /*7f00*/  ISETP.EQ.OR P0, PT, R10, RZ, P0 ;  /* 0x000000ff0a00720c */ /* 0x000fda0000702670 */
[----:B------:R-:W-:Y:S05]  /*7f10*/  @P0 BRA `(.L_x_482) ;  /* 0x00000000002c0947 */ /* 0x000fea0003800000 */
[----:B------:R-:W-:Y:S01]  /*7f20*/  UISETP.NE.AND UP0, UPT, UR5, URZ, UPT ;  /* 0x000000ff0500728c */ /* 0x000fe2000bf05270 */
[----:B0123--:R-:W-:Y:S01]  /*7f30*/  CS2R R6, SRZ ;  /* 0x0000000000067805 */ /* 0x00ffe2000001ff00 */
[----:B------:R-:W0:Y:S07]  /*7f40*/  LDCU.64 UR12, c[0x0][0x398] ;  /* 0x00007300ff0c77ac */ /* 0x000e2e0008000a00 */
[----:B------:R-:W-:Y:S05]  /*7f50*/  BRA.U UP0, `(.L_x_483) ;  /* 0x0000000100087547 */ /* 0x000fea000b800000 */
[----:B------:R-:W1:Y:S02]  /*7f60*/  LDC.64 R6, c[0x0][0x3d8] ;  /* 0x0000f600ff067b82 */ /* 0x000e640000000a00 */
[----:B-1----:R-:W5:Y:S02]  /*7f70*/  LDG.E.64 R6, desc[UR10][R6.64] ;  /* 0x0000000a06067981 */ /* 0x002f64000c1e1b00 */
.L_x_483:
[----:B-----5:R-:W-:-:S04]  /*7f80*/  IADD3 R10, P0, PT, R45, R6, RZ ;  /* 0x000000062d0a7210 */ /* 0x020fc80007f1e0ff */
[----:B------:R-:W-:Y:S02]  /*7f90*/  LEA.HI.X.SX32 R7, R45, R7, 0x1, P0 ;  /* 0x000000072d077211 */ /* 0x000fe400000f0eff */
[----:B0-----:R-:W-:-:S04]  /*7fa0*/  LEA R6, P0, R10, UR12, 0x3 ;  /* 0x0000000c0a067c11 */ /* 0x001fc8000f8018ff */
[----:B------:R-:W-:-:S05]  /*7fb0*/  LEA.HI.X R7, R10, UR13, R7, 0x3, P0 ;  /* 0x0000000d0a077c11 */ /* 0x000fca00080f1c07 */
[----:B------:R4:W-:Y:S04]  /*7fc0*/  STG.E.64 desc[UR10][R6.64], R30 ;  /* 0x0000001e06007986 */ /* 0x0009e8000c101b0a */
.L_x_482:
[----:B------:R-:W-:Y:S05]  /*7fd0*/  BSYNC.RECONVERGENT B0 ;  /* 0x0000000000007941 */ /* 0x000fea0003800200 */
.L_x_481:
[----:B------:R-:W-:Y:S01]  /*7fe0*/  ISETP.GE.AND P0, PT, R40, R22, PT ;  /* 0x000000162800720c */ /* 0x000fe20003f06270 */
[----:B------:R-:W-:Y:S03]  /*7ff0*/  BSSY.RECONVERGENT B0, `(.L_x_484) ;  /* 0x000000e000007945 */ /* 0x000fe60003800200 */
[----:B------:R-:W-:-:S13]  /*8000*/  ISETP.EQ.OR P0, PT, R9, RZ, P0 ;  /* 0x000000ff0900720c */ /* 0x000fda0000702670 */
[----:B------:R-:W-:Y:S05]  /*8010*/  @P0 BRA `(.L_x_485) ;  /* 0x00000000002c0947 */ /* 0x000fea0003800000 */
[----:B------:R-:W-:Y:S01]  /*8020*/  UISETP.NE.AND UP0, UPT, UR5, URZ, UPT ;  /* 0x000000ff0500728c */ /* 0x000fe2000bf05270 */
[----:B01234-:R-:W-:Y:S01]  /*8030*/  CS2R R6, SRZ ;  /* 0x0000000000067805 */ /* 0x01ffe2000001ff00 */
[----:B------:R-:W0:Y:S07]  /*8040*/  LDCU.64 UR12, c[0x0][0x398] ;  /* 0x00007300ff0c77ac */ /* 0x000e2e0008000a00 */
[----:B------:R-:W-:Y:S05]  /*8050*/  BRA.U UP0, `(.L_x_486) ;  /* 0x0000000100087547 */ /* 0x000fea000b800000 */
[----:B------:R-:W1:Y:S02]  /*8060*/  LDC.64 R6, c[0x0][0x3d8] ;  /* 0x0000f600ff067b82 */ /* 0x000e640000000a00 */
[----:B-1----:R-:W5:Y:S02]  /*8070*/  LDG.E.64 R6, desc[UR10][R6.64] ;  /* 0x0000000a06067981 */ /* 0x002f64000c1e1b00 */
.L_x_486:
[----:B-----5:R-:W-:-:S04]  /*8080*/  IADD3 R9, P0, PT, R40, R6, RZ ;  /* 0x0000000628097210 */ /* 0x020fc80007f1e0ff */
[----:B------:R-:W-:Y:S02]  /*8090*/  LEA.HI.X.SX32 R40, R40, R7, 0x1, P0 ;  /* 0x0000000728287211 */ /* 0x000fe400000f0eff */
[----:B0-----:R-:W-:-:S04]  /*80a0*/  LEA R6, P0, R9, UR12, 0x3 ;  /* 0x0000000c09067c11 */ /* 0x001fc8000f8018ff */
[----:B------:R-:W-:-:S05]  /*80b0*/  LEA.HI.X R7, R9, UR13, R40, 0x3, P0 ;  /* 0x0000000d09077c11 */ /* 0x000fca00080f1c28 */
[----:B------:R0:W-:Y:S04]  /*80c0*/  STG.E.64 desc[UR10][R6.64], R28 ;  /* 0x0000001c06007986 */ /* 0x0001e8000c101b0a */
.L_x_485:
[----:B------:R-:W-:Y:S05]  /*80d0*/  BSYNC.RECONVERGENT B0 ;  /* 0x0000000000007941 */ /* 0x000fea0003800200 */
.L_x_484:
        /* <DEDUP_REMOVED lines=10> */
.L_x_489:
[----:B-----5:R-:W-:-:S04]  /*8180*/  IADD3 R8, P0, PT, R41, R6, RZ ;  /* 0x0000000629087210 */ /* 0x020fc80007f1e0ff */
[----:B------:R-:W-:Y:S02]  /*8190*/  LEA.HI.X.SX32 R7, R41, R7, 0x1, P0 ;  /* 0x0000000729077211 */ /* 0x000fe400000f0eff */
[----:B0-----:R-:W-:-:S04]  /*81a0*/  LEA R6, P0, R8, UR12, 0x3 ;  /* 0x0000000c08067c11 */ /* 0x001fc8000f8018ff */
[----:B------:R-:W-:-:S05]  /*81b0*/  LEA.HI.X R7, R8, UR13, R7, 0x3, P0 ;  /* 0x0000000d08077c11 */ /* 0x000fca00080f1c07 */
[----:B------:R0:W-:Y:S04]  /*81c0*/  STG.E.64 desc[UR10][R6.64], R26 ;  /* 0x0000001a06007986 */ /* 0x0001e8000c101b0a */
.L_x_488:
[----:B------:R-:W-:Y:S05]  /*81d0*/  BSYNC.RECONVERGENT B0 ;  /* 0x0000000000007941 */ /* 0x000fea0003800200 */
.L_x_487:
        /* <DEDUP_REMOVED lines=10> */
.L_x_492:
[----:B-----5:R-:W-:-:S04]  /*8280*/  IADD3 R5, P0, PT, R20, R6, RZ ;  /* 0x0000000614057210 */ /* 0x020fc80007f1e0ff */
[----:B------:R-:W-:Y:S02]  /*8290*/  LEA.HI.X.SX32 R20, R20, R7, 0x1, P0 ;  /* 0x0000000714147211 */ /* 0x000fe400000f0eff */
[----:B0-----:R-:W-:-:S04]  /*82a0*/  LEA R6, P0, R5, UR12, 0x3 ;  /* 0x0000000c05067c11 */ /* 0x001fc8000f8018ff */
[----:B------:R-:W-:-:S05]  /*82b0*/  LEA.HI.X R7, R5, UR13, R20, 0x3, P0 ;  /* 0x0000000d05077c11 */ /* 0x000fca00080f1c14 */
[----:B------:R0:W-:Y:S04]  /*82c0*/  STG.E.64 desc[UR10][R6.64], R24 ;  /* 0x0000001806007986 */ /* 0x0001e8000c101b0a */
.L_x_491:
[----:B------:R-:W-:Y:S05]  /*82d0*/  BSYNC.RECONVERGENT B0 ;  /* 0x0000000000007941 */ /* 0x000fea0003800200 */
.L_x_490:
        /* <DEDUP_REMOVED lines=10> */
.L_x_495:
[----:B-----5:R-:W-:-:S04]  /*8380*/  IADD3 R3, P0, PT, R4, R6, RZ ;  /* 0x0000000604037210 */ /* 0x020fc80007f1e0ff */
[----:B------:R-:W-:Y:S02]  /*8390*/  LEA.HI.X.SX32 R6, R4, R7, 0x1, P0 ;  /* 0x0000000704067211 */ /* 0x000fe400000f0eff */
[----:B0-----:R-:W-:-:S04]  /*83a0*/  LEA R4, P0, R3, UR12, 0x3 ;  /* 0x0000000c03047c11 */ /* 0x001fc8000f8018ff */
[----:B------:R-:W-:-:S05]  /*83b0*/  LEA.HI.X R5, R3, UR13, R6, 0x3, P0 ;  /* 0x0000000d03057c11 */ /* 0x000fca00080f1c06 */
[----:B------:R0:W-:Y:S04]  /*83c0*/  STG.E.64 desc[UR10][R4.64], R18 ;  /* 0x0000001204007986 */ /* 0x0001e8000c101b0a */
.L_x_494:
[----:B------:R-:W-:Y:S05]  /*83d0*/  BSYNC.RECONVERGENT B0 ;  /* 0x0000000000007941 */ /* 0x000fea0003800200 */
.L_x_493:
[----:B------:R-:W-:Y:S01]  /*83e0*/  ISETP.GE.AND P0, PT, R23, R22, PT ;  /* 0x000000161700720c */ /* 0x000fe20003f06270 */
[----:B------:R-:W-:Y:S03]  /*83f0*/  BSSY.RECONVERGENT B0, `(.L_x_496) ;  /* 0x000000e000007945 */ /* 0x000fe60003800200 */
[----:B------:R-:W-:-:S13]  /*8400*/  ISETP.EQ.OR P0, PT, R2, RZ, P0 ;  /* 0x000000ff0200720c */ /* 0x000fda0000702670 */
[----:B------:R-:W-:Y:S05]  /*8410*/  @P0 BRA `(.L_x_497) ;  /* 0x00000000002c0947 */ /* 0x000fea0003800000 */
[----:B------:R-:W-:Y:S01]  /*8420*/  UISETP.NE.AND UP0, UPT, UR5, URZ, UPT ;  /* 0x000000ff0500728c */ /* 0x000fe2000bf05270 */
[----:B------:R-:W-:Y:S01]  /*8430*/  CS2R R2, SRZ ;  /* 0x0000000000027805 */ /* 0x000fe2000001ff00 */
[----:B------:R-:W0:Y:S07]  /*8440*/  LDCU.64 UR12, c[0x0][0x398] ;  /* 0x00007300ff0c77ac */ /* 0x000e2e0008000a00 */
[----:B------:R-:W-:Y:S05]  /*8450*/  BRA.U UP0, `(.L_x_498) ;  /* 0x0000000100087547 */ /* 0x000fea000b800000 */
[----:B------:R-:W1:Y:S02]  /*8460*/  LDC.64 R2, c[0x0][0x3d8] ;  /* 0x0000f600ff027b82 */ /* 0x000e640000000a00 */
[----:B-1----:R-:W5:Y:S02]  /*8470*/  LDG.E.64 R2, desc[UR10][R2.64] ;  /* 0x0000000a02027981 */ /* 0x002f64000c1e1b00 */
.L_x_498:
[----:B0----5:R-:W-:-:S04]  /*8480*/  IADD3 R4, P0, PT, R23, R2, RZ ;  /* 0x0000000217047210 */ /* 0x021fc80007f1e0ff */
[----:B------:R-:W-:Y:S02]  /*8490*/  LEA.HI.X.SX32 R3, R23, R3, 0x1, P0 ;  /* 0x0000000317037211 */ /* 0x000fe400000f0eff */
[----:B------:R-:W-:-:S04]  /*84a0*/  LEA R2, P0, R4, UR12, 0x3 ;  /* 0x0000000c04027c11 */ /* 0x000fc8000f8018ff */
[----:B------:R-:W-:-:S05]  /*84b0*/  LEA.HI.X R3, R4, UR13, R3, 0x3, P0 ;  /* 0x0000000d04037c11 */ /* 0x000fca00080f1c03 */
[----:B------:R0:W-:Y:S04]  /*84c0*/  STG.E.64 desc[UR10][R2.64], R16 ;  /* 0x0000001002007986 */ /* 0x0001e8000c101b0a */
.L_x_497:
[----:B------:R-:W-:Y:S05]  /*84d0*/  BSYNC.RECONVERGENT B0 ;  /* 0x0000000000007941 */ /* 0x000fea0003800200 */
.L_x_496:
[----:B------:R-:W-:-:S04]  /*84e0*/  ISETP.GE.AND P0, PT, R46, R22, PT ;  /* 0x000000162e00720c */ /* 0x000fc80003f06270 */
        /* <DEDUP_REMOVED lines=8> */
.L_x_499:
[----:B-----5:R-:W-:-:S04]  /*8570*/  IADD3 R0, P0, PT, R46, R2, RZ ;  /* 0x000000022e007210 */ /* 0x020fc80007f1e0ff */
[----:B------:R-:W-:Y:S02]  /*8580*/  LEA.HI.X.SX32 R3, R46, R3, 0x1, P0 ;  /* 0x000000032e037211 */ /* 0x000fe400000f0eff */
[----:B0-----:R-:W-:-:S04]  /*8590*/  LEA R2, P0, R0, UR12, 0x3 ;  /* 0x0000000c00027c11 */ /* 0x001fc8000f8018ff */
[----:B------:R-:W-:-:S05]  /*85a0*/  LEA.HI.X R3, R0, UR13, R3, 0x3, P0 ;  /* 0x0000000d00037c11 */ /* 0x000fca00080f1c03 */
[----:B------:R0:W-:Y:S01]  /*85b0*/  STG.E.64 desc[UR10][R2.64], R14 ;  /* 0x0000000e02007986 */ /* 0x0001e2000c101b0a */
[----:B------:R-:W-:Y:S05]  /*85c0*/  BRA `(.L_x_454) ;  /* 0x0000000800207947 */ /* 0x000fea0003800000 */
.L_x_468:
[----:B------:R-:W-:Y:S01]  /*85d0*/  BAR.SYNC.DEFER_BLOCKING 0x0 ;  /* 0x0000000000007b1d */ /* 0x000fe20000010000 */
[----:B------:R-:W-:Y:S02]  /*85e0*/  ISETP.NE.AND P5, PT, R42, RZ, PT ;  /* 0x000000ff2a00720c */ /* 0x000fe40003fa5270 */
[----:B------:R-:W-:Y:S02]  /*85f0*/  ISETP.NE.AND P6, PT, R13, RZ, PT ;  /* 0x000000ff0d00720c */ /* 0x000fe40003fc5270 */
[----:B------:R-:W-:Y:S01]  /*8600*/  ISETP.NE.AND P0, PT, R12, RZ, PT ;  /* 0x000000ff0c00720c */ /* 0x000fe20003f05270 */
[----:B------:R-:W0:Y:S01]  /*8610*/  LDCU.64 UR16, c[0x0][0x398] ;  /* 0x00007300ff1077ac */ /* 0x000e220008000a00 */
[----:B------:R-:W-:Y:S02]  /*8620*/  ISETP.NE.AND P4, PT, R8, RZ, PT ;  /* 0x000000ff0800720c */ /* 0x000fe40003f85270 */
[----:B------:R-:W-:Y:S01]  /*8630*/  ISETP.NE.AND P1, PT, R11, RZ, PT ;  /* 0x000000ff0b00720c */ /* 0x000fe20003f25270 */
[----:B------:R-:W1:Y:S01]  /*8640*/  LDCU.64 UR12, c[0x0][0x398] ;  /* 0x00007300ff0c77ac */ /* 0x000e620008000a00 */
[----:B------:R-:W-:-:S02]  /*8650*/  ISETP.NE.AND P3, PT, R9, RZ, PT ;  /* 0x000000ff0900720c */ /* 0x000fc40003f65270 */
[----:B------:R-:W-:Y:S01]  /*8660*/  ISETP.NE.AND P2, PT, R10, RZ, PT ;  /* 0x000000ff0a00720c */ /* 0x000fe20003f45270 */
[--C-:B------:R-:W-:Y:S02]  /*8670*/  @P5 IMAD.IADD R6, R49, 0x1, -R21.reuse ;  /* 0x0000000131065824 */ /* 0x100fe400078e0a15 */
[--C-:B------:R-:W-:Y:S02]  /*8680*/  @P6 IMAD.IADD R8, R51, 0x1, -R21.reuse ;  /* 0x0000000133086824 */ /* 0x100fe400078e0a15 */
[--C-:B------:R-:W-:Y:S01]  /*8690*/  @P0 IMAD.IADD R47, R47, 0x1, -R21.reuse ;  /* 0x000000012f2f0824 */ /* 0x100fe200078e0a15 */
[----:B------:R-:W-:Y:S01]  /*86a0*/  @P5 LEA R7, R6, UR4, 0x3 ;  /* 0x0000000406075c11 */ /* 0x000fe2000f8e18ff */
[--C-:B------:R-:W-:Y:S01]  /*86b0*/  @P4 IMAD.IADD R41, R41, 0x1, -R21.reuse ;  /* 0x0000000129294824 */ /* 0x100fe200078e0a15 */
[----:B------:R-:W-:Y:S01]  /*86c0*/  @P6 LEA R9, R8, UR4, 0x3 ;  /* 0x0000000408096c11 */ /* 0x000fe2000f8e18ff */
[--C-:B------:R-:W-:Y:S01]  /*86d0*/  @P1 IMAD.IADD R44, R44, 0x1, -R21.reuse ;  /* 0x000000012c2c1824 */ /* 0x100fe200078e0a15 */
[----:B------:R-:W-:Y:S01]  /*86e0*/  @P0 LEA R47, R47, UR4, 0x3 ;  /* 0x000000042f2f0c11 */ /* 0x000fe2000f8e18ff */
[----:B------:R2:W-:Y:S01]  /*86f0*/  @P5 STS.64 [R7], R38 ;  /* 0x0000002607005388 */ /* 0x0005e20000000a00 */
[----:B------:R-:W-:Y:S01]  /*8700*/  ISETP.NE.AND P5, PT, R5, RZ, PT ;  /* 0x000000ff0500720c */ /* 0x000fe20003fa5270 */
[--C-:B------:R-:W-:Y:S01]  /*8710*/  @P2 IMAD.IADD R45, R45, 0x1, -R21.reuse ;  /* 0x000000012d2d2824 */ /* 0x100fe200078e0a15 */
[----:B------:R-:W-:Y:S01]  /*8720*/  @P1 LEA R5, R44, UR4, 0x3 ;  /* 0x000000042c051c11 */ /* 0x000fe2000f8e18ff */
[----:B------:R-:W-:Y:S01]  /*8730*/  @P6 STS.64 [R9], R36 ;  /* 0x0000002409006388 */ /* 0x000fe20000000a00 */
[----:B------:R-:W-:Y:S01]  /*8740*/  ISETP.NE.AND P6, PT, R3, RZ, PT ;  /* 0x000000ff0300720c */ /* 0x000fe20003fc5270 */
[----:B------:R-:W-:Y:S01]  /*8750*/  @P3 IMAD.IADD R40, R40, 0x1, -R21 ;  /* 0x0000000128283824 */ /* 0x000fe200078e0a15 */
[----:B------:R-:W-:Y:S01]  /*8760*/  @P2 LEA R45, R45, UR4, 0x3 ;  /* 0x000000042d2d2c11 */ /* 0x000fe2000f8e18ff */
[----:B------:R-:W-:Y:S01]  /*8770*/  @P0 STS.64 [R47], R34 ;  /* 0x000000222f000388 */ /* 0x000fe20000000a00 */
[----:B------:R-:W-:-:S02]  /*8780*/  ISETP.NE.AND P0, PT, R2, RZ, PT ;  /* 0x000000ff0200720c */ /* 0x000fc40003f05270 */
[----:B------:R-:W-:Y:S01]  /*8790*/  @P3 LEA R3, R40, UR4, 0x3 ;  /* 0x0000000428033c11 */ /* 0x000fe2000f8e18ff */
[----:B------:R3:W-:Y:S01]  /*87a0*/  @P1 STS.64 [R5], R32 ;  /* 0x0000002005001388 */ /* 0x0007e20000000a00 */
[----:B------:R-:W-:Y:S01]  /*87b0*/  ISETP.NE.AND P1, PT, R0, RZ, PT ;  /* 0x000000ff0000720c */ /* 0x000fe20003f25270 */
[--C-:B------:R-:W-:Y:S01]  /*87c0*/  @P5 IMAD.IADD R20, R20, 0x1, -R21.reuse ;  /* 0x0000000114145824 */ /* 0x100fe200078e0a15 */
[----:B------:R-:W-:Y:S01]  /*87d0*/  @P4 LEA R41, R41, UR4, 0x3 ;  /* 0x0000000429294c11 */ /* 0x000fe2000f8e18ff */
[----:B------:R4:W-:Y:S02]  /*87e0*/  @P2 STS.64 [R45], R30 ;  /* 0x0000001e2d002388 */ /* 0x0009e40000000a00 */
[--C-:B------:R-:W-:Y:S02]  /*87f0*/  @P6 IMAD.IADD R4, R4, 0x1, -R21.reuse ;  /* 0x0000000104046824 */ /* 0x100fe400078e0a15 */
[----:B------:R4:W-:Y:S02]  /*8800*/  @P3 STS.64 [R3], R28 ;  /* 0x0000001c03003388 */ /* 0x0009e40000000a00 */
[--C-:B------:R-:W-:Y:S01]  /*8810*/  @P0 IMAD.IADD R23, R23, 0x1, -R21.reuse ;  /* 0x0000000117170824 */ /* 0x100fe200078e0a15 */
[----:B--2---:R-:W-:Y:S01]  /*8820*/  @P6 LEA R7, R4, UR4, 0x3 ;  /* 0x0000000404076c11 */ /* 0x004fe2000f8e18ff */
[----:B------:R4:W-:Y:S01]  /*8830*/  @P4 STS.64 [R41], R26 ;  /* 0x0000001a29004388 */ /* 0x0009e20000000a00 */
[----:B---3--:R-:W-:Y:S01]  /*8840*/  @P5 LEA R5, R20, UR4, 0x3 ;  /* 0x0000000414055c11 */ /* 0x008fe2000f8e18ff */
[----:B------:R-:W-:Y:S01]  /*8850*/  @P1 IMAD.IADD R46, R46, 0x1, -R21 ;  /* 0x000000012e2e1824 */ /* 0x000fe200078e0a15 */
[----:B------:R-:W-:-:S03]  /*8860*/  @P0 LEA R23, R23, UR4, 0x3 ;  /* 0x0000000417170c11 */ /* 0x000fc6000f8e18ff */
[----:B------:R4:W-:Y:S01]  /*8870*/  @P5 STS.64 [R5], R24 ;  /* 0x0000001805005388 */ /* 0x0009e20000000a00 */
[----:B------:R-:W-:-:S03]  /*8880*/  @P1 LEA R9, R46, UR4, 0x3 ;  /* 0x000000042e091c11 */ /* 0x000fc6000f8e18ff */
[----:B------:R4:W-:Y:S04]  /*8890*/  @P6 STS.64 [R7], R18 ;  /* 0x0000001207006388 */ /* 0x0009e80000000a00 */
[----:B------:R4:W-:Y:S01]  /*88a0*/  @P0 STS.64 [R23], R16 ;  /* 0x0000001017000388 */ /* 0x0009e20000000a00 */
[----:B------:R-:W-:-:S03]  /*88b0*/  ISETP.GE.AND P0, PT, R43, UR8, PT ;  /* 0x000000082b007c0c */ /* 0x000fc6000bf06270 */
[----:B------:R4:W-:Y:S01]  /*88c0*/  @P1 STS.64 [R9], R14 ;  /* 0x0000000e09001388 */ /* 0x0009e20000000a00 */
[----:B------:R-:W-:Y:S09]  /*88d0*/  BAR.SYNC.DEFER_BLOCKING 0x0 ;  /* 0x0000000000007b1d */ /* 0x000ff20000010000 */
[----:B01----:R-:W-:Y:S05]  /*88e0*/  @P0 BRA `(.L_x_454) ;  /* 0x0000000400580947 */ /* 0x003fea0003800000 */
[----:B------:R-:W0:Y:S01]  /*88f0*/  LDCU UR5, c[0x0][0x3b4] ;  /* 0x00007680ff0577ac */ /* 0x000e220008000800 */
[----:B------:R-:W-:Y:S01]  /*8900*/  VIADD R0, R43, UR14 ;  /* 0x0000000e2b007c36 */ /* 0x000fe20008000000 */
[----:B----4-:R-:W1:Y:S01]  /*8910*/  LDC.U8 R16, c[0x0][0x3c0] ;  /* 0x0000f000ff107b82 */ /* 0x010e620000000000 */
[----:B------:R-:W-:Y:S01]  /*8920*/  BSSY.RECONVERGENT B0, `(.L_x_500) ;  /* 0x000001f000007945 */ /* 0x000fe20003800200 */
[----:B0-----:R-:W-:-:S05]  /*8930*/  IMAD.U32 R3, RZ, RZ, UR5 ;  /* 0x00000005ff037e24 */ /* 0x001fca000f8e00ff */
[----:B------:R-:W-:-:S05]  /*8940*/  IADD3 R0, PT, PT, -R0, UR7, R3 ;  /* 0x0000000700007c10 */ /* 0x000fca000fffe103 */
[----:B------:R-:W-:-:S04]  /*8950*/  VIADD R2, R0, 0xfffff23f ;  /* 0xfffff23f00027836 */ /* 0x000fc80000000000 */
[C---:B------:R-:W-:Y:S01]  /*8960*/  IMAD.HI.U32 R0, R2.reuse, -0x33333333, RZ ;  /* 0xcccccccd02007827 */ /* 0x040fe200078e00ff */
[----:B------:R-:W-:-:S04]  /*8970*/  ISETP.GE.U32.AND P1, PT, R2, 0x3c0, PT ;  /* 0x000003c00200780c */ /* 0x000fc80003f26070 */
[----:B------:R-:W-:-:S04]  /*8980*/  SHF.R.U32.HI R0, RZ, 0x8, R0 ;  /* 0x00000008ff007819 */ /* 0x000fc80000011600 */
[----:B------:R-:W-:-:S04]  /*8990*/  LOP3.LUT R3, R0, 0x3, RZ, 0xc0, !PT ;  /* 0x0000000300037812 */ /* 0x000fc800078ec0ff */
[----:B------:R-:W-:-:S13]  /*89a0*/  ISETP.NE.AND P0, PT, R3, 0x3, PT ;  /* 0x000000030300780c */ /* 0x000fda0003f05270 */
[----:B-1----:R-:W-:Y:S05]  /*89b0*/  @!P0 BRA `(.L_x_501) ;  /* 0x0000000000548947 */ /* 0x002fea0003800000 */
[----:B------:R-:W-:Y:S01]  /*89c0*/  VIADD R0, R0, 0x1 ;  /* 0x0000000100007836 */ /* 0x000fe20000000000 */
[C---:B------:R-:W-:Y:S01]  /*89d0*/  LEA R8, R43.reuse, UR4, 0x3 ;  /* 0x000000042b087c11 */ /* 0x040fe2000f8e18ff */
[----:B------:R-:W-:Y:S01]  /*89e0*/  IMAD.IADD R9, R43, 0x1, R21 ;  /* 0x000000012b097824 */ /* 0x000fe200078e0215 */
[----:B------:R-:W-:Y:S02]  /*89f0*/  ISETP.NE.AND P2, PT, R16, RZ, PT ;  /* 0x000000ff1000720c */ /* 0x000fe40003f45270 */
[----:B------:R-:W-:-:S05]  /*8a00*/  LOP3.LUT R0, R0, 0x3, RZ, 0xc0, !PT ;  /* 0x0000000300007812 */ /* 0x000fca00078ec0ff */
[----:B------:R-:W-:Y:S02]  /*8a10*/  IMAD R43, R0, 0x140, R43 ;  /* 0x00000140002b7824 */ /* 0x000fe400078e022b */
[----:B------:R-:W-:-:S07]  /*8a20*/  IMAD.MOV R0, RZ, RZ, -R0 ;  /* 0x000000ffff007224 */ /* 0x000fce00078e0a00 */
.L_x_502:
        /* <DEDUP_REMOVED lines=14> */
.L_x_501:
[----:B------:R-:W-:Y:S05]  /*8b10*/  BSYNC.RECONVERGENT B0 ;  /* 0x0000000000007941 */ /* 0x000fea0003800200 */
.L_x_500:
[----:B------:R-:W-:Y:S05]  /*8b20*/  @!P1 BRA `(.L_x_454) ;  /* 0x0000000000c89947 */ /* 0x000fea0003800000 */
[----:B------:R-:W1:Y:S01]  /*8b30*/  S2UR UR6, SR_CgaCtaId ;  /* 0x00000000000679c3 */ /* 0x000e620000008800 */
[----:B------:R-:W-:Y:S01]  /*8b40*/  UMOV UR5, 0x400 ;  /* 0x0000040000057882 */ /* 0x000fe20000000000 */
[----:B------:R-:W-:Y:S01]  /*8b50*/  ISETP.NE.AND P0, PT, R16, RZ, PT ;  /* 0x000000ff1000720c */ /* 0x000fe20003f05270 */
[----:B------:R-:W-:Y:S01]  /*8b60*/  IMAD.IADD R21, R43, 0x1, R21 ;  /* 0x000000012b157824 */ /* 0x000fe200078e0215 */
[----:B-1----:R-:W-:-:S06]  /*8b70*/  ULEA UR5, UR6, UR5, 0x18 ;  /* 0x0000000506057291 */ /* 0x002fcc000f8ec0ff */
[----:B------:R-:W-:-:S05]  /*8b80*/  LEA R0, R43, UR5, 0x3 ;  /* 0x000000052b007c11 */ /* 0x000fca000f8e18ff */
[----:B------:R-:W-:-:S07]  /*8b90*/  VIADD R0, R0, 0x1400 ;  /* 0x0000140000007836 */ /* 0x000fce0000000000 */
.L_x_503:
[----:B--2---:R-:W1:Y:S01]  /*8ba0*/  @!P0 LDC.64 R6, c[0x0][0x3d8] ;  /* 0x0000f600ff068b82 */ /* 0x004e620000000a00 */
[----:B0-----:R-:W-:Y:S01]  /*8bb0*/  CS2R R2, SRZ ;  /* 0x0000000000027805 */ /* 0x001fe2000001ff00 */
[----:B------:R-:W0:Y:S01]  /*8bc0*/  LDS.64 R8, [R0+-0x1400] ;  /* 0xffec000000087984 */ /* 0x000e220000000a00 */
[----:B------:R-:W-:-:S03]  /*8bd0*/  SHF.R.S32.HI R17, RZ, 0x1f, R21 ;  /* 0x0000001fff117819 */ /* 0x000fc60000011415 */
[----:B------:R-:W2:Y:S04]  /*8be0*/  LDS.64 R10, [R0+-0xa00] ;  /* 0xfff60000000a7984 */ /* 0x000ea80000000a00 */
[----:B-1----:R-:W3:Y:S01]  /*8bf0*/  @!P0 LDG.E.64 R2, desc[UR10][R6.64] ;  /* 0x0000000a06028981 */ /* 0x002ee2000c1e1b00 */
[----:B------:R-:W-:-:S13]  /*8c00*/  ISETP.NE.AND P0, PT, R16, RZ, PT ;  /* 0x000000ff1000720c */ /* 0x000fda0003f05270 */
        /* <DEDUP_REMOVED lines=33> */
[----:B------:R-:W-:-:S03]  /*8e20*/  ISETP.GE.AND P1, PT, R43, UR8, PT ;  /* 0x000000082b007c0c */ /* 0x000fc6000bf26270 */
[----:B-----5:R2:W-:Y:S10]  /*8e30*/  STG.E.64 desc[UR10][R2.64+0x1e00], R6 ;  /* 0x001e000602007986 */ /* 0x0205f4000c101b0a */
[----:B------:R-:W-:Y:S05]  /*8e40*/  @!P1 BRA `(.L_x_503) ;  /* 0xfffffffc00549947 */ /* 0x000fea000383ffff */
.L_x_454:
[----:B------:R-:W-:Y:S05]  /*8e50*/  BSYNC.RECONVERGENT B1 ;  /* 0x0000000000017941 */ /* 0x000fea0003800200 */
.L_x_414:
[----:B------:R-:W5:Y:S02]  /*8e60*/  S2R R0, SR_TID.X ;  /* 0x0000000000007919 */ /* 0x000f640000002100 */
[----:B-----5:R-:W-:-:S13]  /*8e70*/  ISETP.NE.AND P0, PT, R0, RZ, PT ;  /* 0x000000ff0000720c */ /* 0x020fda0003f05270 */
[----:B------:R-:W-:Y:S05]  /*8e80*/  @P0 EXIT ;  /* 0x000000000000094d */ /* 0x000fea0003800000 */
[----:B------:R-:W5:Y:S02]  /*8e90*/  LDCU.U8 UR4, c[0x0][0x3c1] ;  /* 0x00007820ff0477ac */ /* 0x000f640008000000 */
[----:B-----5:R-:W-:-:S09]  /*8ea0*/  UISETP.NE.AND UP0, UPT, UR4, URZ, UPT ;  /* 0x000000ff0400728c */ /* 0x020fd2000bf05270 */
[----:B------:R-:W-:Y:S05]  /*8eb0*/  BRA.U !UP0, `(.L_x_504) ;  /* 0x00000001082c7547 */ /* 0x000fea000b800000 */
[----:B------:R-:W5:Y:S01]  /*8ec0*/  LDCU.U8 UR4, c[0x0][0x3c0] ;  /* 0x00007800ff0477ac */ /* 0x000f620008000000 */
[----:B012-4-:R-:W0:Y:S01]  /*8ed0*/  LDC.64 R4, c[0x0][0x3a0] ;  /* 0x0000e800ff047b82 */ /* 0x017e220000000a00 */
[----:B------:R-:W-:Y:S01]  /*8ee0*/  CS2R R2, SRZ ;  /* 0x0000000000027805 */ /* 0x000fe2000001ff00 */
[----:B-----5:R-:W-:-:S09]  /*8ef0*/  UISETP.NE.AND UP0, UPT, UR4, URZ, UPT ;  /* 0x000000ff0400728c */ /* 0x020fd2000bf05270 */
[----:B------:R-:W-:Y:S05]  /*8f00*/  BRA.U UP0, `(.L_x_505) ;  /* 0x0000000100087547 */ /* 0x000fea000b800000 */
[----:B------:R-:W1:Y:S02]  /*8f10*/  LDC.64 R2, c[0x0][0x3d8] ;  /* 0x0000f600ff027b82 */ /* 0x000e640000000a00 */
[----:B-1----:R-:W5:Y:S02]  /*8f20*/  LDG.E.64 R2, desc[UR10][R2.64] ;  /* 0x0000000a02027981 */ /* 0x002f64000c1e1b00 */
.L_x_505:
[----:B-----5:R-:W-:-:S04]  /*8f30*/  IADD3 R2, P0, PT, R22, R2, RZ ;  /* 0x0000000216027210 */ /* 0x020fc80007f1e0ff */
[----:B------:R-:W-:-:S05]  /*8f40*/  LEA.HI.X.SX32 R3, R22, R3, 0x1, P0 ;  /* 0x0000000316037211 */ /* 0x000fca00000f0eff */
[----:B0-----:R-:W-:Y:S01]  /*8f50*/  STG.E.64 desc[UR10][R4.64], R2 ;  /* 0x0000000204007986 */ /* 0x001fe2000c101b0a */
[----:B------:R-:W-:Y:S05]  /*8f60*/  EXIT ;  /* 0x000000000000794d */ /* 0x000fea0003800000 */
.L_x_504:
[----:B------:R-:W5:Y:S01]  /*8f70*/  LDCU.U8 UR4, c[0x0][0x3c0] ;  /* 0x00007800ff0477ac */ /* 0x000f620008000000 */
[----:B012-4-:R-:W0:Y:S01]  /*8f80*/  LDC.64 R4, c[0x0][0x3e0] ;  /* 0x0000f800ff047b82 */ /* 0x017e220000000a00 */
[----:B------:R-:W-:Y:S01]  /*8f90*/  CS2R R2, SRZ ;  /* 0x0000000000027805 */ /* 0x000fe2000001ff00 */
[----:B-----5:R-:W-:-:S09]  /*8fa0*/  UISETP.NE.AND UP0, UPT, UR4, URZ, UPT ;  /* 0x000000ff0400728c */ /* 0x020fd2000bf05270 */
[----:B------:R-:W-:Y:S05]  /*8fb0*/  BRA.U UP0, `(.L_x_506) ;  /* 0x0000000100087547 */ /* 0x000fea000b800000 */
[----:B------:R-:W1:Y:S02]  /*8fc0*/  LDC.64 R2, c[0x0][0x3d8] ;  /* 0x0000f600ff027b82 */ /* 0x000e640000000a00 */
[----:B-1----:R-:W5:Y:S02]  /*8fd0*/  LDG.E.64 R2, desc[UR10][R2.64] ;  /* 0x0000000a02027981 */ /* 0x002f64000c1e1b00 */
.L_x_506:
[----:B-----5:R-:W-:-:S04]  /*8fe0*/  IADD3 R2, P0, PT, R22, R2, RZ ;  /* 0x0000000216027210 */ /* 0x020fc80007f1e0ff */
[----:B------:R-:W-:-:S05]  /*8ff0*/  LEA.HI.X.SX32 R3, R22, R3, 0x1, P0 ;  /* 0x0000000316037211 */ /* 0x000fca00000f0eff */
[----:B0-----:R-:W-:Y:S01]  /*9000*/  STG.E.64 desc[UR10][R4.64], R2 ;  /* 0x0000000204007986 */ /* 0x001fe2000c101b0a */
[----:B------:R-:W-:Y:S05]  /*9010*/  EXIT ;  /* 0x000000000000794d */ /* 0x000fea0003800000 */
.L_x_366:
[----:B------:R-:W-:Y:S01]  /*9020*/  BSSY B0, `(.L_x_507) ;  /* 0x0000006000007945 */ /* 0x000fe20003800000 */
[----:B------:R-:W-:Y:S01]  /*9030*/  PLOP3.LUT P0, PT, P0, PT, PT, 0x8, 0x80 ;  /* 0x000000000080781c */ /* 0x000fe2000070e170 */
[----:B------:R-:W-:-:S12]  /*9040*/  IMAD.MOV.U32 R58, RZ, RZ, -0x1 ;  /* 0xffffffffff3a7424 */ /* 0x000fd800078e00ff */
[----:B------:R-:W-:Y:S05]  /*9050*/  WARPSYNC.COLLECTIVE R58, `(.L_x_508) ;  /* 0x000000003a087348 */ /* 0x000fea0003c00000 */
[----:B------:R-:W-:Y:S01]  /*9060*/  VOTE.ANY P0, P0 ;  /* 0x0000000000ff7806 */ /* 0x000fe20000000100 */
[----:B------:R-:W-:-:S12]  /*9070*/  ENDCOLLECTIVE ;  /* 0x000000000000791b */ /* 0x000fd80003800000 */
.L_x_508:
[----:B------:R-:W-:Y:S05]  /*9080*/  BSYNC B0 ;  /* 0x0000000000007941 */ /* 0x000fea0003800000 */
.L_x_507:
[----:B------:R-:W-:Y:S05]  /*9090*/  BRA `(.L_x_509) ;  /* 0xffffff9800647947 */ /* 0x000fea000383ffff */
.L_x_368:
[----:B------:R-:W-:Y:S01]  /*90a0*/  BSSY B0, `(.L_x_510) ;  /* 0x0000006000007945 */ /* 0x000fe20003800000 */
[----:B------:R-:W-:Y:S01]  /*90b0*/  PLOP3.LUT P0, PT, P0, PT, PT, 0x8, 0x80 ;  /* 0x000000000080781c */ /* 0x000fe2000070e170 */
[----:B------:R-:W-:-:S12]  /*90c0*/  IMAD.MOV.U32 R58, RZ, RZ, -0x1 ;  /* 0xffffffffff3a7424 */ /* 0x000fd800078e00ff */
[----:B------:R-:W-:Y:S05]  /*90d0*/  WARPSYNC.COLLECTIVE R58, `(.L_x_511) ;  /* 0x000000003a087348 */ /* 0x000fea0003c00000 */
[----:B------:R-:W-:Y:S01]  /*90e0*/  VOTE.ANY P0, P0 ;  /* 0x0000000000ff7806 */ /* 0x000fe20000000100 */
[----:B------:R-:W-:-:S12]  /*90f0*/  ENDCOLLECTIVE ;  /* 0x000000000000791b */ /* 0x000fd80003800000 */
.L_x_511:
[----:B------:R-:W-:Y:S05]  /*9100*/  BSYNC B0 ;  /* 0x0000000000007941 */ /* 0x000fea0003800000 */
.L_x_510:
[----:B------:R-:W-:Y:S05]  /*9110*/  BRA `(.L_x_512) ;  /* 0xffffff9800687947 */ /* 0x000fea000383ffff */
.L_x_370:
[----:B------:R-:W0:Y:S01]  /*9120*/  S2R R61, SR_GEMASK ;  /* 0x00000000003d7919 */ /* 0x000e220000003c00 */
[----:B------:R-:W-:Y:S01]  /*9130*/  BSSY B0, `(.L_x_513) ;  /* 0x0000007000007945 */ /* 0x000fe20003800000 */
[----:B------:R-:W-:Y:S01]  /*9140*/  ISETP.NE.AND P0, PT, R54, 0x65, PT ;  /* 0x000000653600780c */ /* 0x000fe20003f05270 */
[----:B------:R-:W-:Y:S01]  /*9150*/  IMAD.MOV.U32 R58, RZ, RZ, -0x1 ;  /* 0xffffffffff3a7424 */ /* 0x000fe200078e00ff */
[----:B------:R-:W-:-:S13]  /*9160*/  PLOP3.LUT P1, PT, P1, PT, PT, 0x8, 0x80 ;  /* 0x000000000080781c */ /* 0x000fda0000f2e170 */
[----:B0-----:R-:W-:Y:S05]  /*9170*/  WARPSYNC.COLLECTIVE R58, `(.L_x_514) ;  /* 0x000000003a087348 */ /* 0x001fea0003c00000 */
[----:B------:R-:W-:Y:S01]  /*9180*/  VOTE.ANY R58, PT, P1 ;  /* 0x00000000003a7806 */ /* 0x000fe200008e0100 */
[----:B0-----:R-:W-:Y:S06]  /*9190*/  ENDCOLLECTIVE ;  /* 0x000000000000791b */ /* 0x001fec0003800000 */
.L_x_514:
[----:B------:R-:W-:Y:S05]  /*91a0*/  BSYNC B0 ;  /* 0x0000000000007941 */ /* 0x000fea0003800000 */
.L_x_513:
[----:B------:R-:W-:Y:S01]  /*91b0*/  LOP3.LUT R58, R58, 0x80000000, R61, 0xec, !PT ;  /* 0x800000003a3a7812 */ /* 0x000fe200078eec3d */
[----:B------:R-:W-:Y:S02]  /*91c0*/  IMAD.MOV.U32 R7, RZ, RZ, 0x1 ;  /* 0x00000001ff077424 */ /* 0x000fe400078e00ff */
[----:B------:R-:W-:Y:S02]  /*91d0*/  VIADD R54, R2, 0x2 ;  /* 0x0000000202367836 */ /* 0x000fe40000000000 */
[----:B------:R-:W-:-:S05]  /*91e0*/  VIADD R3, R58, 0xffffffff ;  /* 0xffffffff3a037836 */ /* 0x000fca0000000000 */
[----:B------:R-:W-:Y:S01]  /*91f0*/  LOP3.LUT R3, R58, R3, RZ, 0xc, !PT ;  /* 0x000000033a037212 */ /* 0x000fe200078e0cff */
[----:B------:R-:W-:-:S03]  /*9200*/  IMAD.MOV.U32 R58, RZ, RZ, -0x1 ;  /* 0xffffffffff3a7424 */ /* 0x000fc600078e00ff */
[----:B------:R-:W0:Y:S02]  /*9210*/  POPC R57, R3 ;  /* 0x0000000300397309 */ /* 0x000e240000000000 */
[----:B0-----:R-:W-:Y:S01]  /*9220*/  IMAD.MOV.U32 R6, RZ, RZ, R57 ;  /* 0x000000ffff067224 */ /* 0x001fe200078e0039 */
[----:B------:R-:W-:-:S13]  /*9230*/  ISETP.GT.AND P2, PT, R54, R57, PT ;  /* 0x000000393600720c */ /* 0x000fda0003f44270 */
[----:B------:R-:W-:Y:S05]  /*9240*/  WARPSYNC.COLLECTIVE R58, `(.L_x_515) ;  /* 0x000000003a087348 */ /* 0x000fea0003c00000 */
[----:B------:R0:W1:Y:S02]  /*9250*/  SHFL.DOWN P1, R59, R55, R7, R6 ;  /* 0x08000007373b7389 */ /* 0x0000640000020006 */
[----:B01----:R-:W-:Y:S05]  /*9260*/  ENDCOLLECTIVE ;  /* 0x000000000000791b */ /* 0x003fea0003800000 */
.L_x_515:
[----:B------:R-:W-:Y:S01]  /*9270*/  IMAD.MOV.U32 R7, RZ, RZ, 0x2 ;  /* 0x00000002ff077424 */ /* 0x000fe200078e00ff */
[----:B------:R-:W-:-:S04]  /*9280*/  ISETP.GE.AND P1, PT, R2, R57, PT ;  /* 0x000000390200720c */ /* 0x000fc80003f26270 */
[----:B------:R-:W-:-:S05]  /*9290*/  SEL R4, R59, RZ, !P1 ;  /* 0x000000ff3b047207 */ /* 0x000fca0004800000 */
[----:B------:R-:W-:-:S04]  /*92a0*/  IMAD.IADD R4, R4, 0x1, R55 ;  /* 0x0000000104047824 */ /* 0x000fc800078e0237 */
[----:B------:R-:W-:-:S07]  /*92b0*/  IMAD.MOV.U32 R55, RZ, RZ, R4 ;  /* 0x000000ffff377224 */ /* 0x000fce00078e0004 */
[----:B------:R-:W-:Y:S05]  /*92c0*/  WARPSYNC.COLLECTIVE R58, `(.L_x_516) ;  /* 0x000000003a087348 */ /* 0x000fea0003c00000 */
[----:B------:R0:W1:Y:S02]  /*92d0*/  SHFL.DOWN P1, R59, R55, R7, R6 ;  /* 0x08000007373b7389 */ /* 0x0000640000020006 */
[----:B01----:R-:W-:Y:S05]  /*92e0*/  ENDCOLLECTIVE ;  /* 0x000000000000791b */ /* 0x003fea0003800000 */
.L_x_516:
[----:B------:R-:W-:Y:S01]  /*92f0*/  IMAD.MOV.U32 R7, RZ, RZ, 0x4 ;  /* 0x00000004ff077424 */ /* 0x000fe200078e00ff */
[----:B------:R-:W-:-:S05]  /*9300*/  SEL R59, R59, RZ, !P2 ;  /* 0x000000ff3b3b7207 */ /* 0x000fca0005000000 */
[----:B------:R-:W-:Y:S02]  /*9310*/  IMAD.IADD R56, R4, 0x1, R59 ;  /* 0x0000000104387824 */ /* 0x000fe400078e023b */
[----:B------:R-:W-:Y:S02]  /*9320*/  VIADD R4, R2, 0x4 ;  /* 0x0000000402047836 */ /* 0x000fe40000000000 */
[----:B------:R-:W-:-:S03]  /*9330*/  IMAD.MOV.U32 R55, RZ, RZ, R56 ;  /* 0x000000ffff377224 */ /* 0x000fc600078e0038 */
[----:B------:R-:W-:Y:S01]  /*9340*/  ISETP.GT.AND P2, PT, R4, R57, PT ;  /* 0x000000390400720c */ /* 0x000fe20003f44270 */
[----:B------:R-:W-:-:S12]  /*9350*/  VIADD R4, R2, 0x8 ;  /* 0x0000000802047836 */ /* 0x000fd80000000000 */
[----:B------:R-:W-:Y:S05]  /*9360*/  WARPSYNC.COLLECTIVE R58, `(.L_x_517) ;  /* 0x000000003a087348 */ /* 0x000fea0003c00000 */
[----:B------:R0:W1:Y:S02]  /*9370*/  SHFL.DOWN P1, R59, R55, R7, R6 ;  /* 0x08000007373b7389 */ /* 0x0000640000020006 */
[----:B01----:R-:W-:Y:S05]  /*9380*/  ENDCOLLECTIVE ;  /* 0x000000000000791b */ /* 0x003fea0003800000 */
.L_x_517:
[----:B------:R-:W-:Y:S01]  /*9390*/  IMAD.MOV.U32 R7, RZ, RZ, 0x8 ;  /* 0x00000008ff077424 */ /* 0x000fe200078e00ff */
[----:B------:R-:W-:Y:S02]  /*93a0*/  SEL R3, R59, RZ, !P2 ;  /* 0x000000ff3b037207 */ /* 0x000fe40005000000 */
[----:B------:R-:W-:-:S03]  /*93b0*/  ISETP.GT.AND P2, PT, R4, R57, PT ;  /* 0x000000390400720c */ /* 0x000fc60003f44270 */
[----:B------:R-:W-:-:S04]  /*93c0*/  IMAD.IADD R3, R56, 0x1, R3 ;  /* 0x0000000138037824 */ /* 0x000fc800078e0203 */
[----:B------:R-:W-:-:S07]  /*93d0*/  IMAD.MOV.U32 R55, RZ, RZ, R3 ;  /* 0x000000ffff377224 */ /* 0x000fce00078e0003 */
[----:B------:R-:W-:Y:S05]  /*93e0*/  WARPSYNC.COLLECTIVE R58, `(.L_x_518) ;  /* 0x000000003a087348 */ /* 0x000fea0003c00000 */
[----:B------:R0:W1:Y:S02]  /*93f0*/  SHFL.DOWN P1, R59, R55, R7, R6 ;  /* 0x08000007373b7389 */ /* 0x0000640000020006 */
[----:B01----:R-:W-:Y:S05]  /*9400*/  ENDCOLLECTIVE ;  /* 0x000000000000791b */ /* 0x003fea0003800000 */
.L_x_518:
[----:B------:R-:W-:Y:S01]  /*9410*/  IMAD.MOV.U32 R7, RZ, RZ, 0x10 ;  /* 0x00000010ff077424 */ /* 0x000fe200078e00ff */
[----:B------:R-:W-:-:S05]  /*9420*/  SEL R4, R59, RZ, !P2 ;  /* 0x000000ff3b047207 */ /* 0x000fca0005000000 */
[----:B------:R-:W-:Y:S02]  /*9430*/  IMAD.IADD R55, R3, 0x1, R4 ;  /* 0x0000000103377824 */ /* 0x000fe400078e0204 */
[----:B------:R-:W-:-:S07]  /*9440*/  VIADD R4, R2, 0x10 ;  /* 0x0000001002047836 */ /* 0x000fce0000000000 */
[----:B------:R-:W-:Y:S05]  /*9450*/  WARPSYNC.COLLECTIVE R58, `(.L_x_519) ;  /* 0x000000003a087348 */ /* 0x000fea0003c00000 */
[----:B------:R0:W1:Y:S02]  /*9460*/  SHFL.DOWN P1, R59, R55, R7, R6 ;  /* 0x08000007373b7389 */ /* 0x0000640000020006 */
[----:B01----:R-:W-:Y:S05]  /*9470*/  ENDCOLLECTIVE ;  /* 0x000000000000791b */ /* 0x003fea0003800000 */
.L_x_519:
[----:B------:R-:W-:Y:S05]  /*9480*/  WARPSYNC.COLLECTIVE R58, `(.L_x_520) ;  /* 0x000000003a087348 */ /* 0x000fea0003c00000 */
[----:B------:R-:W-:Y:S01]  /*9490*/  VOTE.ALL P0, P0 ;  /* 0x0000000000ff7806 */ /* 0x000fe20000000000 */
[----:B------:R-:W-:-:S12]  /*94a0*/  ENDCOLLECTIVE ;  /* 0x000000000000791b */ /* 0x000fd80003800000 */
.L_x_520:
[----:B------:R-:W0:Y:S01]  /*94b0*/  LDC.64 R6, c[0x0][0x3a8] ;  /* 0x0000ea00ff067b82 */ /* 0x000e220000000a00 */
[----:B------:R-:W-:-:S04]  /*94c0*/  ISETP.GT.AND P1, PT, R4, R57, PT ;  /* 0x000000390400720c */ /* 0x000fc80003f24270 */
[----:B------:R-:W-:-:S05]  /*94d0*/  SEL R4, R59, RZ, !P1 ;  /* 0x000000ff3b047207 */ /* 0x000fca0004800000 */
[----:B------:R-:W-:Y:S01]  /*94e0*/  IMAD.IADD R3, R55, 0x1, R4 ;  /* 0x0000000137037824 */ /* 0x000fe200078e0204 */
[----:B0-----:R-:W-:-:S05]  /*94f0*/  IADD3 R4, P1, PT, R6, 0x100, RZ ;  /* 0x0000010006047810 */ /* 0x001fca0007f3e0ff */
[----:B------:R-:W-:Y:S01]  /*9500*/  IMAD.X R56, RZ, RZ, R7, P1 ;  /* 0x000000ffff387224 */ /* 0x000fe200008e0607 */
[----:B------:R-:W-:Y:S07]  /*9510*/  BRA `(.L_x_521) ;  /* 0xffffff9800047947 */ /* 0x000fee000383ffff */
.L_x_372:
[----:B------:R-:W-:Y:S01]  /*9520*/  BSSY B0, `(.L_x_522) ;  /* 0x0000006000007945 */ /* 0x000fe20003800000 */
[----:B------:R-:W-:Y:S01]  /*9530*/  PLOP3.LUT P0, PT, P0, PT, PT, 0x8, 0x80 ;  /* 0x000000000080781c */ /* 0x000fe2000070e170 */
[----:B------:R-:W-:-:S12]  /*9540*/  IMAD.MOV.U32 R58, RZ, RZ, -0x1 ;  /* 0xffffffffff3a7424 */ /* 0x000fd800078e00ff */
[----:B------:R-:W-:Y:S05]  /*9550*/  WARPSYNC.COLLECTIVE R58, `(.L_x_523) ;  /* 0x000000003a087348 */ /* 0x000fea0003c00000 */
[----:B------:R-:W-:Y:S01]  /*9560*/  VOTE.ANY P0, P0 ;  /* 0x0000000000ff7806 */ /* 0x000fe20000000100 */
[----:B------:R-:W-:-:S12]  /*9570*/  ENDCOLLECTIVE ;  /* 0x000000000000791b */ /* 0x000fd80003800000 */
.L_x_523:
[----:B------:R-:W-:Y:S05]  /*9580*/  BSYNC B0 ;  /* 0x0000000000007941 */ /* 0x000fea0003800000 */
.L_x_522:
[----:B------:R-:W-:Y:S05]  /*9590*/  BRA `(.L_x_524) ;  /* 0xffffff9800147947 */ /* 0x000fea000383ffff */
.L_x_374:
[----:B------:R-:W-:Y:S01]  /*95a0*/  BSSY B0, `(.L_x_525) ;  /* 0x0000006000007945 */ /* 0x000fe20003800000 */
[----:B------:R-:W-:Y:S01]  /*95b0*/  PLOP3.LUT P0, PT, P0, PT, PT, 0x8, 0x80 ;  /* 0x000000000080781c */ /* 0x000fe2000070e170 */
[----:B------:R-:W-:-:S12]  /*95c0*/  IMAD.MOV.U32 R58, RZ, RZ, -0x1 ;  /* 0xffffffffff3a7424 */ /* 0x000fd800078e00ff */
[----:B------:R-:W-:Y:S05]  /*95d0*/  WARPSYNC.COLLECTIVE R58, `(.L_x_526) ;  /* 0x000000003a087348 */ /* 0x000fea0003c00000 */
[----:B------:R-:W-:Y:S01]  /*95e0*/  VOTE.ANY P0, P0 ;  /* 0x0000000000ff7806 */ /* 0x000fe20000000100 */
[----:B------:R-:W-:-:S12]  /*95f0*/  ENDCOLLECTIVE ;  /* 0x000000000000791b */ /* 0x000fd80003800000 */
.L_x_526:
[----:B------:R-:W-:Y:S05]  /*9600*/  BSYNC B0 ;  /* 0x0000000000007941 */ /* 0x000fea0003800000 */
.L_x_525:
[----:B------:R-:W-:Y:S05]  /*9610*/  BRA `(.L_x_527) ;  /* 0xffffff9800187947 */ /* 0x000fea000383ffff */
.L_x_376:
[----:B------:R-:W-:Y:S01]  /*9620*/  BSSY B0, `(.L_x_528) ;  /* 0x0000006000007945 */ /* 0x000fe20003800000 */
[----:B------:R-:W-:Y:S01]  /*9630*/  PLOP3.LUT P1, PT, P0, PT, PT, 0x8, 0x80 ;  /* 0x000000000080781c */ /* 0x000fe2000072e170 */
[----:B------:R-:W-:-:S12]  /*9640*/  IMAD.MOV.U32 R58, RZ, RZ, -0x1 ;  /* 0xffffffffff3a7424 */ /* 0x000fd800078e00ff */
[----:B------:R-:W-:Y:S05]  /*9650*/  WARPSYNC.COLLECTIVE R58, `(.L_x_529) ;  /* 0x000000003a087348 */ /* 0x000fea0003c00000 */
[----:B------:R-:W-:Y:S01]  /*9660*/  VOTE.ANY R58, PT, P1 ;  /* 0x00000000003a7806 */ /* 0x000fe200008e0100 */
[----:B------:R-:W-:Y:S06]  /*9670*/  ENDCOLLECTIVE ;  /* 0x000000000000791b */ /* 0x000fec0003800000 */
.L_x_529:
[----:B------:R-:W-:Y:S05]  /*9680*/  BSYNC B0 ;  /* 0x0000000000007941 */ /* 0x000fea0003800000 */
.L_x_528:
[----:B------:R-:W-:Y:S01]  /*9690*/  LOP3.LUT R58, R58, 0x80000000, R61, 0xec, !PT ;  /* 0x800000003a3a7812 */ /* 0x000fe200078eec3d */
[----:B------:R-:W-:-:S04]  /*96a0*/  VIADD R0, R0, 0xffffffe0 ;  /* 0xffffffe000007836 */ /* 0x000fc80000000000 */
[----:B------:R-:W-:-:S05]  /*96b0*/  VIADD R7, R58, 0xffffffff ;  /* 0xffffffff3a077836 */ /* 0x000fca0000000000 */
[----:B------:R-:W-:Y:S01]  /*96c0*/  LOP3.LUT R7, R58, R7, RZ, 0xc, !PT ;  /* 0x000000073a077212 */ /* 0x000fe200078e0cff */
[----:B------:R-:W-:-:S03]  /*96d0*/  IMAD.MOV.U32 R58, RZ, RZ, -0x1 ;  /* 0xffffffffff3a7424 */ /* 0x000fc600078e00ff */
[----:B------:R0:W1:Y:S02]  /*96e0*/  POPC R6, R7 ;  /* 0x0000000700067309 */ /* 0x0000640000000000 */
[----:B0-----:R-:W-:Y:S01]  /*96f0*/  IMAD.MOV.U32 R7, RZ, RZ, 0x1 ;  /* 0x00000001ff077424 */ /* 0x001fe200078e00ff */
[----:B-1----:R-:W-:-:S13]  /*9700*/  ISETP.GE.AND P0, PT, R2, R6, PT ;  /* 0x000000060200720c */ /* 0x002fda0003f06270 */
[----:B------:R-:W-:Y:S05]  /*9710*/  WARPSYNC.COLLECTIVE R58, `(.L_x_530) ;  /* 0x000000003a087348 */ /* 0x000fea0003c00000 */
[----:B------:R0:W1:Y:S02]  /*9720*/  SHFL.DOWN P1, R59, R55, R7, R6 ;  /* 0x08000007373b7389 */ /* 0x0000640000020006 */
[----:B01----:R-:W-:Y:S05]  /*9730*/  ENDCOLLECTIVE ;  /* 0x000000000000791b */ /* 0x003fea0003800000 */
.L_x_530:
[----:B------:R-:W-:Y:S01]  /*9740*/  IMAD.MOV.U32 R7, RZ, RZ, 0x2 ;  /* 0x00000002ff077424 */ /* 0x000fe200078e00ff */
[----:B------:R-:W-:-:S05]  /*9750*/  SEL R59, R59, RZ, !P0 ;  /* 0x000000ff3b3b7207 */ /* 0x000fca0004000000 */
[----:B------:R-:W-:Y:S02]  /*9760*/  IMAD.IADD R55, R59, 0x1, R55 ;  /* 0x000000013b377824 */ /* 0x000fe400078e0237 */
[----:B------:R-:W-:-:S05]  /*9770*/  VIADD R59, R2, 0x2 ;  /* 0x00000002023b7836 */ /* 0x000fca0000000000 */
[----:B------:R-:W-:-:S13]  /*9780*/  ISETP.GT.AND P0, PT, R59, R6, PT ;  /* 0x000000063b00720c */ /* 0x000fda0003f04270 */
[----:B------:R-:W-:Y:S05]  /*9790*/  WARPSYNC.COLLECTIVE R58, `(.L_x_531) ;  /* 0x000000003a087348 */ /* 0x000fea0003c00000 */
[----:B------:R0:W1:Y:S02]  /*97a0*/  SHFL.DOWN P1, R59, R55, R7, R6 ;  /* 0x08000007373b7389 */ /* 0x0000640000020006 */
[----:B01----:R-:W-:Y:S05]  /*97b0*/  ENDCOLLECTIVE ;  /* 0x000000000000791b */ /* 0x003fea0003800000 */
.L_x_531:
        /* <DEDUP_REMOVED lines=8> */
.L_x_532:
        /* <DEDUP_REMOVED lines=8> */
.L_x_533:
[----:B------:R-:W-:Y:S01]  /*98c0*/  IMAD.MOV.U32 R7, RZ, RZ, 0x10 ;  /* 0x00000010ff077424 */ /* 0x000fe200078e00ff */
[----:B------:R-:W-:-:S05]  /*98d0*/  SEL R59, R59, RZ, !P0 ;  /* 0x000000ff3b3b7207 */ /* 0x000fca0004000000 */
[----:B------:R-:W-:-:S07]  /*98e0*/  IMAD.IADD R55, R55, 0x1, R59 ;  /* 0x0000000137377824 */ /* 0x000fce00078e023b */
[----:B------:R-:W-:Y:S05]  /*98f0*/  WARPSYNC.COLLECTIVE R58, `(.L_x_534) ;  /* 0x000000003a087348 */ /* 0x000fea0003c00000 */
[----:B------:R0:W1:Y:S02]  /*9900*/  SHFL.DOWN P1, R59, R55, R7, R6 ;  /* 0x08000007373b7389 */ /* 0x0000640000020006 */
[----:B01----:R-:W-:Y:S05]  /*9910*/  ENDCOLLECTIVE ;  /* 0x000000000000791b */ /* 0x003fea0003800000 */
.L_x_534:
[----:B------:R-:W-:-:S05]  /*9920*/  VIADD R7, R2, 0x10 ;  /* 0x0000001002077836 */ /* 0x000fca0000000000 */
[----:B------:R-:W-:-:S04]  /*9930*/  ISETP.GT.AND P0, PT, R7, R6, PT ;  /* 0x000000060700720c */ /* 0x000fc80003f04270 */
[----:B------:R-:W-:Y:S02]  /*9940*/  SEL R59, R59, RZ, !P0 ;  /* 0x000000ff3b3b7207 */ /* 0x000fe40004000000 */
[----:B------:R-:W-:Y:S02]  /*9950*/  ISETP.NE.AND P0, PT, R54, 0x65, PT ;  /* 0x000000653600780c */ /* 0x000fe40003f05270 */
[----:B------:R-:W-:-:S11]  /*9960*/  IADD3 R3, PT, PT, R55, R59, R3 ;  /* 0x0000003b37037210 */ /* 0x000fd60007ffe003 */
[----:B------:R-:W-:Y:S05]  /*9970*/  WARPSYNC.COLLECTIVE R58, `(.L_x_535) ;  /* 0x000000003a087348 */ /* 0x000fea0003c00000 */
[----:B------:R-:W-:Y:S01]  /*9980*/  VOTE.ALL P0, P0 ;  /* 0x0000000000ff7806 */ /* 0x000fe20000000000 */
[----:B------:R-:W-:-:S12]  /*9990*/  ENDCOLLECTIVE ;  /* 0x000000000000791b */ /* 0x000fd80003800000 */
.L_x_535:
[----:B------:R-:W-:Y:S05]  /*99a0*/  BRA `(.L_x_536) ;  /* 0xffffff9400c47947 */ /* 0x000fea000383ffff */
.L_x_456:
[----:B------:R-:W-:Y:S01]  /*99b0*/  BSSY B0, `(.L_x_537) ;  /* 0x0000006000007945 */ /* 0x000fe20003800000 */
[----:B------:R-:W-:Y:S01]  /*99c0*/  PLOP3.LUT P0, PT, P0, PT, PT, 0x8, 0x80 ;  /* 0x000000000080781c */ /* 0x000fe2000070e170 */
[----:B------:R-:W-:-:S12]  /*99d0*/  IMAD.MOV.U32 R58, RZ, RZ, -0x1 ;  /* 0xffffffffff3a7424 */ /* 0x000fd800078e00ff */
[----:B------:R-:W-:Y:S05]  /*99e0*/  WARPSYNC.COLLECTIVE R58, `(.L_x_538) ;  /* 0x000000003a087348 */ /* 0x000fea0003c00000 */
[----:B------:R-:W-:Y:S01]  /*99f0*/  VOTE.ANY P0, P0 ;  /* 0x0000000000ff7806 */ /* 0x000fe20000000100 */
[----:B------:R-:W-:-:S12]  /*9a00*/  ENDCOLLECTIVE ;  /* 0x000000000000791b */ /* 0x000fd80003800000 */
.L_x_538:
[----:B------:R-:W-:Y:S05]  /*9a10*/  BSYNC B0 ;  /* 0x0000000000007941 */ /* 0x000fea0003800000 */
.L_x_537:
[----:B------:R-:W-:Y:S05]  /*9a20*/  BRA `(.L_x_539) ;  /* 0xffffffd400e87947 */ /* 0x000fea000383ffff */
.L_x_458:
[----:B------:R-:W-:Y:S01]  /*9a30*/  BSSY B0, `(.L_x_540) ;  /* 0x0000006000007945 */ /* 0x000fe20003800000 */
[----:B------:R-:W-:Y:S01]  /*9a40*/  PLOP3.LUT P0, PT, P0, PT, PT, 0x8, 0x80 ;  /* 0x000000000080781c */ /* 0x000fe2000070e170 */
[----:B------:R-:W-:-:S12]  /*9a50*/  IMAD.MOV.U32 R58, RZ, RZ, -0x1 ;  /* 0xffffffffff3a7424 */ /* 0x000fd800078e00ff */
[----:B------:R-:W-:Y:S05]  /*9a60*/  WARPSYNC.COLLECTIVE R58, `(.L_x_541) ;  /* 0x000000003a087348 */ /* 0x000fea0003c00000 */
[----:B------:R-:W-:Y:S01]  /*9a70*/  VOTE.ANY P0, P0 ;  /* 0x0000000000ff7806 */ /* 0x000fe20000000100 */
[----:B------:R-:W-:-:S12]  /*9a80*/  ENDCOLLECTIVE ;  /* 0x000000000000791b */ /* 0x000fd80003800000 */
.L_x_541:
[----:B------:R-:W-:Y:S05]  /*9a90*/  BSYNC B0 ;  /* 0x0000000000007941 */ /* 0x000fea0003800000 */
.L_x_540:
[----:B------:R-:W-:Y:S05]  /*9aa0*/  BRA `(.L_x_542) ;  /* 0xffffffd400ec7947 */ /* 0x000fea000383ffff */
.L_x_460:
[----:B------:R-:W0:Y:S01]  /*9ab0*/  S2R R54, SR_GEMASK ;  /* 0x0000000000367919 */ /* 0x000e220000003c00 */
[----:B------:R-:W-:Y:S01]  /*9ac0*/  BSSY B0, `(.L_x_543) ;  /* 0x0000006000007945 */ /* 0x000fe20003800000 */
[----:B------:R-:W-:Y:S01]  /*9ad0*/  PLOP3.LUT P1, PT, P0, PT, PT, 0x8, 0x80 ;  /* 0x000000000080781c */ /* 0x000fe2000072e170 */
[----:B------:R-:W-:-:S12]  /*9ae0*/  IMAD.MOV.U32 R58, RZ, RZ, -0x1 ;  /* 0xffffffffff3a7424 */ /* 0x000fd800078e00ff */
[----:B0-----:R-:W-:Y:S05]  /*9af0*/  WARPSYNC.COLLECTIVE R58, `(.L_x_544) ;  /* 0x000000003a087348 */ /* 0x001fea0003c00000 */
[----:B------:R-:W-:Y:S01]  /*9b00*/  VOTE.ANY R58, PT, P1 ;  /* 0x00000000003a7806 */ /* 0x000fe200008e0100 */
[----:B0-----:R-:W-:Y:S06]  /*9b10*/  ENDCOLLECTIVE ;  /* 0x000000000000791b */ /* 0x001fec0003800000 */
.L_x_544:
[----:B------:R-:W-:Y:S05]  /*9b20*/  BSYNC B0 ;  /* 0x0000000000007941 */ /* 0x000fea0003800000 */
.L_x_543:
[----:B------:R-:W-:Y:S01]  /*9b30*/  LOP3.LUT R58, R58, 0x80000000, R54, 0xec, !PT ;  /* 0x800000003a3a7812 */ /* 0x000fe200078eec36 */
[----:B------:R-:W-:Y:S02]  /*9b40*/  IMAD.MOV.U32 R55, RZ, RZ, R41 ;  /* 0x000000ffff377224 */ /* 0x000fe400078e0029 */
[C---:B------:R-:W-:Y:S02]  /*9b50*/  VIADD R46, R53.reuse, 0x2 ;  /* 0x00000002352e7836 */ /* 0x040fe40000000000 */
[----:B------:R-:W-:Y:S02]  /*9b60*/  VIADD R7, R58, 0xffffffff ;  /* 0xffffffff3a077836 */ /* 0x000fe40000000000 */
[----:B------:R-:W-:-:S03]  /*9b70*/  VIADD R45, R53, 0x4 ;  /* 0x00000004352d7836 */ /* 0x000fc60000000000 */
[----:B------:R-:W-:Y:S01]  /*9b80*/  LOP3.LUT R56, R58, R7, RZ, 0xc, !PT ;  /* 0x000000073a387212 */ /* 0x000fe200078e0cff */
[----:B------:R-:W-:Y:S02]  /*9b90*/  IMAD.MOV.U32 R7, RZ, RZ, 0x1 ;  /* 0x00000001ff077424 */ /* 0x000fe400078e00ff */
[----:B------:R-:W-:-:S03]  /*9ba0*/  IMAD.MOV.U32 R58, RZ, RZ, -0x1 ;  /* 0xffffffffff3a7424 */ /* 0x000fc600078e00ff */
[----:B------:R-:W0:Y:S02]  /*9bb0*/  POPC R56, R56 ;  /* 0x0000003800387309 */ /* 0x000e240000000000 */
[----:B0-----:R-:W-:Y:S01]  /*9bc0*/  IMAD.MOV.U32 R6, RZ, RZ, R56 ;  /* 0x000000ffff067224 */ /* 0x001fe200078e0038 */
[----:B------:R-:W-:-:S13]  /*9bd0*/  ISETP.GE.AND P0, PT, R53, R56, PT ;  /* 0x000000383500720c */ /* 0x000fda0003f06270 */
[----:B------:R-:W-:Y:S05]  /*9be0*/  WARPSYNC.COLLECTIVE R58, `(.L_x_545) ;  /* 0x000000003a087348 */ /* 0x000fea0003c00000 */
[----:B------:R0:W1:Y:S02]  /*9bf0*/  SHFL.DOWN P1, R59, R55, R7, R6 ;  /* 0x08000007373b7389 */ /* 0x0000640000020006 */
[----:B01----:R-:W-:Y:S05]  /*9c00*/  ENDCOLLECTIVE ;  /* 0x000000000000791b */ /* 0x003fea0003800000 */
.L_x_545:
        /* <DEDUP_REMOVED lines=8> */
.L_x_546:
[----:B------:R-:W-:Y:S01]  /*9c90*/  IMAD.MOV.U32 R7, RZ, RZ, 0x4 ;  /* 0x00000004ff077424 */ /* 0x000fe200078e00ff */
[----:B------:R-:W-:Y:S02]  /*9ca0*/  SEL R20, R59, RZ, !P0 ;  /* 0x000000ff3b147207 */ /* 0x000fe40004000000 */
[----:B------:R-:W-:-:S03]  /*9cb0*/  ISETP.NE.AND P0, PT, R40, 0x65, PT ;  /* 0x000000652800780c */ /* 0x000fc60003f05270 */
[----:B------:R-:W-:Y:S02]  /*9cc0*/  IMAD.IADD R49, R47, 0x1, R20 ;  /* 0x000000012f317824 */ /* 0x000fe400078e0214 */
[----:B------:R-:W-:Y:S02]  /*9cd0*/  VIADD R47, R53, 0x10 ;  /* 0x00000010352f7836 */ /* 0x000fe40000000000 */
[----:B------:R-:W-:-:S07]  /*9ce0*/  IMAD.MOV.U32 R55, RZ, RZ, R49 ;  /* 0x000000ffff377224 */ /* 0x000fce00078e0031 */
[----:B------:R-:W-:Y:S05]  /*9cf0*/  WARPSYNC.COLLECTIVE R58, `(.L_x_547) ;  /* 0x000000003a087348 */ /* 0x000fea0003c00000 */
[----:B------:R0:W1:Y:S02]  /*9d00*/  SHFL.DOWN P1, R59, R55, R7, R6 ;  /* 0x08000007373b7389 */ /* 0x0000640000020006 */
[----:B01----:R-:W-:Y:S05]  /*9d10*/  ENDCOLLECTIVE ;  /* 0x000000000000791b */ /* 0x003fea0003800000 */
.L_x_547:
[----:B------:R-:W-:Y:S01]  /*9d20*/  IMAD.MOV.U32 R7, RZ, RZ, 0x8 ;  /* 0x00000008ff077424 */ /* 0x000fe200078e00ff */
[----:B------:R-:W-:-:S04]  /*9d30*/  ISETP.GT.AND P1, PT, R45, R56, PT ;  /* 0x000000382d00720c */ /* 0x000fc80003f24270 */
[----:B------:R-:W-:-:S05]  /*9d40*/  SEL R20, R59, RZ, !P1 ;  /* 0x000000ff3b147207 */ /* 0x000fca0004800000 */
[----:B------:R-:W-:Y:S02]  /*9d50*/  IMAD.IADD R41, R49, 0x1, R20 ;  /* 0x0000000131297824 */ /* 0x000fe400078e0214 */
[----:B------:R-:W-:Y:S02]  /*9d60*/  VIADD R20, R53, 0x8 ;  /* 0x0000000835147836 */ /* 0x000fe40000000000 */
[----:B------:R-:W-:-:S07]  /*9d70*/  IMAD.MOV.U32 R55, RZ, RZ, R41 ;  /* 0x000000ffff377224 */ /* 0x000fce00078e0029 */
[----:B------:R-:W-:Y:S05]  /*9d80*/  WARPSYNC.COLLECTIVE R58, `(.L_x_548) ;  /* 0x000000003a087348 */ /* 0x000fea0003c00000 */
[----:B------:R0:W1:Y:S02]  /*9d90*/  SHFL.DOWN P1, R59, R55, R7, R6 ;  /* 0x08000007373b7389 */ /* 0x0000640000020006 */
[----:B01----:R-:W-:Y:S05]  /*9da0*/  ENDCOLLECTIVE ;  /* 0x000000000000791b */ /* 0x003fea0003800000 */
.L_x_548:
[----:B------:R-:W-:Y:S01]  /*9db0*/  IMAD.MOV.U32 R7, RZ, RZ, 0x10 ;  /* 0x00000010ff077424 */ /* 0x000fe200078e00ff */
[----:B------:R-:W-:-:S04]  /*9dc0*/  ISETP.GT.AND P1, PT, R20, R56, PT ;  /* 0x000000381400720c */ /* 0x000fc80003f24270 */
[----:B------:R-:W-:-:S05]  /*9dd0*/  SEL R40, R59, RZ, !P1 ;  /* 0x000000ff3b287207 */ /* 0x000fca0004800000 */
[----:B------:R-:W-:-:S04]  /*9de0*/  IMAD.IADD R51, R41, 0x1, R40 ;  /* 0x0000000129337824 */ /* 0x000fc800078e0228 */
[----:B------:R-:W-:-:S07]  /*9df0*/  IMAD.MOV.U32 R55, RZ, RZ, R51 ;  /* 0x000000ffff377224 */ /* 0x000fce00078e0033 */
[----:B------:R-:W-:Y:S05]  /*9e00*/  WARPSYNC.COLLECTIVE R58, `(.L_x_549) ;  /* 0x000000003a087348 */ /* 0x000fea0003c00000 */
[----:B------:R0:W1:Y:S02]  /*9e10*/  SHFL.DOWN P1, R59, R55, R7, R6 ;  /* 0x08000007373b7389 */ /* 0x0000640000020006 */
[----:B01----:R-:W-:Y:S05]  /*9e20*/  ENDCOLLECTIVE ;  /* 0x000000000000791b */ /* 0x003fea0003800000 */
.L_x_549:
[----:B------:R-:W-:Y:S05]  /*9e30*/  WARPSYNC.COLLECTIVE R58, `(.L_x_550) ;  /* 0x000000003a087348 */ /* 0x000fea0003c00000 */
[----:B------:R-:W-:Y:S01]  /*9e40*/  VOTE.ALL P0, P0 ;  /* 0x0000000000ff7806 */ /* 0x000fe20000000000 */
[----:B------:R-:W-:-:S12]  /*9e50*/  ENDCOLLECTIVE ;  /* 0x000000000000791b */ /* 0x000fd80003800000 */
.L_x_550:
[----:B------:R-:W0:Y:S01]  /*9e60*/  LDC.64 R6, c[0x0][0x3a8] ;  /* 0x0000ea00ff067b82 */ /* 0x000e220000000a00 */
[----:B------:R-:W-:-:S04]  /*9e70*/  ISETP.GT.AND P1, PT, R47, R56, PT ;  /* 0x000000382f00720c */ /* 0x000fc80003f24270 */
[----:B------:R-:W-:-:S05]  /*9e80*/  SEL R40, R59, RZ, !P1 ;  /* 0x000000ff3b287207 */ /* 0x000fca0004800000 */
[----:B------:R-:W-:Y:S01]  /*9e90*/  IMAD.IADD R49, R51, 0x1, R40 ;  /* 0x0000000133317824 */ /* 0x000fe200078e0228 */
[----:B0-----:R-:W-:-:S05]  /*9ea0*/  IADD3 R48, P1, PT, R6, 0x100, RZ ;  /* 0x0000010006307810 */ /* 0x001fca0007f3e0ff */
[----:B------:R-:W-:Y:S01]  /*9eb0*/  IMAD.X R50, RZ, RZ, R7, P1 ;  /* 0x000000ffff327224 */ /* 0x000fe200008e0607 */
[----:B------:R-:W-:Y:S07]  /*9ec0*/  BRA `(.L_x_551) ;  /* 0xffffffd400807947 */ /* 0x000fee000383ffff */
.L_x_462:
[----:B------:R-:W-:Y:S01]  /*9ed0*/  BSSY B0, `(.L_x_552) ;  /* 0x0000006000007945 */ /* 0x000fe20003800000 */
[----:B------:R-:W-:Y:S01]  /*9ee0*/  PLOP3.LUT P0, PT, P0, PT, PT, 0x8, 0x80 ;  /* 0x000000000080781c */ /* 0x000fe2000070e170 */
[----:B------:R-:W-:-:S12]  /*9ef0*/  IMAD.MOV.U32 R58, RZ, RZ, -0x1 ;  /* 0xffffffffff3a7424 */ /* 0x000fd800078e00ff */
[----:B------:R-:W-:Y:S05]  /*9f00*/  WARPSYNC.COLLECTIVE R58, `(.L_x_553) ;  /* 0x000000003a087348 */ /* 0x000fea0003c00000 */
[----:B------:R-:W-:Y:S01]  /*9f10*/  VOTE.ANY P0, P0 ;  /* 0x0000000000ff7806 */ /* 0x000fe20000000100 */
[----:B------:R-:W-:-:S12]  /*9f20*/  ENDCOLLECTIVE ;  /* 0x000000000000791b */ /* 0x000fd80003800000 */
.L_x_553:
[----:B------:R-:W-:Y:S05]  /*9f30*/  BSYNC B0 ;  /* 0x0000000000007941 */ /* 0x000fea0003800000 */
.L_x_552:
[----:B------:R-:W-:Y:S05]  /*9f40*/  BRA `(.L_x_554) ;  /* 0xffffffd400907947 */ /* 0x000fea000383ffff */
.L_x_464:
[----:B------:R-:W-:Y:S01]  /*9f50*/  BSSY B0, `(.L_x_555) ;  /* 0x0000006000007945 */ /* 0x000fe20003800000 */
[----:B------:R-:W-:Y:S01]  /*9f60*/  PLOP3.LUT P0, PT, P0, PT, PT, 0x8, 0x80 ;  /* 0x000000000080781c */ /* 0x000fe2000070e170 */
[----:B------:R-:W-:-:S12]  /*9f70*/  IMAD.MOV.U32 R58, RZ, RZ, -0x1 ;  /* 0xffffffffff3a7424 */ /* 0x000fd800078e00ff */
[----:B------:R-:W-:Y:S05]  /*9f80*/  WARPSYNC.COLLECTIVE R58, `(.L_x_556) ;  /* 0x000000003a087348 */ /* 0x000fea0003c00000 */
[----:B------:R-:W-:Y:S01]  /*9f90*/  VOTE.ANY P0, P0 ;  /* 0x0000000000ff7806 */ /* 0x000fe20000000100 */
[----:B------:R-:W-:-:S12]  /*9fa0*/  ENDCOLLECTIVE ;  /* 0x000000000000791b */ /* 0x000fd80003800000 */
.L_x_556:
[----:B------:R-:W-:Y:S05]  /*9fb0*/  BSYNC B0 ;  /* 0x0000000000007941 */ /* 0x000fea0003800000 */
.L_x_555:
[----:B------:R-:W-:Y:S05]  /*9fc0*/  BRA `(.L_x_557) ;  /* 0xffffffd400947947 */ /* 0x000fea000383ffff */
.L_x_466:
[----:B------:R-:W-:Y:S01]  /*9fd0*/  BSSY B0, `(.L_x_558) ;  /* 0x0000006000007945 */ /* 0x000fe20003800000 */
[----:B------:R-:W-:Y:S01]  /*9fe0*/  PLOP3.LUT P1, PT, P0, PT, PT, 0x8, 0x80 ;  /* 0x000000000080781c */ /* 0x000fe2000072e170 */
[----:B------:R-:W-:-:S12]  /*9ff0*/  IMAD.MOV.U32 R58, RZ, RZ, -0x1 ;  /* 0xffffffffff3a7424 */ /* 0x000fd800078e00ff */
[----:B------:R-:W-:Y:S05]  /*a000*/  WARPSYNC.COLLECTIVE R58, `(.L_x_559) ;  /* 0x000000003a087348 */ /* 0x000fea0003c00000 */
[----:B------:R-:W-:Y:S01]  /*a010*/  VOTE.ANY R58, PT, P1 ;  /* 0x00000000003a7806 */ /* 0x000fe200008e0100 */
[----:B------:R-:W-:Y:S06]  /*a020*/  ENDCOLLECTIVE ;  /* 0x000000000000791b */ /* 0x000fec0003800000 */
.L_x_559:
[----:B------:R-:W-:Y:S05]  /*a030*/  BSYNC B0 ;  /* 0x0000000000007941 */ /* 0x000fea0003800000 */
.L_x_558:
[----:B------:R-:W-:Y:S01]  /*a040*/  LOP3.LUT R58, R58, 0x80000000, R54, 0xec, !PT ;  /* 0x800000003a3a7812 */ /* 0x000fe200078eec36 */
[----:B------:R-:W-:Y:S02]  /*a050*/  IMAD.MOV.U32 R55, RZ, RZ, R41 ;  /* 0x000000ffff377224 */ /* 0x000fe400078e0029 */
[----:B------:R-:W-:Y:S02]  /*a060*/  VIADD R44, R44, 0xffffffe0 ;  /* 0xffffffe02c2c7836 */ /* 0x000fe40000000000 */
[----:B------:R-:W-:-:S05]  /*a070*/  VIADD R7, R58, 0xffffffff ;  /* 0xffffffff3a077836 */ /* 0x000fca0000000000 */
[----:B------:R-:W-:Y:S01]  /*a080*/  LOP3.LUT R56, R58, R7, RZ, 0xc, !PT ;  /* 0x000000073a387212 */ /* 0x000fe200078e0cff */
[----:B------:R-:W-:Y:S02]  /*a090*/  IMAD.MOV.U32 R7, RZ, RZ, 0x1 ;  /* 0x00000001ff077424 */ /* 0x000fe400078e00ff */
[----:B------:R-:W-:Y:S01]  /*a0a0*/  IMAD.MOV.U32 R58, RZ, RZ, -0x1 ;  /* 0xffffffffff3a7424 */ /* 0x000fe200078e00ff */
[----:B------:R0:W1:Y:S06]  /*a0b0*/  POPC R6, R56 ;  /* 0x0000003800067309 */ /* 0x00006c0000000000 */
[----:B01----:R-:W-:Y:S05]  /*a0c0*/  WARPSYNC.COLLECTIVE R58, `(.L_x_560) ;  /* 0x000000003a087348 */ /* 0x003fea0003c00000 */
[----:B-1----:R1:W2:Y:S02]  /*a0d0*/  SHFL.DOWN P1, R59, R55, R7, R6 ;  /* 0x08000007373b7389 */ /* 0x0022a40000020006 */
[----:B012---:R-:W-:Y:S05]  /*a0e0*/  ENDCOLLECTIVE ;  /* 0x000000000000791b */ /* 0x007fea0003800000 */
.L_x_560:
[----:B------:R-:W-:Y:S01]  /*a0f0*/  ISETP.GE.AND P0, PT, R53, R6, PT ;  /* 0x000000063500720c */ /* 0x000fe20003f06270 */
[----:B------:R-:W-:-:S03]  /*a100*/  IMAD.MOV.U32 R7, RZ, RZ, 0x2 ;  /* 0x00000002ff077424 */ /* 0x000fc600078e00ff */
[----:B------:R-:W-:Y:S02]  /*a110*/  SEL R60, R59, RZ, !P0 ;  /* 0x000000ff3b3c7207 */ /* 0x000fe40004000000 */
[----:B------:R-:W-:-:S03]  /*a120*/  ISETP.GT.AND P0, PT, R46, R6, PT ;  /* 0x000000062e00720c */ /* 0x000fc60003f04270 */
[----:B------:R-:W-:-:S04]  /*a130*/  IMAD.IADD R57, R60, 0x1, R41 ;  /* 0x000000013c397824 */ /* 0x000fc800078e0229 */
[----:B------:R-:W-:-:S07]  /*a140*/  IMAD.MOV.U32 R55, RZ, RZ, R57 ;  /* 0x000000ffff377224 */ /* 0x000fce00078e0039 */
[----:B------:R-:W-:Y:S05]  /*a150*/  WARPSYNC.COLLECTIVE R58, `(.L_x_561) ;  /* 0x000000003a087348 */ /* 0x000fea0003c00000 */
[----:B------:R0:W1:Y:S02]  /*a160*/  SHFL.DOWN P1, R59, R55, R7, R6 ;  /* 0x08000007373b7389 */ /* 0x0000640000020006 */
[----:B01----:R-:W-:Y:S05]  /*a170*/  ENDCOLLECTIVE ;  /* 0x000000000000791b */ /* 0x003fea0003800000 */
.L_x_561:
        /* <DEDUP_REMOVED lines=8> */
.L_x_562:
        /* <DEDUP_REMOVED lines=8> */
.L_x_563:
        /* <DEDUP_REMOVED lines=8> */
.L_x_564:
[----:B------:R-:W-:Y:S02]  /*a300*/  SEL R59, R59, RZ, !P0 ;  /* 0x000000ff3b3b7207 */ /* 0x000fe40004000000 */
[----:B------:R-:W-:Y:S02]  /*a310*/  ISETP.NE.AND P0, PT, R40, 0x65, PT ;  /* 0x000000652800780c */ /* 0x000fe40003f05270 */
[----:B------:R-:W-:-:S11]  /*a320*/  IADD3 R49, PT, PT, R56, R59, R49 ;  /* 0x0000003b38317210 */ /* 0x000fd60007ffe031 */
[----:B------:R-:W-:Y:S05]  /*a330*/  WARPSYNC.COLLECTIVE R58, `(.L_x_565) ;  /* 0x000000003a087348 */ /* 0x000fea0003c00000 */
[----:B------:R-:W-:Y:S01]  /*a340*/  VOTE.ALL P0, P0 ;  /* 0x0000000000ff7806 */ /* 0x000fe20000000000 */
[----:B------:R-:W-:-:S12]  /*a350*/  ENDCOLLECTIVE ;  /* 0x000000000000791b */ /* 0x000fd80003800000 */
.L_x_565:
[----:B------:R-:W-:Y:S05]  /*a360*/  BRA `(.L_x_566) ;  /* 0xffffffd4002c7947 */ /* 0x000fea000383ffff */
.L_x_567:
        /* <DEDUP_REMOVED lines=9> */
.L_x_1559:


//--------------------- .text._ZN3cub18CUB_300001_SM_10006detail6select23DeviceSelectSweepKernelINS2_10policy_hubIlbiLb0ELNS0_10SelectImplE0EE10Policy1000EN6thrust24THRUST_300001_SM_1000_NS17counting_iteratorIlNS9_11use_defaultESB_SB_EENS9_18transform_iteratorI7NonZeroIfEPfSB_SB_EEPlSI_NS0_13ScanTileStateIiLb1EEENS0_8NullTypeESL_iNS2_19streaming_context_tIlLb1EEELS5_0EEEvT0_T1_T2_T3_T4_T5_T6_T7_iT8_NS1_7vsmem_tE --------------------------
	.section	.text._ZN3cub18CUB_300001_SM_10006detail6select23DeviceSelectSweepKernelINS2_10policy_hubIlbiLb0ELNS0_10SelectImplE0EE10Policy1000EN6thrust24THRUST_300001_SM_1000_NS17counting_iteratorIlNS9_11use_defaultESB_SB_EENS9_18transform_iteratorI7NonZeroIfEPfSB_SB_EEPlSI_NS0_13ScanTileStateIiLb1EEENS0_8NullTypeESL_iNS2_19streaming_context_tIlLb1EEELS5_0EEEvT0_T1_T2_T3_T4_T5_T6_T7_iT8_NS1_7vsmem_tE,"ax",@progbits
	.align	128
        .global         _ZN3cub18CUB_300001_SM_10006detail6select23DeviceSelectSweepKernelINS2_10policy_hubIlbiLb0ELNS0_10SelectImplE0EE10Policy1000EN6thrust24THRUST_300001_SM_1000_NS17counting_iteratorIlNS9_11use_defaultESB_SB_EENS9_18transform_iteratorI7NonZeroIfEPfSB_SB_EEPlSI_NS0_13ScanTileStateIiLb1EEENS0_8NullTypeESL_iNS2_19streaming_context_tIlLb1EEELS5_0EEEvT0_T1_T2_T3_T4_T5_T6_T7_iT8_NS1_7vsmem_tE
        .type           _ZN3cub18CUB_300001_SM_10006detail6select23DeviceSelectSweepKernelINS2_10policy_hubIlbiLb0ELNS0_10SelectImplE0EE10Policy1000EN6thrust24THRUST_300001_SM_1000_NS17counting_iteratorIlNS9_11use_defaultESB_SB_EENS9_18transform_iteratorI7NonZeroIfEPfSB_SB_EEPlSI_NS0_13ScanTileStateIiLb1EEENS0_8NullTypeESL_iNS2_19streaming_context_tIlLb1EEELS5_0EEEvT0_T1_T2_T3_T4_T5_T6_T7_iT8_NS1_7vsmem_tE,@function
        .size           _ZN3cub18CUB_300001_SM_10006detail6select23DeviceSelectSweepKernelINS2_10policy_hubIlbiLb0ELNS0_10SelectImplE0EE10Policy1000EN6thrust24THRUST_300001_SM_1000_NS17counting_iteratorIlNS9_11use_defaultESB_SB_EENS9_18transform_iteratorI7NonZeroIfEPfSB_SB_EEPlSI_NS0_13ScanTileStateIiLb1EEENS0_8NullTypeESL_iNS2_19streaming_context_tIlLb1EEELS5_0EEEvT0_T1_T2_T3_T4_T5_T6_T7_iT8_NS1_7vsmem_tE,(.L_x_1560 - _ZN3cub18CUB_300001_SM_10006detail6select23DeviceSelectSweepKernelINS2_10policy_hubIlbiLb0ELNS0_10SelectImplE0EE10Policy1000EN6thrust24THRUST_300001_SM_1000_NS17counting_iteratorIlNS9_11use_defaultESB_SB_EENS9_18transform_iteratorI7NonZeroIfEPfSB_SB_EEPlSI_NS0_13ScanTileStateIiLb1EEENS0_8NullTypeESL_iNS2_19streaming_context_tIlLb1EEELS5_0EEEvT0_T1_T2_T3_T4_T5_T6_T7_iT8_NS1_7vsmem_tE)
        .other          _ZN3cub18CUB_300001_SM_10006detail6select23DeviceSelectSweepKernelINS2_10policy_hubIlbiLb0ELNS0_10SelectImplE0EE10Policy1000EN6thrust24THRUST_300001_SM_1000_NS17counting_iteratorIlNS9_11use_defaultESB_SB_EENS9_18transform_iteratorI7NonZeroIfEPfSB_SB_EEPlSI_NS0_13ScanTileStateIiLb1EEENS0_8NullTypeESL_iNS2_19streaming_context_tIlLb1EEELS5_0EEEvT0_T1_T2_T3_T4_T5_T6_T7_iT8_NS1_7vsmem_tE,@"STO_CUDA_ENTRY STV_DEFAULT"
_ZN3cub18CUB_300001_SM_10006detail6select23DeviceSelectSweepKernelINS2_10policy_hubIlbiLb0ELNS0_10SelectImplE0EE10Policy1000EN6thrust24THRUST_300001_SM_1000_NS17counting_iteratorIlNS9_11use_defaultESB_SB_EENS9_18transform_iteratorI7NonZeroIfEPfSB_SB_EEPlSI_NS0_13ScanTileStateIiLb1EEENS0_8NullTypeESL_iNS2_19streaming_context_tIlLb1EEELS5_0EEEvT0_T1_T2_T3_T4_T5_T6_T7_iT8_NS1_7vsmem_tE:
.text._ZN3cub18CUB_300001_SM_10006detail6select23DeviceSelectSweepKernelINS2_10policy_hubIlbiLb0ELNS0_10SelectImplE0EE10Policy1000EN6thrust24THRUST_300001_SM_1000_NS17counting_iteratorIlNS9_11use_defaultESB_SB_EENS9_18transform_iteratorI7NonZeroIfEPfSB_SB_EEPlSI_NS0_13ScanTileStateIiLb1EEENS0_8NullTypeESL_iNS2_19streaming_context_tIlLb1EEELS5_0EEEvT0_T1_T2_T3_T4_T5_T6_T7_iT8_NS1_7vsmem_tE:
[----:B------:R-:W-:Y:S08]  /*0000*/  LDC R1, c[0x0][0x37c] ;  /* 0x0000df00ff017b82 */ /* 0x000ff00000000800 */
[----:B------:R-:W-:Y:S01]  /*0010*/  S2UR UR5, SR_CTAID.X ;  /* 0x00000000000579c3 */ /* 0x000fe20000002500 */
[----:B------:R-:W0:Y:S01]  /*0020*/  LDCU UR4, c[0x0][0x374] ;  /* 0x00006e80ff0477ac */ /* 0x000e220008000800 */
[----:B------:R-:W1:Y:S06]  /*0030*/  LDCU UR7, c[0x0][0x3b8] ;  /* 0x00007700ff0777ac */ /* 0x000e6c0008000800 */
[----:B------:R-:W0:Y:S01]  /*0040*/  S2UR UR6, SR_CTAID.Y ;  /* 0x00000000000679c3 */ /* 0x000e220000002600 */
[----:B------:R-:W2:Y:S01]  /*0050*/  LDCU.64 UR12, c[0x0][0x358] ;  /* 0x00006b00ff0c77ac */ /* 0x000ea20008000a00 */
[----:B0-----:R-:W-:-:S02]  /*0060*/  UIMAD UR5, UR5, UR4, UR6 ;  /* 0x00000004050572a4 */ /* 0x001fc4000f8e0206 */
[----:B-1----:R-:W-:Y:S02]  /*0070*/  UIADD3 UR6, UPT, UPT, UR7, -0x1, URZ ;  /* 0xffffffff07067890 */ /* 0x002fe4000fffe0ff */
[----:B------:R-:W-:Y:S02]  /*0080*/  UIMAD UR4, UR5, 0xdc0, URZ ;  /* 0x00000dc0050478a4 */ /* 0x000fe4000f8e02ff */
[----:B------:R-:W-:-:S09]  /*0090*/  UISETP.GE.AND UP0, UPT, UR5, UR6, UPT ;  /* 0x000000060500728c */ /* 0x000fd2000bf06270 */
[----:B--2---:R-:W-:Y:S05]  /*00a0*/  BRA.U UP0, `(.L_x_568) ;  /* 0x00000041009c7547 */ /* 0x004fea000b800000 */
[----:B------:R-:W-:-:S09]  /*00b0*/  UISETP.NE.AND UP0, UPT, UR5, URZ, UPT ;  /* 0x000000ff0500728c */ /* 0x000fd2000bf05270 */
        /* <DEDUP_REMOVED lines=9> */
[----:B0-----:R-:W-:Y:S01]  /*0150*/  IMAD R32, R13, 0xb, RZ ;  /* 0x0000000b0d207824 */ /* 0x001fe200078e02ff */
[----:B------:R-:W-:Y:S04]  /*0160*/  BAR.SYNC.DEFER_BLOCKING 0x0 ;  /* 0x0000000000007b1d */ /* 0x000fe80000010000 */
[----:B------:R-:W-:-:S04]  /*0170*/  IADD3 R0, P0, P1, R32, UR4, R3 ;  /* 0x0000000420007c10 */ /* 0x000fc8000f91e003 */
[----:B------:R-:W-:Y:S02]  /*0180*/  IADD3.X R3, PT, PT, RZ, UR6, RZ, P0, P1 ;  /* 0x00000006ff037c10 */ /* 0x000fe400087e24ff */
[----:B---3--:R-:W-:-:S04]  /*0190*/  LEA R2, P0, R0, UR8, 0x2 ;  /* 0x0000000800027c11 */ /* 0x008fc8000f8010ff */
[----:B------:R-:W-:Y:S01]  /*01a0*/  LEA.HI.X R3, R0, UR9, R3, 0x2, P0 ;  /* 0x0000000900037c11 */ /* 0x000fe200080f1403 */
[----:B------:R-:W0:Y:S04]  /*01b0*/  LDCU.64 UR8, c[0x0][0x380] ;  /* 0x00007000ff0877ac */ /* 0x000e280008000a00 */
        /* <DEDUP_REMOVED lines=11> */
[----:B------:R-:W-:Y:S01]  /*0270*/  LOP3.LUT R47, R47, 0xfffffffd, RZ, 0xc0, !PT ;  /* 0xfffffffd2f2f7812 */ /* 0x000fe200078ec0ff */
[----:B0-----:R-:W-:Y:S01]  /*0280*/  UIADD3 UR4, UP0, UP1, UR5, UR8, UR4 ;  /* 0x0000000805047290 */ /* 0x001fe2000f91e004 */
[----:B------:R-:W0:Y:S03]  /*0290*/  S2R R46, SR_LANEID ;  /* 0x00000000002e7919 */ /* 0x000e260000000000 */
[----:B------:R-:W-:Y:S01]  /*02a0*/  UIADD3.X UR5, UPT, UPT, UR6, UR9, URZ, UP0, UP1 ;  /* 0x0000000906057290 */ /* 0x000fe200087e24ff */
[----:B------:R-:W-:Y:S01]  /*02b0*/  BAR.SYNC.DEFER_BLOCKING 0x0 ;  /* 0x0000000000007b1d */ /* 0x000fe20000010000 */
[----:B--2---:R-:W-:-:S02]  /*02c0*/  FSETP.NEU.AND P2, PT, R14, RZ, PT ;  /* 0x000000ff0e00720b */ /* 0x004fc40003f4d000 */
[----:B---3--:R-:W-:Y:S02]  /*02d0*/  FSETP.NEU.AND P0, PT, R0, RZ, PT ;  /* 0x000000ff0000720b */ /* 0x008fe40003f0d000 */
[----:B----4-:R-:W-:Y:S02]  /*02e0*/  FSETP.NEU.AND P3, PT, R4, RZ, PT ;  /* 0x000000ff0400720b */ /* 0x010fe40003f6d000 */
[----:B------:R-:W-:-:S07]  /*02f0*/  SEL R36, RZ, 0x1, !P0 ;  /* 0x00000001ff247807 */ /* 0x000fce0004000000 */
[----:B------:R-:W-:Y:S01]  /*0300*/  @P2 LOP3.LUT R47, R47, 0x2, RZ, 0xfc, !PT ;  /* 0x000000022f2f2812 */ /* 0x000fe200078efcff */
[----:B------:R-:W-:Y:S01]  /*0310*/  VIADD R37, R36, 0x1 ;  /* 0x0000000124257836 */ /* 0x000fe20000000000 */
[----:B-----5:R-:W-:Y:S01]  /*0320*/  FSETP.NEU.AND P1, PT, R6, RZ, PT ;  /* 0x000000ff0600720b */ /* 0x020fe20003f2d000 */
[----:B------:R-:W-:Y:S01]  /*0330*/  @!P2 IMAD.MOV R37, RZ, RZ, R36 ;  /* 0x000000ffff25a224 */ /* 0x000fe200078e0224 */
[----:B------:R-:W-:Y:S02]  /*0340*/  FSETP.NEU.AND P2, PT, R5, RZ, PT ;  /* 0x000000ff0500720b */ /* 0x000fe40003f4d000 */
[----:B------:R-:W-:Y:S01]  /*0350*/  LOP3.LUT R47, R47, 0xfffffffb, RZ, 0xc0, !PT ;  /* 0xfffffffb2f2f7812 */ /* 0x000fe200078ec0ff */
[----:B------:R-:W-:Y:S02]  /*0360*/  VIADD R38, R37, 0x1 ;  /* 0x0000000125267836 */ /* 0x000fe40000000000 */
[----:B------:R-:W-:Y:S01]  /*0370*/  @!P3 IMAD.MOV R38, RZ, RZ, R37 ;  /* 0x000000ffff26b224 */ /* 0x000fe200078e0225 */
[----:B------:R-:W-:-:S03]  /*0380*/  @P3 LOP3.LUT R47, R47, 0x4, RZ, 0xfc, !PT ;  /* 0x000000042f2f3812 */ /* 0x000fc600078efcff */
[----:B------:R-:W-:Y:S01]  /*0390*/  VIADD R39, R38, 0x1 ;  /* 0x0000000126277836 */ /* 0x000fe20000000000 */
[----:B------:R-:W-:-:S03]  /*03a0*/  LOP3.LUT R47, R47, 0xfffffff7, RZ, 0xc0, !PT ;  /* 0xfffffff72f2f7812 */ /* 0x000fc600078ec0ff */
[----:B------:R-:W-:Y:S01]  /*03b0*/  @!P2 IMAD.MOV R39, RZ, RZ, R38 ;  /* 0x000000ffff27a224 */ /* 0x000fe200078e0226 */
[----:B------:R-:W-:Y:S02]  /*03c0*/  @P2 LOP3.LUT R47, R47, 0x8, RZ, 0xfc, !PT ;  /* 0x000000082f2f2812 */ /* 0x000fe400078efcff */
[----:B------:R-:W-:Y:S01]  /*03d0*/  FSETP.NEU.AND P2, PT, R7, RZ, PT ;  /* 0x000000ff0700720b */ /* 0x000fe20003f4d000 */
[----:B------:R-:W-:Y:S01]  /*03e0*/  VIADD R40, R39, 0x1 ;  /* 0x0000000127287836 */ /* 0x000fe20000000000 */
[----:B------:R-:W-:Y:S01]  /*03f0*/  LOP3.LUT R47, R47, 0xffffffef, RZ, 0xc0, !PT ;  /* 0xffffffef2f2f7812 */ /* 0x000fe200078ec0ff */
[----:B------:R-:W-:Y:S01]  /*0400*/  @!P1 IMAD.MOV R40, RZ, RZ, R39 ;  /* 0x000000ffff289224 */ /* 0x000fe200078e0227 */
[----:B------:R-:W-:Y:S02]  /*0410*/  FSETP.NEU.AND P3, PT, R10, RZ, PT ;  /* 0x000000ff0a00720b */ /* 0x000fe40003f6d000 */
[----:B------:R-:W-:Y:S01]  /*0420*/  @P1 LOP3.LUT R47, R47, 0x10, RZ, 0xfc, !PT ;  /* 0x000000102f2f1812 */ /* 0x000fe200078efcff */
[----:B------:R-:W-:Y:S01]  /*0430*/  VIADD R45, R40, 0x1 ;  /* 0x00000001282d7836 */ /* 0x000fe20000000000 */
[----:B------:R-:W-:-:S02]  /*0440*/  FSETP.NEU.AND P1, PT, R8, RZ, PT ;  /* 0x000000ff0800720b */ /* 0x000fc40003f2d000 */
[----:B------:R-:W-:Y:S02]  /*0450*/  LOP3.LUT R47, R47, 0xfffffffe, RZ, 0xc0, !PT ;  /* 0xfffffffe2f2f7812 */ /* 0x000fe400078ec0ff */
[----:B------:R-:W-:Y:S01]  /*0460*/  FSETP.NEU.AND P4, PT, R11, RZ, PT ;  /* 0x000000ff0b00720b */ /* 0x000fe20003f8d000 */
[----:B------:R-:W-:Y:S01]  /*0470*/  @!P2 IMAD.MOV R45, RZ, RZ, R40 ;  /* 0x000000ffff2da224 */ /* 0x000fe200078e0228 */
[----:B------:R-:W-:Y:S02]  /*0480*/  @P2 LOP3.LUT R47, R47, 0x1, RZ, 0xfc, !PT ;  /* 0x000000012f2f2812 */ /* 0x000fe400078efcff */
[----:B------:R-:W-:Y:S01]  /*0490*/  FSETP.NEU.AND P2, PT, R9, RZ, PT ;  /* 0x000000ff0900720b */ /* 0x000fe20003f4d000 */
[----:B------:R-:W-:Y:S01]  /*04a0*/  VIADD R42, R45, 0x1 ;  /* 0x000000012d2a7836 */ /* 0x000fe20000000000 */
[----:B------:R-:W-:-:S03]  /*04b0*/  FSETP.NEU.AND P5, PT, R12, RZ, PT ;  /* 0x000000ff0c00720b */ /* 0x000fc60003fad000 */
[----:B------:R-:W-:-:S04]  /*04c0*/  @!P1 IMAD.MOV R42, RZ, RZ, R45 ;  /* 0x000000ffff2a9224 */ /* 0x000fc800078e022d */
[----:B------:R-:W-:-:S04]  /*04d0*/  VIADD R41, R42, 0x1 ;  /* 0x000000012a297836 */ /* 0x000fc80000000000 */
        /* <DEDUP_REMOVED lines=13> */
[----:B------:R-:W-:Y:S01]  /*05b0*/  IADD3 R32, P6, PT, R32, UR4, RZ ;  /* 0x0000000420207c10 */ /* 0x000fe2000ffde0ff */
[----:B------:R-:W-:Y:S01]  /*05c0*/  UMOV UR4, 0x400 ;  /* 0x0000040000047882 */ /* 0x000fe20000000000 */
[----:B------:R-:W-:-:S03]  /*05d0*/  SHF.R.U32.HI R0, RZ, 0x5, R13 ;  /* 0x00000005ff007819 */ /* 0x000fc6000001160d */
[----:B------:R-:W-:Y:S01]  /*05e0*/  IMAD.X R33, RZ, RZ, UR5, P6 ;  /* 0x00000005ff217e24 */ /* 0x000fe2000b0e06ff */
[----:B------:R-:W1:Y:S06]  /*05f0*/  S2UR UR5, SR_CgaCtaId ;  /* 0x00000000000579c3 */ /* 0x000e6c0000008800 */
[----:B------:R-:W2:Y:S01]  /*0600*/  SHFL.UP P6, R4, R5, 0x8, RZ ;  /* 0x0500000005047989 */ /* 0x000ea200000c00ff */
[----:B-1----:R-:W-:Y:S01]  /*0610*/  ULEA UR4, UR5, UR4, 0x18 ;  /* 0x0000000405047291 */ /* 0x002fe2000f8ec0ff */
[----:B--2---:R-:W-:Y:S01]  /*0620*/  @P6 IMAD.IADD R4, R5, 0x1, R4 ;  /* 0x0000000105046824 */ /* 0x004fe200078e0204 */
[----:B------:R-:W-:-:S05]  /*0630*/  IADD3 R30, P6, PT, R32, 0x1, RZ ;  /* 0x00000001201e7810 */ /* 0x000fca0007fde0ff */
[----:B------:R-:W-:-:S07]  /*0640*/  IMAD.X R31, RZ, RZ, R33, P6 ;  /* 0x000000ffff1f7224 */ /* 0x000fce00030e0621 */
[----:B------:R-:W1:Y:S02]  /*0650*/  SHFL.UP P6, R3, R4, 0x10, RZ ;  /* 0x0600000004037989 */ /* 0x000e6400000c00ff */
[----:B-1----:R-:W-:Y:S01]  /*0660*/  @P6 IMAD.IADD R3, R4, 0x1, R3 ;  /* 0x0000000104036824 */ /* 0x002fe200078e0203 */
[----:B0-----:R-:W-:-:S03]  /*0670*/  ISETP.NE.AND P6, PT, R46, 0x1f, PT ;  /* 0x0000001f2e00780c */ /* 0x001fc60003fc5270 */
[----:B------:R-:W-:-:S10]  /*0680*/  IMAD.IADD R2, R3, 0x1, -R2 ;  /* 0x0000000103027824 */ /* 0x000fd400078e0a02 */
[----:B------:R-:W-:Y:S01]  /*0690*/  @!P6 LEA R8, R0, UR4, 0x2 ;  /* 0x000000040008ec11 */ /* 0x000fe2000f8e10ff */
[----:B------:R-:W-:-:S04]  /*06a0*/  IMAD.MOV.U32 R0, RZ, RZ, R13 ;  /* 0x000000ffff007224 */ /* 0x000fc800078e000d */
[----:B------:R-:W-:Y:S01]  /*06b0*/  @!P6 STS [R8], R3 ;  /* 0x000000030800e388 */ /* 0x000fe20000000800 */
[----:B------:R-:W-:Y:S01]  /*06c0*/  SHF.R.U32.HI R12, RZ, 0x5, R0 ;  /* 0x00000005ff0c7819 */ /* 0x000fe20000011600 */
[----:B------:R-:W-:Y:S03]  /*06d0*/  BAR.SYNC.DEFER_BLOCKING 0x0 ;  /* 0x0000000000007b1d */ /* 0x000fe60000010000 */
[----:B------:R-:W-:-:S03]  /*06e0*/  ISETP.NE.AND P6, PT, R12, 0x2, PT ;  /* 0x000000020c00780c */ /* 0x000fc60003fc5270 */
[----:B------:R-:W0:Y:S04]  /*06f0*/  LDS.128 R4, [UR4] ;  /* 0x00000004ff047984 */ /* 0x000e280008000c00 */
[----:B------:R-:W-:Y:S01]  /*0700*/  LDS.64 R28, [UR4+0x20] ;  /* 0x00002004ff1c7984 */ /* 0x000fe20008000a00 */
[----:B0-----:R-:W-:-:S05]  /*0710*/  IMAD.IADD R9, R4, 0x1, R5 ;  /* 0x0000000104097824 */ /* 0x001fca00078e0205 */
[----:B------:R-:W-:Y:S01]  /*0720*/  SEL R10, R9, R4, !P6 ;  /* 0x00000004090a7207 */ /* 0x000fe20007000000 */
[----:B------:R-:W-:Y:S01]  /*0730*/  IMAD.IADD R9, R6, 0x1, R9 ;  /* 0x0000000106097824 */ /* 0x000fe200078e0209 */
[----:B------:R-:W-:-:S03]  /*0740*/  ISETP.NE.AND P6, PT, R12, 0x3, PT ;  /* 0x000000030c00780c */ /* 0x000fc60003fc5270 */
[----:B------:R-:W-:Y:S01]  /*0750*/  IMAD.IADD R13, R7, 0x1, R9 ;  /* 0x00000001070d7824 */ /* 0x000fe200078e0209 */
[----:B------:R-:W-:Y:S02]  /*0760*/  SEL R10, R9, R10, !P6 ;  /* 0x0000000a090a7207 */ /* 0x000fe40007000000 */
[----:B------:R-:W-:-:S04]  /*0770*/  ISETP.NE.AND P6, PT, R12, 0x4, PT ;  /* 0x000000040c00780c */ /* 0x000fc80003fc5270 */
[C---:B------:R-:W-:Y:S02]  /*0780*/  SEL R14, R13.reuse, R10, !P6 ;  /* 0x0000000a0d0e7207 */ /* 0x040fe40007000000 */
[----:B------:R-:W0:Y:S01]  /*0790*/  LDS.128 R8, [UR4+0x10] ;  /* 0x00001004ff087984 */ /* 0x000e220008000c00 */
[----:B------:R-:W-:Y:S01]  /*07a0*/  ISETP.NE.AND P6, PT, R12, 0x5, PT ;  /* 0x000000050c00780c */ /* 0x000fe20003fc5270 */
[----:B0-----:R-:W-:-:S05]  /*07b0*/  IMAD.IADD R13, R13, 0x1, R8 ;  /* 0x000000010d0d7824 */ /* 0x001fca00078e0208 */
        /* <DEDUP_REMOVED lines=9> */
[C---:B------:R-:W-:Y:S01]  /*0850*/  IMAD.IADD R35, R13.reuse, 0x1, R28 ;  /* 0x000000010d237824 */ /* 0x040fe200078e021c */
[----:B------:R-:W-:Y:S02]  /*0860*/  SEL R14, R13, R14, !P6 ;  /* 0x0000000e0d0e7207 */ /* 0x000fe40007000000 */
[----:B------:R-:W-:-:S04]  /*0870*/  ISETP.NE.AND P6, PT, R12, 0x9, PT ;  /* 0x000000090c00780c */ /* 0x000fc80003fc5270 */
[----:B------:R-:W-:Y:S01]  /*0880*/  SEL R48, R35, R14, !P6 ;  /* 0x0000000e23307207 */ /* 0x000fe20007000000 */
[----:B------:R-:W-:Y:S01]  /*0890*/  IMAD.IADD R35, R29, 0x1, R35 ;  /* 0x000000011d237824 */ /* 0x000fe200078e0223 */
[----:B------:R-:W-:-:S13]  /*08a0*/  ISETP.NE.AND P6, PT, R0, RZ, PT ;  /* 0x000000ff0000720c */ /* 0x000fda0003fc5270 */
[----:B------:R-:W0:Y:S01]  /*08b0*/  @!P6 LDC.64 R12, c[0x0][0x3a8] ;  /* 0x0000ea00ff0ceb82 */ /* 0x000e220000000a00 */
[----:B------:R-:W-:-:S05]  /*08c0*/  @!P6 IMAD.MOV.U32 R34, RZ, RZ, 0x65 ;  /* 0x00000065ff22e424 */ /* 0x000fca00078e00ff */
[----:B0-----:R0:W-:Y:S01]  /*08d0*/  @!P6 ST.E.64.STRONG.GPU desc[UR12][R12.64+0x100], R34 ;  /* 0x000100220c00e985 */ /* 0x0011e2000c10fb0c */
[----:B------:R-:W-:-:S05]  /*08e0*/  IADD3 R26, P6, PT, R32, 0x2, RZ ;  /* 0x00000002201a7810 */ /* 0x000fca0007fde0ff */
[----:B------:R-:W-:Y:S01]  /*08f0*/  IMAD.X R27, RZ, RZ, R33, P6 ;  /* 0x000000ffff1b7224 */ /* 0x000fe200030e0621 */
        /* <DEDUP_REMOVED lines=12> */
[----:B0-----:R-:W-:-:S05]  /*09c0*/  IADD3 R12, P6, PT, R32, 0x9, RZ ;  /* 0x00000009200c7810 */ /* 0x001fca0007fde0ff */
[----:B------:R-:W-:Y:S01]  /*09d0*/  IMAD.X R13, RZ, RZ, R33, P6 ;  /* 0x000000ffff0d7224 */ /* 0x000fe200030e0621 */
[----:B------:R-:W-:-:S04]  /*09e0*/  ISETP.NE.AND P6, PT, R46, RZ, PT ;  /* 0x000000ff2e00720c */ /* 0x000fc80003fc5270 */
[----:B------:R-:W-:Y:S02]  /*09f0*/  SEL R49, R2, RZ, P6 ;  /* 0x000000ff02317207 */ /* 0x000fe40003000000 */
[----:B------:R-:W-:-:S04]  /*0a00*/  ISETP.GE.U32.AND P6, PT, R0, 0x20, PT ;  /* 0x000000200000780c */ /* 0x000fc80003fc6070 */
[----:B------:R-:W-:Y:S02]  /*0a10*/  SEL R46, R48, RZ, P6 ;  /* 0x000000ff302e7207 */ /* 0x000fe40003000000 */
[----:B------:R-:W-:-:S03]  /*0a20*/  IADD3 R2, P6, PT, R32, 0xa, RZ ;  /* 0x0000000a20027810 */ /* 0x000fc60007fde0ff */
[----:B------:R-:W-:Y:S02]  /*0a30*/  IMAD.IADD R46, R46, 0x1, R49 ;  /* 0x000000012e2e7824 */ /* 0x000fe400078e0231 */
[----:B------:R-:W-:Y:S01]  /*0a40*/  IMAD.X R3, RZ, RZ, R33, P6 ;  /* 0x000000ffff037224 */ /* 0x000fe200030e0621 */
[----:B------:R-:W-:Y:S01]  /*0a50*/  ISETP.GT.AND P6, PT, R35, 0x140, PT ;  /* 0x000001402300780c */ /* 0x000fe20003fc4270 */
[--C-:B------:R-:W-:Y:S02]  /*0a60*/  IMAD.IADD R34, R37, 0x1, R46.reuse ;  /* 0x0000000125227824 */ /* 0x100fe400078e022e */
[--C-:B------:R-:W-:Y:S02]  /*0a70*/  IMAD.IADD R37, R39, 0x1, R46.reuse ;  /* 0x0000000127257824 */ /* 0x100fe400078e022e */
[--C-:B------:R-:W-:Y:S02]  /*0a80*/  IMAD.IADD R36, R36, 0x1, R46.reuse ;  /* 0x0000000124247824 */ /* 0x100fe400078e022e */
[----:B------:R-:W-:-:S02]  /*0a90*/  IMAD.IADD R38, R38, 0x1, R46 ;  /* 0x0000000126267824 */ /* 0x000fc400078e022e */
[--C-:B------:R-:W-:Y:S02]  /*0aa0*/  IMAD.IADD R40, R40, 0x1, R46.reuse ;  /* 0x0000000128287824 */ /* 0x100fe400078e022e */
[--C-:B------:R-:W-:Y:S02]  /*0ab0*/  IMAD.IADD R39, R45, 0x1, R46.reuse ;  /* 0x000000012d277824 */ /* 0x100fe400078e022e */
[--C-:B------:R-:W-:Y:S02]  /*0ac0*/  IMAD.IADD R42, R42, 0x1, R46.reuse ;  /* 0x000000012a2a7824 */ /* 0x100fe400078e022e */
[--C-:B------:R-:W-:Y:S02]  /*0ad0*/  IMAD.IADD R41, R41, 0x1, R46.reuse ;  /* 0x0000000129297824 */ /* 0x100fe400078e022e */
[--C-:B------:R-:W-:Y:S02]  /*0ae0*/  IMAD.IADD R44, R44, 0x1, R46.reuse ;  /* 0x000000012c2c7824 */ /* 0x100fe400078e022e */
        /* <DEDUP_REMOVED lines=10> */
.L_x_573:
[----:B------:R-:W0:Y:S01]  /*0b90*/  LDCU.64 UR4, c[0x0][0x398] ;  /* 0x00007300ff0477ac */ /* 0x000e220008000a00 */
[----:B-----5:R-:W-:-:S04]  /*0ba0*/  IADD3 R0, P0, PT, R46, R4, RZ ;  /* 0x000000042e007210 */ /* 0x020fc80007f1e0ff */
[----:B------:R-:W-:Y:S02]  /*0bb0*/  LEA.HI.X.SX32 R5, R46, R5, 0x1, P0 ;  /* 0x000000052e057211 */ /* 0x000fe400000f0eff */
[----:B0-----:R-:W-:-:S04]  /*0bc0*/  LEA R4, P0, R0, UR4, 0x3 ;  /* 0x0000000400047c11 */ /* 0x001fc8000f8018ff */
[----:B------:R-:W-:-:S05]  /*0bd0*/  LEA.HI.X R5, R0, UR5, R5, 0x3, P0 ;  /* 0x0000000500057c11 */ /* 0x000fca00080f1c05 */
[----:B------:R0:W-:Y:S04]  /*0be0*/  STG.E.64 desc[UR12][R4.64], R32 ;  /* 0x0000002004007986 */ /* 0x0001e8000c101b0c */
.L_x_572:
[----:B------:R-:W-:Y:S05]  /*0bf0*/  BSYNC.RECONVERGENT B0 ;  /* 0x0000000000007941 */ /* 0x000fea0003800200 */
.L_x_571:
        /* <DEDUP_REMOVED lines=9> */
.L_x_576:
[----:B------:R-:W0:Y:S01]  /*0c90*/  LDCU.64 UR4, c[0x0][0x398] ;  /* 0x00007300ff0477ac */ /* 0x000e220008000a00 */
[----:B-----5:R-:W-:-:S04]  /*0ca0*/  IADD3 R0, P0, PT, R36, R4, RZ ;  /* 0x0000000424007210 */ /* 0x020fc80007f1e0ff */
[----:B------:R-:W-:Y:S02]  /*0cb0*/  LEA.HI.X.SX32 R5, R36, R5, 0x1, P0 ;  /* 0x0000000524057211 */ /* 0x000fe400000f0eff */
[----:B0-----:R-:W-:-:S04]  /*0cc0*/  LEA R4, P0, R0, UR4, 0x3 ;  /* 0x0000000400047c11 */ /* 0x001fc8000f8018ff */
[----:B------:R-:W-:-:S05]  /*0cd0*/  LEA.HI.X R5, R0, UR5, R5, 0x3, P0 ;  /* 0x0000000500057c11 */ /* 0x000fca00080f1c05 */
[----:B------:R2:W-:Y:S04]  /*0ce0*/  STG.E.64 desc[UR12][R4.64], R30 ;  /* 0x0000001e04007986 */ /* 0x0005e8000c101b0c */
.L_x_575:
[----:B-1----:R-:W-:Y:S05]  /*0cf0*/  BSYNC.RECONVERGENT B0 ;  /* 0x0000000000007941 */ /* 0x002fea0003800200 */
.L_x_574:
        /* <DEDUP_REMOVED lines=8> */
.L_x_579:
[----:B------:R-:W0:Y:S01]  /*0d80*/  LDCU.64 UR4, c[0x0][0x398] ;  /* 0x00007300ff0477ac */ /* 0x000e220008000a00 */
[----:B-----5:R-:W-:-:S04]  /*0d90*/  IADD3 R0, P0, PT, R34, R4, RZ ;  /* 0x0000000422007210 */ /* 0x020fc80007f1e0ff */
[----:B------:R-:W-:Y:S02]  /*0da0*/  LEA.HI.X.SX32 R5, R34, R5, 0x1, P0 ;  /* 0x0000000522057211 */ /* 0x000fe400000f0eff */
[----:B0-----:R-:W-:-:S04]  /*0db0*/  LEA R4, P0, R0, UR4, 0x3 ;  /* 0x0000000400047c11 */ /* 0x001fc8000f8018ff */
[----:B------:R-:W-:-:S05]  /*0dc0*/  LEA.HI.X R5, R0, UR5, R5, 0x3, P0 ;  /* 0x0000000500057c11 */ /* 0x000fca00080f1c05 */
[----:B------:R1:W-:Y:S04]  /*0dd0*/  STG.E.64 desc[UR12][R4.64], R26 ;  /* 0x0000001a04007986 */ /* 0x0003e8000c101b0c */
.L_x_578:
[----:B------:R-:W-:Y:S05]  /*0de0*/  BSYNC.RECONVERGENT B0 ;  /* 0x0000000000007941 */ /* 0x000fea0003800200 */
.L_x_577:
        /* <DEDUP_REMOVED lines=8> */
.L_x_582:
[----:B------:R-:W0:Y:S01]  /*0e70*/  LDCU.64 UR4, c[0x0][0x398] ;  /* 0x00007300ff0477ac */ /* 0x000e220008000a00 */
[----:B-----5:R-:W-:-:S04]  /*0e80*/  IADD3 R0, P0, PT, R38, R4, RZ ;  /* 0x0000000426007210 */ /* 0x020fc80007f1e0ff */
[----:B------:R-:W-:Y:S02]  /*0e90*/  LEA.HI.X.SX32 R5, R38, R5, 0x1, P0 ;  /* 0x0000000526057211 */ /* 0x000fe400000f0eff */
[----:B0-----:R-:W-:-:S04]  /*0ea0*/  LEA R4, P0, R0, UR4, 0x3 ;  /* 0x0000000400047c11 */ /* 0x001fc8000f8018ff */
[----:B------:R-:W-:-:S05]  /*0eb0*/  LEA.HI.X R5, R0, UR5, R5, 0x3, P0 ;  /* 0x0000000500057c11 */ /* 0x000fca00080f1c05 */
[----:B------:R3:W-:Y:S04]  /*0ec0*/  STG.E.64 desc[UR12][R4.64], R24 ;  /* 0x0000001804007986 */ /* 0x0007e8000c101b0c */
.L_x_581:
[----:B------:R-:W-:Y:S05]  /*0ed0*/  BSYNC.RECONVERGENT B0 ;  /* 0x0000000000007941 */ /* 0x000fea0003800200 */
.L_x_580:
        /* <DEDUP_REMOVED lines=9> */
.L_x_585:
[----:B-----5:R-:W-:-:S04]  /*0f70*/  IADD3 R0, P0, PT, R37, R4, RZ ;  /* 0x0000000425007210 */ /* 0x020fc80007f1e0ff */
[----:B------:R-:W-:Y:S02]  /*0f80*/  LEA.HI.X.SX32 R5, R37, R5, 0x1, P0 ;  /* 0x0000000525057211 */ /* 0x000fe400000f0eff */
[----:B0-----:R-:W-:-:S04]  /*0f90*/  LEA R4, P0, R0, UR4, 0x3 ;  /* 0x0000000400047c11 */ /* 0x001fc8000f8018ff */
[----:B------:R-:W-:-:S05]  /*0fa0*/  LEA.HI.X R5, R0, UR5, R5, 0x3, P0 ;  /* 0x0000000500057c11 */ /* 0x000fca00080f1c05 */
[----:B------:R4:W-:Y:S04]  /*0fb0*/  STG.E.64 desc[UR12][R4.64], R22 ;  /* 0x0000001604007986 */ /* 0x0009e8000c101b0c */
.L_x_584:
[----:B------:R-:W-:Y:S05]  /*0fc0*/  BSYNC.RECONVERGENT B0 ;  /* 0x0000000000007941 */ /* 0x000fea0003800200 */
.L_x_583:
        /* <DEDUP_REMOVED lines=9> */
.L_x_588:
[----:B-----5:R-:W-:-:S04]  /*1060*/  IADD3 R0, P0, PT, R40, R4, RZ ;  /* 0x0000000428007210 */ /* 0x020fc80007f1e0ff */
[----:B------:R-:W-:Y:S02]  /*1070*/  LEA.HI.X.SX32 R5, R40, R5, 0x1, P0 ;  /* 0x0000000528057211 */ /* 0x000fe400000f0eff */
[----:B0-----:R-:W-:-:S04]  /*1080*/  LEA R4, P0, R0, UR4, 0x3 ;  /* 0x0000000400047c11 */ /* 0x001fc8000f8018ff */
[----:B------:R-:W-:-:S05]  /*1090*/  LEA.HI.X R5, R0, UR5, R5, 0x3, P0 ;  /* 0x0000000500057c11 */ /* 0x000fca00080f1c05 */
[----:B------:R0:W-:Y:S04]  /*10a0*/  STG.E.64 desc[UR12][R4.64], R20 ;  /* 0x0000001404007986 */ /* 0x0001e8000c101b0c */
.L_x_587:
[----:B------:R-:W-:Y:S05]  /*10b0*/  BSYNC.RECONVERGENT B0 ;  /* 0x0000000000007941 */ /* 0x000fea0003800200 */
.L_x_586:
        /* <DEDUP_REMOVED lines=8> */
.L_x_591:
[----:B-----5:R-:W-:-:S04]  /*1140*/  IADD3 R0, P0, PT, R39, R4, RZ ;  /* 0x0000000427007210 */ /* 0x020fc80007f1e0ff */
[----:B------:R-:W-:Y:S02]  /*1150*/  LEA.HI.X.SX32 R5, R39, R5, 0x1, P0 ;  /* 0x0000000527057211 */ /* 0x000fe400000f0eff */
[----:B0-----:R-:W-:-:S04]  /*1160*/  LEA R4, P0, R0, UR4, 0x3 ;  /* 0x0000000400047c11 */ /* 0x001fc8000f8018ff */
[----:B------:R-:W-:-:S05]  /*1170*/  LEA.HI.X R5, R0, UR5, R5, 0x3, P0 ;  /* 0x0000000500057c11 */ /* 0x000fca00080f1c05 */
[----:B------:R0:W-:Y:S04]  /*1180*/  STG.E.64 desc[UR12][R4.64], R18 ;  /* 0x0000001204007986 */ /* 0x0001e8000c101b0c */
.L_x_590:
[----:B------:R-:W-:Y:S05]  /*1190*/  BSYNC.RECONVERGENT B0 ;  /* 0x0000000000007941 */ /* 0x000fea0003800200 */
.L_x_589:
        /* <DEDUP_REMOVED lines=8> */
.L_x_594:
[----:B-----5:R-:W-:-:S04]  /*1220*/  IADD3 R0, P0, PT, R42, R4, RZ ;  /* 0x000000042a007210 */ /* 0x020fc80007f1e0ff */
[----:B------:R-:W-:Y:S02]  /*1230*/  LEA.HI.X.SX32 R5, R42, R5, 0x1, P0 ;  /* 0x000000052a057211 */ /* 0x000fe400000f0eff */
[----:B0-----:R-:W-:-:S04]  /*1240*/  LEA R4, P0, R0, UR4, 0x3 ;  /* 0x0000000400047c11 */ /* 0x001fc8000f8018ff */
[----:B------:R-:W-:-:S05]  /*1250*/  LEA.HI.X R5, R0, UR5, R5, 0x3, P0 ;  /* 0x0000000500057c11 */ /* 0x000fca00080f1c05 */
[----:B------:R0:W-:Y:S04]  /*1260*/  STG.E.64 desc[UR12][R4.64], R16 ;  /* 0x0000001004007986 */ /* 0x0001e8000c101b0c */
.L_x_593:
[----:B------:R-:W-:Y:S05]  /*1270*/  BSYNC.RECONVERGENT B0 ;  /* 0x0000000000007941 */ /* 0x000fea0003800200 */
.L_x_592:
        /* <DEDUP_REMOVED lines=8> */
.L_x_597:
[----:B-----5:R-:W-:-:S04]  /*1300*/  IADD3 R0, P0, PT, R41, R4, RZ ;  /* 0x0000000429007210 */ /* 0x020fc80007f1e0ff */
[----:B------:R-:W-:Y:S02]  /*1310*/  LEA.HI.X.SX32 R5, R41, R5, 0x1, P0 ;  /* 0x0000000529057211 */ /* 0x000fe400000f0eff */
[----:B0-----:R-:W-:-:S04]  /*1320*/  LEA R4, P0, R0, UR4, 0x3 ;  /* 0x0000000400047c11 */ /* 0x001fc8000f8018ff */
[----:B------:R-:W-:-:S05]  /*1330*/  LEA.HI.X R5, R0, UR5, R5, 0x3, P0 ;  /* 0x0000000500057c11 */ /* 0x000fca00080f1c05 */
[----:B------:R0:W-:Y:S04]  /*1340*/  STG.E.64 desc[UR12][R4.64], R14 ;  /* 0x0000000e04007986 */ /* 0x0001e8000c101b0c */
.L_x_596:
[----:B------:R-:W-:Y:S05]  /*1350*/  BSYNC.RECONVERGENT B0 ;  /* 0x0000000000007941 */ /* 0x000fea0003800200 */
.L_x_595:
        /* <DEDUP_REMOVED lines=8> */
.L_x_600:
[----:B-----5:R-:W-:-:S04]  /*13e0*/  IADD3 R0, P0, PT, R44, R4, RZ ;  /* 0x000000042c007210 */ /* 0x020fc80007f1e0ff */
[----:B------:R-:W-:Y:S02]  /*13f0*/  LEA.HI.X.SX32 R5, R44, R5, 0x1, P0 ;  /* 0x000000052c057211 */ /* 0x000fe400000f0eff */
[----:B0-----:R-:W-:-:S04]  /*1400*/  LEA R4, P0, R0, UR4, 0x3 ;  /* 0x0000000400047c11 */ /* 0x001fc8000f8018ff */
[----:B------:R-:W-:-:S05]  /*1410*/  LEA.HI.X R5, R0, UR5, R5, 0x3, P0 ;  /* 0x0000000500057c11 */ /* 0x000fca00080f1c05 */
[----:B------:R0:W-:Y:S04]  /*1420*/  STG.E.64 desc[UR12][R4.64], R12 ;  /* 0x0000000c04007986 */ /* 0x0001e8000c101b0c */
.L_x_599:
[----:B------:R-:W-:Y:S05]  /*1430*/  BSYNC.RECONVERGENT B0 ;  /* 0x0000000000007941 */ /* 0x000fea0003800200 */
.L_x_598:
[----:B------:R-:W-:Y:S05]  /*1440*/  @!P5 EXIT ;  /* 0x000000000000d94d */ /* 0x000fea0003800000 */
[----:B------:R-:W-:Y:S01]  /*1450*/  UISETP.NE.AND UP0, UPT, UR6, URZ, UPT ;  /* 0x000000ff0600728c */ /* 0x000fe2000bf05270 */
[----:B01234-:R-:W-:-:S08]  /*1460*/  CS2R R4, SRZ ;  /* 0x0000000000047805 */ /* 0x01ffd0000001ff00 */
[----:B------:R-:W-:Y:S05]  /*1470*/  BRA.U UP0, `(.L_x_601) ;  /* 0x0000000100087547 */ /* 0x000fea000b800000 */
[----:B------:R-:W0:Y:S02]  /*1480*/  LDC.64 R4, c[0x0][0x3d8] ;  /* 0x0000f600ff047b82 */ /* 0x000e240000000a00 */
[----:B0-----:R-:W5:Y:S02]  /*1490*/  LDG.E.64 R4, desc[UR12][R4.64] ;  /* 0x0000000c04047981 */ /* 0x001f64000c1e1b00 */
.L_x_601:
[----:B------:R-:W0:Y:S01]  /*14a0*/  LDCU.64 UR4, c[0x0][0x398] ;  /* 0x00007300ff0477ac */ /* 0x000e220008000a00 */
[----:B-----5:R-:W-:-:S04]  /*14b0*/  IADD3 R0, P0, PT, R43, R4, RZ ;  /* 0x000000042b007210 */ /* 0x020fc80007f1e0ff */
[----:B------:R-:W-:Y:S02]  /*14c0*/  LEA.HI.X.SX32 R5, R43, R5, 0x1, P0 ;  /* 0x000000052b057211 */ /* 0x000fe400000f0eff */
[----:B0-----:R-:W-:-:S04]  /*14d0*/  LEA R4, P0, R0, UR4, 0x3 ;  /* 0x0000000400047c11 */ /* 0x001fc8000f8018ff */
[----:B------:R-:W-:-:S05]  /*14e0*/  LEA.HI.X R5, R0, UR5, R5, 0x3, P0 ;  /* 0x0000000500057c11 */ /* 0x000fca00080f1c05 */
[----:B------:R-:W-:Y:S01]  /*14f0*/  STG.E.64 desc[UR12][R4.64], R2 ;  /* 0x0000000204007986 */ /* 0x000fe2000c101b0c */
[----:B------:R-:W-:Y:S05]  /*1500*/  EXIT ;  /* 0x000000000000794d */ /* 0x000fea0003800000 */
.L_x_570:
        /* <DEDUP_REMOVED lines=9> */
[----:B------:R-:W-:-:S03]  /*15a0*/  @P1 LEA R39, R39, UR4, 0x3 ;  /* 0x0000000427271c11 */ /* 0x000fc6000f8e18ff */
[----:B------:R-:W-:Y:S01]  /*15b0*/  @P4 LEA R49, R34, UR4, 0x3 ;  /* 0x0000000422314c11 */ /* 0x000fe2000f8e18ff */
[----:B------:R0:W-:Y:S01]  /*15c0*/  @P0 STS.64 [R45], R32 ;  /* 0x000000202d000388 */ /* 0x0001e20000000a00 */
[----:B------:R-:W-:Y:S02]  /*15d0*/  LOP3.LUT P0, RZ, R47, 0x10, RZ, 0xc0, !PT ;  /* 0x000000102fff7812 */ /* 0x000fe4000780c0ff */
[----:B------:R-:W-:Y:S02]  /*15e0*/  @P3 LEA R47, R36, UR4, 0x3 ;  /* 0x00000004242f3c11 */ /* 0x000fe4000f8e18ff */
[----:B------:R-:W-:Y:S02]  /*15f0*/  @P5 LEA R51, R38, UR4, 0x3 ;  /* 0x0000000426335c11 */ /* 0x000fe4000f8e18ff */
[----:B------:R-:W-:Y:S01]  /*1600*/  @P6 LEA R53, R40, UR4, 0x3 ;  /* 0x0000000428356c11 */ /* 0x000fe2000f8e18ff */
[----:B------:R1:W-:Y:S01]  /*1610*/  @P3 STS.64 [R47], R30 ;  /* 0x0000001e2f003388 */ /* 0x0003e20000000a00 */
[----:B------:R-:W-:-:S03]  /*1620*/  ISETP.NE.AND P3, PT, R48, RZ, PT ;  /* 0x000000ff3000720c */ /* 0x000fc60003f65270 */
[----:B------:R2:W-:Y:S01]  /*1630*/  @P4 STS.64 [R49], R26 ;  /* 0x0000001a31004388 */ /* 0x0005e20000000a00 */
[----:B------:R-:W-:Y:S02]  /*1640*/  ISETP.NE.AND P4, PT, R50, RZ, PT ;  /* 0x000000ff3200720c */ /* 0x000fe40003f85270 */
[----:B------:R-:W-:Y:S01]  /*1650*/  @P0 LEA R37, R37, UR4, 0x3 ;  /* 0x0000000425250c11 */ /* 0x000fe2000f8e18ff */
[----:B------:R2:W-:Y:S01]  /*1660*/  @P5 STS.64 [R51], R24 ;  /* 0x0000001833005388 */ /* 0x0005e20000000a00 */
[----:B------:R-:W-:Y:S02]  /*1670*/  ISETP.NE.AND P5, PT, R52, RZ, PT ;  /* 0x000000ff3400720c */ /* 0x000fe40003fa5270 */
[----:B0-----:R-:W-:Y:S01]  /*1680*/  @P2 LEA R33, R42, UR4, 0x3 ;  /* 0x000000042a212c11 */ /* 0x001fe2000f8e18ff */
[----:B------:R2:W-:Y:S01]  /*1690*/  @P0 STS.64 [R37], R22 ;  /* 0x0000001625000388 */ /* 0x0005e20000000a00 */
[----:B------:R-:W-:Y:S02]  /*16a0*/  ISETP.GE.U32.AND P0, PT, R0, R35, PT ;  /* 0x000000230000720c */ /* 0x000fe40003f06070 */
[----:B------:R-:W-:Y:S01]  /*16b0*/  @P3 LEA R41, R41, UR4, 0x3 ;  /* 0x0000000429293c11 */ /* 0x000fe2000f8e18ff */
[----:B------:R2:W-:Y:S02]  /*16c0*/  @P6 STS.64 [R53], R20 ;  /* 0x0000001435006388 */ /* 0x0005e40000000a00 */
[----:B-1----:R-:W-:-:S02]  /*16d0*/  @P4 LEA R31, R44, UR4, 0x3 ;  /* 0x000000042c1f4c11 */ /* 0x002fc4000f8e18ff */
[----:B------:R2:W-:Y:S02]  /*16e0*/  @P1 STS.64 [R39], R18 ;  /* 0x0000001227001388 */ /* 0x0005e40000000a00 */
[----:B------:R-:W-:Y:S02]  /*16f0*/  @P5 LEA R43, R43, UR4, 0x3 ;  /* 0x000000042b2b5c11 */ /* 0x000fe4000f8e18ff */
[----:B------:R2:W-:Y:S04]  /*1700*/  @P2 STS.64 [R33], R16 ;  /* 0x0000001021002388 */ /* 0x0005e80000000a00 */
[----:B------:R2:W-:Y:S04]  /*1710*/  @P3 STS.64 [R41], R14 ;  /* 0x0000000e29003388 */ /* 0x0005e80000000a00 */
[----:B------:R2:W-:Y:S04]  /*1720*/  @P4 STS.64 [R31], R12 ;  /* 0x0000000c1f004388 */ /* 0x0005e80000000a00 */
[----:B------:R2:W-:Y:S01]  /*1730*/  @P5 STS.64 [R43], R2 ;  /* 0x000000022b005388 */ /* 0x0005e20000000a00 */
[----:B------:R-:W-:Y:S06]  /*1740*/  BAR.SYNC.DEFER_BLOCKING 0x0 ;  /* 0x0000000000007b1d */ /* 0x000fec0000010000 */
[----:B------:R-:W-:Y:S05]  /*1750*/  @P0 EXIT ;  /* 0x000000000000094d */ /* 0x000fea0003800000 */
[----:B------:R-:W-:Y:S01]  /*1760*/  IADD3 R5, PT, PT, R7, R5, R6 ;  /* 0x0000000507057210 */ /* 0x000fe20007ffe006 */
[----:B------:R-:W0:Y:S01]  /*1770*/  LDCU.U8 UR8, c[0x0][0x3c0] ;  /* 0x00007800ff0877ac */ /* 0x000e220008000000 */
[----:B--2---:R-:W-:Y:S01]  /*1780*/  LOP3.LUT R2, RZ, R0, RZ, 0x33, !PT ;  /* 0x00000000ff027212 */ /* 0x004fe200078e33ff */
[----:B------:R-:W-:Y:S01]  /*1790*/  BSSY.RECONVERGENT B0, `(.L_x_602) ;  /* 0x0000025000007945 */ /* 0x000fe20003800200 */
[----:B------:R-:W-:Y:S01]  /*17a0*/  IADD3 R5, PT, PT, R9, R5, R8 ;  /* 0x0000000509057210 */ /* 0x000fe20007ffe008 */
[----:B------:R-:W1:Y:S03]  /*17b0*/  LDCU.64 UR6, c[0x0][0x398] ;  /* 0x00007300ff0677ac */ /* 0x000e660008000a00 */
        /* <DEDUP_REMOVED lines=15> */
.L_x_605:
        /* <DEDUP_REMOVED lines=18> */
.L_x_604:
[----:B------:R-:W-:-:S07]  /*19d0*/  IMAD.MOV.U32 R0, RZ, RZ, R9 ;  /* 0x000000ffff007224 */ /* 0x000fce00078e0009 */
.L_x_603:
[----:B------:R-:W-:Y:S05]  /*19e0*/  BSYNC.RECONVERGENT B0 ;  /* 0x0000000000007941 */ /* 0x000fea0003800200 */
.L_x_602:
        /* <DEDUP_REMOVED lines=14> */
.L_x_606:
        /* <DEDUP_REMOVED lines=44> */
.L_x_569:
        /* <DEDUP_REMOVED lines=10> */
[----:B0-----:R-:W-:Y:S01]  /*1e30*/  IMAD R42, R46, 0xb, RZ ;  /* 0x0000000b2e2a7824 */ /* 0x001fe200078e02ff */
[----:B------:R-:W-:Y:S04]  /*1e40*/  BAR.SYNC.DEFER_BLOCKING 0x0 ;  /* 0x0000000000007b1d */ /* 0x000fe80000010000 */
[----:B------:R-:W-:-:S04]  /*1e50*/  IADD3 R3, P0, P1, R42, UR4, R3 ;  /* 0x000000042a037c10 */ /* 0x000fc8000f91e003 */
[----:B------:R-:W-:Y:S02]  /*1e60*/  IADD3.X R0, PT, PT, RZ, UR7, R0, P0, P1 ;  /* 0x00000007ff007c10 */ /* 0x000fe400087e2400 */
[----:B---3--:R-:W-:-:S04]  /*1e70*/  LEA R8, P0, R3, UR10, 0x2 ;  /* 0x0000000a03087c11 */ /* 0x008fc8000f8010ff */
        /* <DEDUP_REMOVED lines=11> */
[----:B------:R0:W5:Y:S01]  /*1f30*/  LDG.E R5, desc[UR12][R8.64+0x28] ;  /* 0x0000280c08057981 */ /* 0x000162000c1e1900 */
[----:B------:R-:W-:Y:S01]  /*1f40*/  IMAD.MOV.U32 R6, RZ, RZ, 0x2 ;  /* 0x00000002ff067424 */ /* 0x000fe200078e00ff */
[----:B------:R-:W1:Y:S01]  /*1f50*/  S2UR UR10, SR_CgaCtaId ;  /* 0x00000000000a79c3 */ /* 0x000e620000008800 */
[----:B------:R-:W-:Y:S01]  /*1f60*/  UMOV UR9, 0x400 ;  /* 0x0000040000097882 */ /* 0x000fe20000000000 */
[----:B------:R-:W0:Y:S01]  /*1f70*/  S2R R15, SR_LANEID ;  /* 0x00000000000f7919 */ /* 0x000e220000000000 */
[----:B------:R-:W-:Y:S01]  /*1f80*/  SHF.R.U32.HI R28, RZ, 0x5, R46 ;  /* 0x00000005ff1c7819 */ /* 0x000fe2000001162e */
[----:B-1----:R-:W-:-:S04]  /*1f90*/  ULEA UR9, UR10, UR9, 0x18 ;  /* 0x000000090a097291 */ /* 0x002fc8000f8ec0ff */
[----:B------:R-:W-:Y:S06]  /*1fa0*/  BAR.SYNC.DEFER_BLOCKING 0x0 ;  /* 0x0000000000007b1d */ /* 0x000fec0000010000 */
[----:B------:R-:W1:Y:S02]  /*1fb0*/  LDCU.64 UR10, c[0x0][0x380] ;  /* 0x00007000ff0a77ac */ /* 0x000e640008000a00 */
[----:B-1----:R-:W-:-:S04]  /*1fc0*/  UIADD3 UR10, UP0, UP1, UR8, UR10, UR4 ;  /* 0x0000000a080a7290 */ /* 0x002fc8000f91e004 */
[----:B------:R-:W-:Y:S01]  /*1fd0*/  UIADD3.X UR6, UPT, UPT, UR7, UR11, UR6, UP0, UP1 ;  /* 0x0000000b07067290 */ /* 0x000fe200087e2406 */
[----:B--2---:R-:W-:Y:S02]  /*1fe0*/  FSETP.NEU.AND P0, PT, R58, RZ, PT ;  /* 0x000000ff3a00720b */ /* 0x004fe40003f0d000 */
[----:B---3--:R-:W-:Y:S02]  /*1ff0*/  FSETP.NEU.AND P1, PT, R54, RZ, PT ;  /* 0x000000ff3600720b */ /* 0x008fe40003f2d000 */
[----:B------:R-:W-:Y:S02]  /*2000*/  SEL R7, RZ, 0x1, !P0 ;  /* 0x00000001ff077807 */ /* 0x000fe40004000000 */
[----:B----4-:R-:W-:-:S07]  /*2010*/  FSETP.NEU.AND P2, PT, R53, RZ, PT ;  /* 0x000000ff3500720b */ /* 0x010fce0003f4d000 */
[----:B------:R-:W-:Y:S01]  /*2020*/  @!P0 IMAD.MOV R6, RZ, RZ, 0x1 ;  /* 0x00000001ff068424 */ /* 0x000fe200078e02ff */
[----:B-----5:R-:W-:Y:S01]  /*2030*/  FSETP.NEU.AND P0, PT, R50, RZ, PT ;  /* 0x000000ff3200720b */ /* 0x020fe20003f0d000 */
[----:B------:R-:W-:Y:S01]  /*2040*/  @!P1 IMAD.MOV R6, RZ, RZ, R7 ;  /* 0x000000ffff069224 */ /* 0x000fe200078e0207 */
[----:B------:R-:W-:-:S03]  /*2050*/  FSETP.NEU.AND P1, PT, R49, RZ, PT ;  /* 0x000000ff3100720b */ /* 0x000fc60003f2d000 */
[----:B------:R-:W-:Y:S02]  /*2060*/  VIADD R7, R6, 0x1 ;  /* 0x0000000106077836 */ /* 0x000fe40000000000 */
[----:B------:R-:W-:Y:S01]  /*2070*/  @!P2 IMAD.MOV R7, RZ, RZ, R6 ;  /* 0x000000ffff07a224 */ /* 0x000fe200078e0206 */
[----:B------:R-:W-:-:S03]  /*2080*/  ISETP.NE.AND P2, PT, R28, 0x9, PT ;  /* 0x000000091c00780c */ /* 0x000fc60003f45270 */
[----:B0-----:R-:W-:Y:S02]  /*2090*/  VIADD R8, R7, 0x1 ;  /* 0x0000000107087836 */ /* 0x001fe40000000000 */
[----:B------:R-:W-:Y:S01]  /*20a0*/  @!P0 IMAD.MOV R8, RZ, RZ, R7 ;  /* 0x000000ffff088224 */ /* 0x000fe200078e0207 */
[----:B------:R-:W-:-:S03]  /*20b0*/  FSETP.NEU.AND P0, PT, R48, RZ, PT ;  /* 0x000000ff3000720b */ /* 0x000fc60003f0d000 */
[----:B------:R-:W-:Y:S02]  /*20c0*/  VIADD R9, R8, 0x1 ;  /* 0x0000000108097836 */ /* 0x000fe40000000000 */
[----:B------:R-:W-:Y:S01]  /*20d0*/  @!P1 IMAD.MOV R9, RZ, RZ, R8 ;  /* 0x000000ffff099224 */ /* 0x000fe200078e0208 */
[----:B------:R-:W-:-:S03]  /*20e0*/  FSETP.NEU.AND P1, PT, R0, RZ, PT ;  /* 0x000000ff0000720b */ /* 0x000fc60003f2d000 */
[----:B------:R-:W-:-:S04]  /*20f0*/  VIADD R10, R9, 0x1 ;  /* 0x00000001090a7836 */ /* 0x000fc80000000000 */
        /* <DEDUP_REMOVED lines=12> */
[----:B------:R-:W-:-:S04]  /*21c0*/  @!P0 IMAD.MOV R14, RZ, RZ, R13 ;  /* 0x000000ffff0e8224 */ /* 0x000fc800078e020d */
[----:B------:R-:W-:Y:S02]  /*21d0*/  VIADD R26, R14, 0x1 ;  /* 0x000000010e1a7836 */ /* 0x000fe40000000000 */
[----:B------:R-:W-:Y:S01]  /*21e0*/  @!P1 IMAD.MOV R26, RZ, RZ, R14 ;  /* 0x000000ffff1a9224 */ /* 0x000fe200078e020e */
[----:B------:R-:W-:-:S04]  /*21f0*/  ISETP.NE.AND P1, PT, R15, 0x1f, PT ;  /* 0x0000001f0f00780c */ /* 0x000fc80003f25270 */
[----:B------:R-:W0:Y:S09]  /*2200*/  SHFL.UP P0, R17, R26, 0x1, RZ ;  /* 0x042000001a117989 */ /* 0x000e3200000000ff */
[----:B------:R-:W-:Y:S01]  /*2210*/  @!P1 LEA R30, R28, UR9, 0x2 ;  /* 0x000000091c1e9c11 */ /* 0x000fe2000f8e10ff */
[----:B0-----:R-:W-:-:S05]  /*2220*/  @P0 IMAD.IADD R17, R17, 0x1, R26 ;  /* 0x0000000111110824 */ /* 0x001fca00078e021a */
[----:B------:R-:W0:Y:S02]  /*2230*/  SHFL.UP P0, R16, R17, 0x2, RZ ;  /* 0x0440000011107989 */ /* 0x000e2400000000ff */
[----:B0-----:R-:W-:-:S05]  /*2240*/  @P0 IMAD.IADD R16, R17, 0x1, R16 ;  /* 0x0000000111100824 */ /* 0x001fca00078e0210 */
[----:B------:R-:W0:Y:S02]  /*2250*/  SHFL.UP P0, R19, R16, 0x4, RZ ;  /* 0x0480000010137989 */ /* 0x000e2400000000ff */
[----:B0-----:R-:W-:-:S05]  /*2260*/  @P0 IMAD.IADD R19, R16, 0x1, R19 ;  /* 0x0000000110130824 */ /* 0x001fca00078e0213 */
[----:B------:R-:W0:Y:S02]  /*2270*/  SHFL.UP P0, R20, R19, 0x8, RZ ;  /* 0x0500000013147989 */ /* 0x000e2400000000ff */
[----:B0-----:R-:W-:-:S05]  /*2280*/  @P0 IMAD.IADD R20, R19, 0x1, R20 ;  /* 0x0000000113140824 */ /* 0x001fca00078e0214 */
[----:B------:R-:W0:Y:S02]  /*2290*/  SHFL.UP P0, R27, R20, 0x10, RZ ;  /* 0x06000000141b7989 */ /* 0x000e2400000000ff */
[----:B0-----:R-:W-:Y:S01]  /*22a0*/  @P0 IMAD.IADD R27, R20, 0x1, R27 ;  /* 0x00000001141b0824 */ /* 0x001fe200078e021b */
[----:B------:R-:W-:-:S03]  /*22b0*/  ISETP.NE.AND P0, PT, R28, 0x2, PT ;  /* 0x000000021c00780c */ /* 0x000fc60003f05270 */
[----:B------:R-:W-:Y:S01]  /*22c0*/  IMAD.IADD R60, R27, 0x1, -R26 ;  /* 0x000000011b3c7824 */ /* 0x000fe200078e0a1a */
[----:B------:R-:W-:Y:S01]  /*22d0*/  @!P1 STS [R30], R27 ;  /* 0x0000001b1e009388 */ /* 0x000fe20000000800 */
        /* <DEDUP_REMOVED lines=16> */
[----:B------:R-:W-:-:S03]  /*23e0*/  IMAD.IADD R22, R22, 0x1, R21 ;  /* 0x0000000116167824 */ /* 0x000fc600078e0215 */
[----:B------:R-:W-:Y:S01]  /*23f0*/  SEL R16, R20, R16, !P0 ;  /* 0x0000001014107207 */ /* 0x000fe20004000000 */
[----:B------:R-:W-:Y:S01]  /*2400*/  IMAD.IADD R23, R23, 0x1, R22 ;  /* 0x0000000117177824 */ /* 0x000fe200078e0216 */
[----:B------:R-:W-:-:S03]  /*2410*/  ISETP.NE.AND P0, PT, R28, 0x6, PT ;  /* 0x000000061c00780c */ /* 0x000fc60003f05270 */
[----:B--2---:R-:W-:Y:S01]  /*2420*/  IMAD.IADD R24, R23, 0x1, R24 ;  /* 0x0000000117187824 */ /* 0x004fe200078e0218 */
[----:B------:R-:W-:Y:S02]  /*2430*/  SEL R16, R21, R16, !P0 ;  /* 0x0000001015107207 */ /* 0x000fe40004000000 */
[----:B------:R-:W-:Y:S01]  /*2440*/  ISETP.NE.AND P0, PT, R28, 0x7, PT ;  /* 0x000000071c00780c */ /* 0x000fe20003f05270 */
[----:B------:R-:W-:-:S03]  /*2450*/  IMAD.IADD R17, R25, 0x1, R24 ;  /* 0x0000000119117824 */ /* 0x000fc600078e0218 */
[----:B------:R-:W-:Y:S02]  /*2460*/  SEL R16, R22, R16, !P0 ;  /* 0x0000001016107207 */ /* 0x000fe40004000000 */
[----:B------:R-:W-:Y:S02]  /*2470*/  ISETP.NE.AND P0, PT, R15, RZ, PT ;  /* 0x000000ff0f00720c */ /* 0x000fe40003f05270 */
[----:B------:R-:W-:Y:S02]  /*2480*/  SEL R16, R23, R16, !P1 ;  /* 0x0000001017107207 */ /* 0x000fe40004800000 */
[----:B------:R-:W-:Y:S02]  /*2490*/  SEL R19, R60, RZ, P0 ;  /* 0x000000ff3c137207 */ /* 0x000fe40000000000 */
[----:B------:R-:W-:Y:S02]  /*24a0*/  SEL R16, R24, R16, !P2 ;  /* 0x0000001018107207 */ /* 0x000fe40005000000 */
[----:B------:R-:W-:-:S02]  /*24b0*/  IADD3 R42, P2, PT, R42, UR10, RZ ;  /* 0x0000000a2a2a7c10 */ /* 0x000fc4000ff5e0ff */
[----:B------:R-:W-:Y:S01]  /*24c0*/  ISETP.GT.U32.AND P0, PT, R46, 0x1f, PT ;  /* 0x0000001f2e00780c */ /* 0x000fe20003f04070 */
[----:B------:R-:W-:Y:S01]  /*24d0*/  IMAD.IADD R45, R16, 0x1, R19 ;  /* 0x00000001102d7824 */ /* 0x000fe200078e0213 */
[C---:B------:R-:W-:Y:S01]  /*24e0*/  IADD3 R38, P4, PT, R42.reuse, 0x2, RZ ;  /* 0x000000022a267810 */ /* 0x040fe20007f9e0ff */
[----:B------:R-:W-:Y:S01]  /*24f0*/  IMAD.X R43, RZ, RZ, UR6, P2 ;  /* 0x00000006ff2b7e24 */ /* 0x000fe200090e06ff */
[C---:B------:R-:W-:Y:S02]  /*2500*/  IADD3 R40, P2, PT, R42.reuse, 0x1, RZ ;  /* 0x000000012a287810 */ /* 0x040fe40007f5e0ff */
[C---:B------:R-:W-:Y:S01]  /*2510*/  IADD3 R36, P6, PT, R42.reuse, 0x3, RZ ;  /* 0x000000032a247810 */ /* 0x040fe20007fde0ff */
        /* <DEDUP_REMOVED lines=36> */
.L_x_751:
[----:B------:R-:W-:Y:S05]  /*2760*/  @!P0 BRA `(.L_x_609) ;  /* 0x0000000000248947 */ /* 0x000fea0003800000 */
[----:B------:R-:W-:-:S07]  /*2770*/  IMAD.MOV.U32 R51, RZ, RZ, 0x14a ;  /* 0x0000014aff337424 */ /* 0x000fce00078e00ff */
.L_x_611:
[----:B------:R-:W-:Y:S05]  /*2780*/  NANOSLEEP R51 ;  /* 0x000000330000735d */ /* 0x000fea0003800000 */
[----:B------:R-:W2:Y:S01]  /*2790*/  LD.E.64.STRONG.GPU R44, desc[UR12][R18.64+0x100] ;  /* 0x0001000c122c7980 */ /* 0x000ea2000c10fb00 */
[----:B------:R-:W-:Y:S01]  /*27a0*/  UMOV UR4, 0xffffffff ;  /* 0xffffffff00047882 */ /* 0x000fe20000000000 */
[----:B------:R-:W-:Y:S02]  /*27b0*/  SHF.R.U32.HI R51, RZ, 0x1, R51 ;  /* 0x00000001ff337819 */ /* 0x000fe40000011633 */
[----:B--2---:R-:W-:Y:S01]  /*27c0*/  ISETP.NE.AND P0, PT, R44, 0x63, PT ;  /* 0x000000632c00780c */ /* 0x004fe20003f05270 */
[----:B------:R-:W-:-:S12]  /*27d0*/  BRA.DIV UR4, `(.L_x_610) ;  /* 0x00000066042c7947 */ /* 0x000fd8000b800000 */
[----:B------:R-:W-:-:S13]  /*27e0*/  VOTE.ANY P0, !P0 ;  /* 0x0000000000ff7806 */ /* 0x000fda0004000100 */
.L_x_754:
[----:B------:R-:W-:Y:S05]  /*27f0*/  @P0 BRA `(.L_x_611) ;  /* 0xfffffffc00e00947 */ /* 0x000fea000383ffff */
.L_x_609:
        /* <DEDUP_REMOVED lines=9> */
[----:B------:R0:W1:Y:S02]  /*2890*/  POPC R57, R19 ;  /* 0x0000001300397309 */ /* 0x0000640000000000 */
[----:B0-----:R-:W0:Y:S01]  /*28a0*/  LDC.64 R18, c[0x0][0x3a8] ;  /* 0x0000ea00ff127b82 */ /* 0x001e220000000a00 */
[----:B-1----:R-:W1:Y:S01]  /*28b0*/  SHFL.DOWN PT, R59, R45, 0x1, R57 ;  /* 0x082000002d3b7989 */ /* 0x002e6200000e0039 */
[----:B------:R-:W-:-:S04]  /*28c0*/  ISETP.GE.AND P0, PT, R15, R57, PT ;  /* 0x000000390f00720c */ /* 0x000fc80003f06270 */
[----:B-1----:R-:W-:Y:S02]  /*28d0*/  SEL R16, R59, RZ, !P0 ;  /* 0x000000ff3b107207 */ /* 0x002fe40004000000 */
[----:B------:R-:W-:-:S03]  /*28e0*/  ISETP.GT.AND P0, PT, R51, R57, PT ;  /* 0x000000393300720c */ /* 0x000fc60003f04270 */
[----:B------:R-:W-:Y:S02]  /*28f0*/  IMAD.IADD R55, R16, 0x1, R45 ;  /* 0x0000000110377824 */ /* 0x000fe400078e022d */
[----:B------:R-:W-:-:S03]  /*2900*/  VIADD R16, R15, 0x4 ;  /* 0x000000040f107836 */ /* 0x000fc60000000000 */
[----:B------:R-:W1:Y:S02]  /*2910*/  SHFL.DOWN PT, R59, R55, 0x2, R57 ;  /* 0x08400000373b7989 */ /* 0x000e6400000e0039 */
[----:B-1----:R-:W-:Y:S02]  /*2920*/  SEL R52, R59, RZ, !P0 ;  /* 0x000000ff3b347207 */ /* 0x002fe40004000000 */
[----:B------:R-:W-:Y:S01]  /*2930*/  ISETP.GT.AND P0, PT, R16, R57, PT ;  /* 0x000000391000720c */ /* 0x000fe20003f04270 */
[----:B------:R-:W-:Y:S02]  /*2940*/  VIADD R16, R15, 0x8 ;  /* 0x000000080f107836 */ /* 0x000fe40000000000 */
[----:B------:R-:W-:Y:S01]  /*2950*/  IMAD.IADD R52, R55, 0x1, R52 ;  /* 0x0000000137347824 */ /* 0x000fe200078e0234 */
[----:B0-----:R-:W-:-:S04]  /*2960*/  IADD3 R55, P3, PT, R18, 0x100, RZ ;  /* 0x0000010012377810 */ /* 0x001fc80007f7e0ff */
        /* <DEDUP_REMOVED lines=9> */
[----:B------:R-:W-:Y:S02]  /*2a00*/  IMAD.IADD R45, R56, 0x1, R45 ;  /* 0x00000001382d7824 */ /* 0x000fe400078e022d */
[----:B------:R-:W-:-:S03]  /*2a10*/  IMAD.X R56, RZ, RZ, R19, P3 ;  /* 0x000000ffff387224 */ /* 0x000fc600018e0613 */
[----:B------:R-:W0:Y:S05]  /*2a20*/  SHFL.DOWN PT, R59, R45, 0x10, R57 ;  /* 0x0a0000002d3b7989 */ /* 0x000e2a00000e0039 */
[----:B------:R-:W-:Y:S02]  /*2a30*/  VOTE.ALL P0, P0 ;  /* 0x0000000000ff7806 */ /* 0x000fe40000000000 */
[----:B0-----:R-:W-:-:S05]  /*2a40*/  SEL R52, R59, RZ, !P2 ;  /* 0x000000ff3b347207 */ /* 0x001fca0005000000 */
[----:B------:R-:W-:-:S07]  /*2a50*/  IMAD.IADD R52, R45, 0x1, R52 ;  /* 0x000000012d347824 */ /* 0x000fce00078e0234 */
.L_x_763:
[----:B------:R-:W-:Y:S05]  /*2a60*/  @!P0 BRA `(.L_x_613) ;  /* 0x0000000000e08947 */ /* 0x000fea0003800000 */
[----:B------:R-:W-:-:S07]  /*2a70*/  IMAD.MOV.U32 R57, RZ, RZ, 0x14a ;  /* 0x0000014aff397424 */ /* 0x000fce00078e00ff */
.L_x_619:
        /* <DEDUP_REMOVED lines=10> */
.L_x_766:
[----:B------:R-:W-:Y:S05]  /*2b20*/  @!P0 BRA `(.L_x_615) ;  /* 0x0000000000248947 */ /* 0x000fea0003800000 */
[----:B------:R-:W-:-:S07]  /*2b30*/  IMAD.MOV.U32 R59, RZ, RZ, R57 ;  /* 0x000000ffff3b7224 */ /* 0x000fce00078e0039 */
.L_x_617:
[----:B------:R-:W-:Y:S05]  /*2b40*/  NANOSLEEP R59 ;  /* 0x0000003b0000735d */ /* 0x000fea0003800000 */
[----:B------:R-:W2:Y:S01]  /*2b50*/  LD.E.64.STRONG.GPU R44, desc[UR12][R18.64+-0x100] ;  /* 0xffff000c122c7980 */ /* 0x000ea2000c10fb00 */
[----:B------:R-:W-:Y:S01]  /*2b60*/  UMOV UR4, 0xffffffff ;  /* 0xffffffff00047882 */ /* 0x000fe20000000000 */
[----:B------:R-:W-:Y:S02]  /*2b70*/  SHF.R.U32.HI R59, RZ, 0x1, R59 ;  /* 0x00000001ff3b7819 */ /* 0x000fe4000001163b */
[----:B--2---:R-:W-:Y:S01]  /*2b80*/  ISETP.NE.AND P0, PT, R44, 0x63, PT ;  /* 0x000000632c00780c */ /* 0x004fe20003f05270 */
[----:B------:R-:W-:-:S12]  /*2b90*/  BRA.DIV UR4, `(.L_x_616) ;  /* 0x00000066047c7947 */ /* 0x000fd8000b800000 */
[----:B------:R-:W-:-:S13]  /*2ba0*/  VOTE.ANY P0, !P0 ;  /* 0x0000000000ff7806 */ /* 0x000fda0004000100 */
.L_x_769:
[----:B------:R-:W-:Y:S05]  /*2bb0*/  @P0 BRA `(.L_x_617) ;  /* 0xfffffffc00e00947 */ /* 0x000fea000383ffff */
.L_x_615:
        /* <DEDUP_REMOVED lines=12> */
[----:B0-----:R-:W-:Y:S02]  /*2c80*/  SEL R16, R59, RZ, !P0 ;  /* 0x000000ff3b107207 */ /* 0x001fe40004000000 */
[----:B------:R-:W-:-:S03]  /*2c90*/  ISETP.GT.AND P0, PT, R51, R18, PT ;  /* 0x000000123300720c */ /* 0x000fc60003f04270 */
[----:B------:R-:W-:-:S05]  /*2ca0*/  IMAD.IADD R45, R16, 0x1, R45 ;  /* 0x00000001102d7824 */ /* 0x000fca00078e022d */
        /* <DEDUP_REMOVED lines=19> */
.L_x_778:
[----:B------:R-:W-:Y:S05]  /*2de0*/  @P0 BRA `(.L_x_619) ;  /* 0xfffffffc00240947 */ /* 0x000fea000383ffff */
.L_x_613:
[----:B------:R-:W-:Y:S01]  /*2df0*/  ISETP.NE.AND P0, PT, R15, RZ, PT ;  /* 0x000000ff0f00720c */ /* 0x000fe20003f05270 */
[----:B------:R-:W0:Y:S01]  /*2e00*/  @!P1 S2R R18, SR_CgaCtaId ;  /* 0x0000000000129919 */ /* 0x000e220000008800 */
[----:B------:R-:W-:Y:S01]  /*2e10*/  @!P1 MOV R15, 0x400 ;  /* 0x00000400000f9802 */ /* 0x000fe20000000f00 */
[----:B------:R-:W-:Y:S02]  /*2e20*/  @!P1 IMAD.IADD R17, R17, 0x1, R52 ;  /* 0x0000000111119824 */ /* 0x000fe400078e0234 */
[----:B------:R-:W-:Y:S02]  /*2e30*/  @!P1 IMAD.MOV.U32 R16, RZ, RZ, 0x65 ;  /* 0x00000065ff109424 */ /* 0x000fe400078e00ff */
[----:B------:R-:W-:-:S03]  /*2e40*/  IMAD.MOV.U32 R45, RZ, RZ, R60 ;  /* 0x000000ffff2d7224 */ /* 0x000fc600078e003c */
[----:B------:R1:W-:Y:S03]  /*2e50*/  @!P1 ST.E.64.STRONG.GPU desc[UR12][R20.64+0x100], R16 ;  /* 0x0001001014009985 */ /* 0x0003e6000c10fb0c */
[----:B------:R-:W-:Y:S01]  /*2e60*/  @!P0 MOV R19, 0x400 ;  /* 0x0000040000138802 */ /* 0x000fe20000000f00 */
[----:B------:R-:W2:Y:S01]  /*2e70*/  @!P0 S2R R44, SR_CgaCtaId ;  /* 0x00000000002c8919 */ /* 0x000ea20000008800 */
[----:B------:R-:W-:Y:S01]  /*2e80*/  @!P0 IMAD.MOV.U32 R45, RZ, RZ, R52 ;  /* 0x000000ffff2d8224 */ /* 0x000fe200078e0034 */
[----:B0-----:R-:W-:-:S05]  /*2e90*/  @!P1 LEA R15, R18, R15, 0x18 ;  /* 0x0000000f120f9211 */ /* 0x001fca00078ec0ff */
[----:B------:R1:W-:Y:S04]  /*2ea0*/  @!P1 STS [R15+0x48], R17 ;  /* 0x000048110f009388 */ /* 0x0003e80000000800 */
[----:B------:R1:W-:Y:S01]  /*2eb0*/  @!P1 STS [R15+0x44], R52 ;  /* 0x000044340f009388 */ /* 0x0003e20000000800 */
[----:B--2---:R-:W-:-:S05]  /*2ec0*/  @!P0 LEA R19, R44, R19, 0x18 ;  /* 0x000000132c138211 */ /* 0x004fca00078ec0ff */
[----:B------:R1:W-:Y:S02]  /*2ed0*/  @!P0 STS [R19+0x34], R52 ;  /* 0x0000343413008388 */ /* 0x0003e40000000800 */
.L_x_607:
[----:B------:R-:W-:Y:S05]  /*2ee0*/  WARPSYNC.ALL ;  /* 0x0000000000007948 */ /* 0x000fea0003800000 */
[----:B------:R-:W0:Y:S08]  /*2ef0*/  S2UR UR5, SR_CgaCtaId ;  /* 0x00000000000579c3 */ /* 0x000e300000008800 */
[----:B------:R-:W-:Y:S01]  /*2f00*/  BAR.SYNC.DEFER_BLOCKING 0x0 ;  /* 0x0000000000007b1d */ /* 0x000fe20000010000 */
[----:B------:R-:W-:-:S02]  /*2f10*/  ISETP.NE.AND P0, PT, R46, RZ, PT ;  /* 0x000000ff2e00720c */ /* 0x000fc40003f05270 */
[----:B------:R-:W-:-:S03]  /*2f20*/  FSETP.NEU.AND P5, PT, R58, RZ, PT ;  /* 0x000000ff3a00720b */ /* 0x000fc60003fad000 */
[----:B------:R-:W-:Y:S02]  /*2f30*/  UMOV UR4, 0x400 ;  /* 0x0000040000047882 */ /* 0x000fe40000000000 */
[----:B0-----:R-:W-:-:S09]  /*2f40*/  ULEA UR4, UR5, UR4, 0x18 ;  /* 0x0000000405047291 */ /* 0x001fd2000f8ec0ff */
[----:B-1----:R-:W0:Y:S04]  /*2f50*/  LDS R15, [UR4+0x34] ;  /* 0x00003404ff0f7984 */ /* 0x002e280008000800 */
[----:B------:R-:W1:Y:S04]  /*2f60*/  LDS R17, [UR4+0x4c] ;  /* 0x00004c04ff117984 */ /* 0x000e680008000800 */
[----:B------:R-:W2:Y:S01]  /*2f70*/  LDS R19, [UR4+0x44] ;  /* 0x00004404ff137984 */ /* 0x000ea20008000800 */
[----:B0-----:R-:W-:Y:S02]  /*2f80*/  SEL R16, R15, RZ, P0 ;  /* 0x000000ff0f107207 */ /* 0x001fe40000000000 */
[----:B-1----:R-:W-:-:S03]  /*2f90*/  ISETP.GT.AND P0, PT, R17, 0x140, PT ;  /* 0x000001401100780c */ /* 0x002fc60003f04270 */
[----:B------:R-:W-:-:S04]  /*2fa0*/  IMAD.IADD R45, R16, 0x1, R45 ;  /* 0x00000001102d7824 */ /* 0x000fc800078e022d */
[----:B------:R-:W-:Y:S02]  /*2fb0*/  VIADD R21, R45, 0x1 ;  /* 0x000000012d157836 */ /* 0x000fe40000000000 */
[--C-:B------:R-:W-:Y:S02]  /*2fc0*/  IMAD.IADD R15, R6, 0x1, R45.reuse ;  /* 0x00000001060f7824 */ /* 0x100fe400078e022d */
        /* <DEDUP_REMOVED lines=8> */
[----:B------:R-:W-:Y:S01]  /*3050*/  @!P5 IMAD.MOV R21, RZ, RZ, R45 ;  /* 0x000000ffff15d224 */ /* 0x000fe200078e022d */
[----:B--2---:R-:W-:Y:S06]  /*3060*/  @P0 BRA `(.L_x_620) ;  /* 0x0000000800900947 */ /* 0x004fec0003800000 */
[----:B------:R-:W0:Y:S01]  /*3070*/  LDCU.U8 UR4, c[0x0][0x3c0] ;  /* 0x00007800ff0477ac */ /* 0x000e220008000000 */
[----:B------:R-:W-:Y:S04]  /*3080*/  BSSY.RECONVERGENT B0, `(.L_x_621) ;  /* 0x000000d000007945 */ /* 0x000fe80003800200 */
[----:B------:R-:W-:Y:S05]  /*3090*/  @!P5 BRA `(.L_x_622) ;  /* 0x00000000002cd947 */ /* 0x000fea0003800000 */
[----:B0-----:R-:W-:Y:S01]  /*30a0*/  UISETP.NE.AND UP0, UPT, UR4, URZ, UPT ;  /* 0x000000ff0400728c */ /* 0x001fe2000bf05270 */
[----:B------:R-:W-:Y:S01]  /*30b0*/  CS2R R6, SRZ ;  /* 0x0000000000067805 */ /* 0x000fe2000001ff00 */
[----:B------:R-:W0:Y:S07]  /*30c0*/  LDCU.64 UR6, c[0x0][0x398] ;  /* 0x00007300ff0677ac */ /* 0x000e2e0008000a00 */
[----:B------:R-:W-:Y:S05]  /*30d0*/  BRA.U UP0, `(.L_x_623) ;  /* 0x0000000100087547 */ /* 0x000fea000b800000 */
[----:B------:R-:W1:Y:S02]  /*30e0*/  LDC.64 R6, c[0x0][0x3d8] ;  /* 0x0000f600ff067b82 */ /* 0x000e640000000a00 */
[----:B-1----:R-:W5:Y:S02]  /*30f0*/  LDG.E.64 R6, desc[UR12][R6.64] ;  /* 0x0000000c06067981 */ /* 0x002f64000c1e1b00 */
.L_x_623:
[----:B-----5:R-:W-:-:S04]  /*3100*/  IADD3 R17, P0, PT, R45, R6, RZ ;  /* 0x000000062d117210 */ /* 0x020fc80007f1e0ff */
[----:B------:R-:W-:Y:S02]  /*3110*/  LEA.HI.X.SX32 R18, R45, R7, 0x1, P0 ;  /* 0x000000072d127211 */ /* 0x000fe400000f0eff */
[----:B0-----:R-:W-:-:S04]  /*3120*/  LEA R6, P0, R17, UR6, 0x3 ;  /* 0x0000000611067c11 */ /* 0x001fc8000f8018ff */
[----:B------:R-:W-:-:S05]  /*3130*/  LEA.HI.X R7, R17, UR7, R18, 0x3, P0 ;  /* 0x0000000711077c11 */ /* 0x000fca00080f1c12 */
[----:B------:R1:W-:Y:S04]  /*3140*/  STG.E.64 desc[UR12][R6.64], R42 ;  /* 0x0000002a06007986 */ /* 0x0003e8000c101b0c */
.L_x_622:
[----:B0-----:R-:W-:Y:S05]  /*3150*/  BSYNC.RECONVERGENT B0 ;  /* 0x0000000000007941 */ /* 0x001fea0003800200 */
.L_x_621:
[----:B------:R-:W-:Y:S01]  /*3160*/  FSETP.NEU.AND P0, PT, R54, RZ, PT ;  /* 0x000000ff3600720b */ /* 0x000fe20003f0d000 */
[----:B------:R-:W-:-:S12]  /*3170*/  BSSY.RECONVERGENT B0, `(.L_x_624) ;  /* 0x000000d000007945 */ /* 0x000fd80003800200 */
[----:B------:R-:W-:Y:S05]  /*3180*/  @!P0 BRA `(.L_x_625) ;  /* 0x00000000002c8947 */ /* 0x000fea0003800000 */
[----:B------:R-:W-:Y:S01]  /*3190*/  UISETP.NE.AND UP0, UPT, UR4, URZ, UPT ;  /* 0x000000ff0400728c */ /* 0x000fe2000bf05270 */
[----:B-1----:R-:W-:Y:S01]  /*31a0*/  CS2R R6, SRZ ;  /* 0x0000000000067805 */ /* 0x002fe2000001ff00 */
[----:B------:R-:W0:Y:S07]  /*31b0*/  LDCU.64 UR6, c[0x0][0x398] ;  /* 0x00007300ff0677ac */ /* 0x000e2e0008000a00 */
[----:B------:R-:W-:Y:S05]  /*31c0*/  BRA.U UP0, `(.L_x_626) ;  /* 0x0000000100087547 */ /* 0x000fea000b800000 */
[----:B------:R-:W1:Y:S02]  /*31d0*/  LDC.64 R6, c[0x0][0x3d8] ;  /* 0x0000f600ff067b82 */ /* 0x000e640000000a00 */
[----:B-1----:R-:W5:Y:S02]  /*31e0*/  LDG.E.64 R6, desc[UR12][R6.64] ;  /* 0x0000000c06067981 */ /* 0x002f64000c1e1b00 */
.L_x_626:
[----:B-----5:R-:W-:-:S04]  /*31f0*/  IADD3 R17, P0, PT, R21, R6, RZ ;  /* 0x0000000615117210 */ /* 0x020fc80007f1e0ff */
[----:B------:R-:W-:Y:S02]  /*3200*/  LEA.HI.X.SX32 R18, R21, R7, 0x1, P0 ;  /* 0x0000000715127211 */ /* 0x000fe400000f0eff */
[----:B0-----:R-:W-:-:S04]  /*3210*/  LEA R6, P0, R17, UR6, 0x3 ;  /* 0x0000000611067c11 */ /* 0x001fc8000f8018ff */
[----:B------:R-:W-:-:S05]  /*3220*/  LEA.HI.X R7, R17, UR7, R18, 0x3, P0 ;  /* 0x0000000711077c11 */ /* 0x000fca00080f1c12 */
[----:B------:R0:W-:Y:S04]  /*3230*/  STG.E.64 desc[UR12][R6.64], R40 ;  /* 0x0000002806007986 */ /* 0x0001e8000c101b0c */
.L_x_625:
[----:B------:R-:W-:Y:S05]  /*3240*/  BSYNC.RECONVERGENT B0 ;  /* 0x0000000000007941 */ /* 0x000fea0003800200 */
.L_x_624:
[----:B------:R-:W-:Y:S01]  /*3250*/  FSETP.NEU.AND P0, PT, R53, RZ, PT ;  /* 0x000000ff3500720b */ /* 0x000fe20003f0d000 */
[----:B------:R-:W-:-:S12]  /*3260*/  BSSY.RECONVERGENT B0, `(.L_x_627) ;  /* 0x000000d000007945 */ /* 0x000fd80003800200 */
[----:B------:R-:W-:Y:S05]  /*3270*/  @!P0 BRA `(.L_x_628) ;  /* 0x00000000002c8947 */ /* 0x000fea0003800000 */
[----:B------:R-:W-:Y:S01]  /*3280*/  UISETP.NE.AND UP0, UPT, UR4, URZ, UPT ;  /* 0x000000ff0400728c */ /* 0x000fe2000bf05270 */
[----:B01----:R-:W-:Y:S01]  /*3290*/  CS2R R6, SRZ ;  /* 0x0000000000067805 */ /* 0x003fe2000001ff00 */
[----:B------:R-:W0:Y:S07]  /*32a0*/  LDCU.64 UR6, c[0x0][0x398] ;  /* 0x00007300ff0677ac */ /* 0x000e2e0008000a00 */
[----:B------:R-:W-:Y:S05]  /*32b0*/  BRA.U UP0, `(.L_x_629) ;  /* 0x0000000100087547 */ /* 0x000fea000b800000 */
[----:B------:R-:W1:Y:S02]  /*32c0*/  LDC.64 R6, c[0x0][0x3d8] ;  /* 0x0000f600ff067b82 */ /* 0x000e640000000a00 */
[----:B-1----:R-:W5:Y:S02]  /*32d0*/  LDG.E.64 R6, desc[UR12][R6.64] ;  /* 0x0000000c06067981 */ /* 0x002f64000c1e1b00 */
.L_x_629:
[----:B-----5:R-:W-:-:S04]  /*32e0*/  IADD3 R17, P0, PT, R15, R6, RZ ;  /* 0x000000060f117210 */ /* 0x020fc80007f1e0ff */
[----:B------:R-:W-:Y:S02]  /*32f0*/  LEA.HI.X.SX32 R18, R15, R7, 0x1, P0 ;  /* 0x000000070f127211 */ /* 0x000fe400000f0eff */
[----:B0-----:R-:W-:-:S04]  /*3300*/  LEA R6, P0, R17, UR6, 0x3 ;  /* 0x0000000611067c11 */ /* 0x001fc8000f8018ff */
[----:B------:R-:W-:-:S05]  /*3310*/  LEA.HI.X R7, R17, UR7, R18, 0x3, P0 ;  /* 0x0000000711077c11 */ /* 0x000fca00080f1c12 */
[----:B------:R2:W-:Y:S04]  /*3320*/  STG.E.64 desc[UR12][R6.64], R38 ;  /* 0x0000002606007986 */ /* 0x0005e8000c101b0c */
.L_x_628:
[----:B------:R-:W-:Y:S05]  /*3330*/  BSYNC.RECONVERGENT B0 ;  /* 0x0000000000007941 */ /* 0x000fea0003800200 */
.L_x_627:
[----:B------:R-:W-:Y:S01]  /*3340*/  FSETP.NEU.AND P0, PT, R50, RZ, PT ;  /* 0x000000ff3200720b */ /* 0x000fe20003f0d000 */
[----:B------:R-:W-:-:S12]  /*3350*/  BSSY.RECONVERGENT B0, `(.L_x_630) ;  /* 0x000000d000007945 */ /* 0x000fd80003800200 */
[----:B------:R-:W-:Y:S05]  /*3360*/  @!P0 BRA `(.L_x_631) ;  /* 0x00000000002c8947 */ /* 0x000fea0003800000 */
[----:B------:R-:W-:Y:S01]  /*3370*/  UISETP.NE.AND UP0, UPT, UR4, URZ, UPT ;  /* 0x000000ff0400728c */ /* 0x000fe2000bf05270 */
[----:B012---:R-:W-:Y:S01]  /*3380*/  CS2R R6, SRZ ;  /* 0x0000000000067805 */ /* 0x007fe2000001ff00 */
[----:B------:R-:W0:Y:S07]  /*3390*/  LDCU.64 UR6, c[0x0][0x398] ;  /* 0x00007300ff0677ac */ /* 0x000e2e0008000a00 */
[----:B------:R-:W-:Y:S05]  /*33a0*/  BRA.U UP0, `(.L_x_632) ;  /* 0x0000000100087547 */ /* 0x000fea000b800000 */
[----:B------:R-:W1:Y:S02]  /*33b0*/  LDC.64 R6, c[0x0][0x3d8] ;  /* 0x0000f600ff067b82 */ /* 0x000e640000000a00 */
[----:B-1----:R-:W5:Y:S02]  /*33c0*/  LDG.E.64 R6, desc[UR12][R6.64] ;  /* 0x0000000c06067981 */ /* 0x002f64000c1e1b00 */
.L_x_632:
[----:B-----5:R-:W-:-:S04]  /*33d0*/  IADD3 R15, P0, PT, R16, R6, RZ ;  /* 0x00000006100f7210 */ /* 0x020fc80007f1e0ff */
[----:B------:R-:W-:Y:S02]  /*33e0*/  LEA.HI.X.SX32 R16, R16, R7, 0x1, P0 ;  /* 0x0000000710107211 */ /* 0x000fe400000f0eff */
[----:B0-----:R-:W-:-:S04]  /*33f0*/  LEA R6, P0, R15, UR6, 0x3 ;  /* 0x000000060f067c11 */ /* 0x001fc8000f8018ff */
[----:B------:R-:W-:-:S05]  /*3400*/  LEA.HI.X R7, R15, UR7, R16, 0x3, P0 ;  /* 0x000000070f077c11 */ /* 0x000fca00080f1c10 */
[----:B------:R3:W-:Y:S04]  /*3410*/  STG.E.64 desc[UR12][R6.64], R36 ;  /* 0x0000002406007986 */ /* 0x0007e8000c101b0c */
.L_x_631:
[----:B------:R-:W-:Y:S05]  /*3420*/  BSYNC.RECONVERGENT B0 ;  /* 0x0000000000007941 */ /* 0x000fea0003800200 */
.L_x_630:
[----:B------:R-:W-:Y:S01]  /*3430*/  FSETP.NEU.AND P0, PT, R49, RZ, PT ;  /* 0x000000ff3100720b */ /* 0x000fe20003f0d000 */
        /* <DEDUP_REMOVED lines=8> */
.L_x_635:
[----:B-----5:R-:W-:-:S04]  /*34c0*/  IADD3 R15, P0, PT, R8, R6, RZ ;  /* 0x00000006080f7210 */ /* 0x020fc80007f1e0ff */
[----:B------:R-:W-:Y:S02]  /*34d0*/  LEA.HI.X.SX32 R8, R8, R7, 0x1, P0 ;  /* 0x0000000708087211 */ /* 0x000fe400000f0eff */
[----:B0-----:R-:W-:-:S04]  /*34e0*/  LEA R6, P0, R15, UR6, 0x3 ;  /* 0x000000060f067c11 */ /* 0x001fc8000f8018ff */
[----:B------:R-:W-:-:S05]  /*34f0*/  LEA.HI.X R7, R15, UR7, R8, 0x3, P0 ;  /* 0x000000070f077c11 */ /* 0x000fca00080f1c08 */
[----:B------:R4:W-:Y:S04]  /*3500*/  STG.E.64 desc[UR12][R6.64], R34 ;  /* 0x0000002206007986 */ /* 0x0009e8000c101b0c */
.L_x_634:
[----:B------:R-:W-:Y:S05]  /*3510*/  BSYNC.RECONVERGENT B0 ;  /* 0x0000000000007941 */ /* 0x000fea0003800200 */
.L_x_633:
[----:B------:R-:W-:Y:S01]  /*3520*/  FSETP.NEU.AND P0, PT, R48, RZ, PT ;  /* 0x000000ff3000720b */ /* 0x000fe20003f0d000 */
        /* <DEDUP_REMOVED lines=8> */
.L_x_638:
[----:B-----5:R-:W-:-:S04]  /*35b0*/  IADD3 R8, P0, PT, R9, R6, RZ ;  /* 0x0000000609087210 */ /* 0x020fc80007f1e0ff */
[----:B------:R-:W-:Y:S02]  /*35c0*/  LEA.HI.X.SX32 R7, R9, R7, 0x1, P0 ;  /* 0x0000000709077211 */ /* 0x000fe400000f0eff */
[----:B0-----:R-:W-:-:S04]  /*35d0*/  LEA R6, P0, R8, UR6, 0x3 ;  /* 0x0000000608067c11 */ /* 0x001fc8000f8018ff */
[----:B------:R-:W-:-:S05]  /*35e0*/  LEA.HI.X R7, R8, UR7, R7, 0x3, P0 ;  /* 0x0000000708077c11 */ /* 0x000fca00080f1c07 */
[----:B------:R0:W-:Y:S04]  /*35f0*/  STG.E.64 desc[UR12][R6.64], R32 ;  /* 0x0000002006007986 */ /* 0x0001e8000c101b0c */
.L_x_637:
[----:B------:R-:W-:Y:S05]  /*3600*/  BSYNC.RECONVERGENT B0 ;  /* 0x0000000000007941 */ /* 0x000fea0003800200 */
.L_x_636:
        /* <DEDUP_REMOVED lines=9> */
.L_x_641:
[----:B-----5:R-:W-:-:S04]  /*36a0*/  IADD3 R0, P0, PT, R10, R6, RZ ;  /* 0x000000060a007210 */ /* 0x020fc80007f1e0ff */
[----:B------:R-:W-:Y:S02]  /*36b0*/  LEA.HI.X.SX32 R7, R10, R7, 0x1, P0 ;  /* 0x000000070a077211 */ /* 0x000fe400000f0eff */
[----:B0-----:R-:W-:-:S04]  /*36c0*/  LEA R6, P0, R0, UR6, 0x3 ;  /* 0x0000000600067c11 */ /* 0x001fc8000f8018ff */
[----:B------:R-:W-:-:S05]  /*36d0*/  LEA.HI.X R7, R0, UR7, R7, 0x3, P0 ;  /* 0x0000000700077c11 */ /* 0x000fca00080f1c07 */
[----:B------:R0:W-:Y:S04]  /*36e0*/  STG.E.64 desc[UR12][R6.64], R30 ;  /* 0x0000001e06007986 */ /* 0x0001e8000c101b0c */
.L_x_640:
[----:B------:R-:W-:Y:S05]  /*36f0*/  BSYNC.RECONVERGENT B0 ;  /* 0x0000000000007941 */ /* 0x000fea0003800200 */
.L_x_639:
        /* <DEDUP_REMOVED lines=9> */
.L_x_644:
[----:B-----5:R-:W-:-:S04]  /*3790*/  IADD3 R0, P0, PT, R11, R6, RZ ;  /* 0x000000060b007210 */ /* 0x020fc80007f1e0ff */
[----:B------:R-:W-:Y:S02]  /*37a0*/  LEA.HI.X.SX32 R7, R11, R7, 0x1, P0 ;  /* 0x000000070b077211 */ /* 0x000fe400000f0eff */
[----:B0-----:R-:W-:-:S04]  /*37b0*/  LEA R6, P0, R0, UR6, 0x3 ;  /* 0x0000000600067c11 */ /* 0x001fc8000f8018ff */
[----:B------:R-:W-:-:S05]  /*37c0*/  LEA.HI.X R7, R0, UR7, R7, 0x3, P0 ;  /* 0x0000000700077c11 */ /* 0x000fca00080f1c07 */
[----:B------:R0:W-:Y:S04]  /*37d0*/  STG.E.64 desc[UR12][R6.64], R28 ;  /* 0x0000001c06007986 */ /* 0x0001e8000c101b0c */
.L_x_643:
[----:B------:R-:W-:Y:S05]  /*37e0*/  BSYNC.RECONVERGENT B0 ;  /* 0x0000000000007941 */ /* 0x000fea0003800200 */
.L_x_642:
[----:B------:R-:W-:Y:S01]  /*37f0*/  FSETP.NEU.AND P0, PT, R3, RZ, PT ;  /* 0x000000ff0300720b */ /* 0x000fe20003f0d000 */
[----:B------:R-:W-:-:S12]  /*3800*/  BSSY.RECONVERGENT B0, `(.L_x_645) ;  /* 0x000000d000007945 */ /* 0x000fd80003800200 */
[----:B------:R-:W-:Y:S05]  /*3810*/  @!P0 BRA `(.L_x_646) ;  /* 0x00000000002c8947 */ /* 0x000fea0003800000 */
[----:B------:R-:W-:Y:S01]  /*3820*/  UISETP.NE.AND UP0, UPT, UR4, URZ, UPT ;  /* 0x000000ff0400728c */ /* 0x000fe2000bf05270 */
[----:B------:R-:W-:Y:S01]  /*3830*/  CS2R R2, SRZ ;  /* 0x0000000000027805 */ /* 0x000fe2000001ff00 */
[----:B------:R-:W0:Y:S07]  /*3840*/  LDCU.64 UR6, c[0x0][0x398] ;  /* 0x00007300ff0677ac */ /* 0x000e2e0008000a00 */
[----:B------:R-:W-:Y:S05]  /*3850*/  BRA.U UP0, `(.L_x_647) ;  /* 0x0000000100087547 */ /* 0x000fea000b800000 */
[----:B------:R-:W1:Y:S02]  /*3860*/  LDC.64 R2, c[0x0][0x3d8] ;  /* 0x0000f600ff027b82 */ /* 0x000e640000000a00 */
[----:B-1----:R-:W5:Y:S02]  /*3870*/  LDG.E.64 R2, desc[UR12][R2.64] ;  /* 0x0000000c02027981 */ /* 0x002f64000c1e1b00 */
.L_x_647:
[----:B-----5:R-:W-:-:S04]  /*3880*/  IADD3 R0, P0, PT, R12, R2, RZ ;  /* 0x000000020c007210 */ /* 0x020fc80007f1e0ff */
[----:B------:R-:W-:Y:S02]  /*3890*/  LEA.HI.X.SX32 R3, R12, R3, 0x1, P0 ;  /* 0x000000030c037211 */ /* 0x000fe400000f0eff */
[----:B0-----:R-:W-:-:S04]  /*38a0*/  LEA R2, P0, R0, UR6, 0x3 ;  /* 0x0000000600027c11 */ /* 0x001fc8000f8018ff */
[----:B------:R-:W-:-:S05]  /*38b0*/  LEA.HI.X R3, R0, UR7, R3, 0x3, P0 ;  /* 0x0000000700037c11 */ /* 0x000fca00080f1c03 */
[----:B------:R0:W-:Y:S04]  /*38c0*/  STG.E.64 desc[UR12][R2.64], R26 ;  /* 0x0000001a02007986 */ /* 0x0001e8000c101b0c */
.L_x_646:
[----:B------:R-:W-:Y:S05]  /*38d0*/  BSYNC.RECONVERGENT B0 ;  /* 0x0000000000007941 */ /* 0x000fea0003800200 */
.L_x_645:
[----:B------:R-:W-:Y:S01]  /*38e0*/  FSETP.NEU.AND P0, PT, R4, RZ, PT ;  /* 0x000000ff0400720b */ /* 0x000fe20003f0d000 */
[----:B------:R-:W-:-:S12]  /*38f0*/  BSSY.RECONVERGENT B0, `(.L_x_648) ;  /* 0x000000d000007945 */ /* 0x000fd80003800200 */
[----:B------:R-:W-:Y:S05]  /*3900*/  @!P0 BRA `(.L_x_649) ;  /* 0x00000000002c8947 */ /* 0x000fea0003800000 */
[----:B------:R-:W-:Y:S01]  /*3910*/  UISETP.NE.AND UP0, UPT, UR4, URZ, UPT ;  /* 0x000000ff0400728c */ /* 0x000fe2000bf05270 */
[----:B0-----:R-:W-:Y:S01]  /*3920*/  CS2R R2, SRZ ;  /* 0x0000000000027805 */ /* 0x001fe2000001ff00 */
[----:B------:R-:W0:Y:S07]  /*3930*/  LDCU.64 UR6, c[0x0][0x398] ;  /* 0x00007300ff0677ac */ /* 0x000e2e0008000a00 */
[----:B------:R-:W-:Y:S05]  /*3940*/  BRA.U UP0, `(.L_x_650) ;  /* 0x0000000100087547 */ /* 0x000fea000b800000 */
[----:B------:R-:W1:Y:S02]  /*3950*/  LDC.64 R2, c[0x0][0x3d8] ;  /* 0x0000f600ff027b82 */ /* 0x000e640000000a00 */
[----:B-1----:R-:W5:Y:S02]  /*3960*/  LDG.E.64 R2, desc[UR12][R2.64] ;  /* 0x0000000c02027981 */ /* 0x002f64000c1e1b00 */
.L_x_650:
[----:B-----5:R-:W-:-:S04]  /*3970*/  IADD3 R0, P0, PT, R13, R2, RZ ;  /* 0x000000020d007210 */ /* 0x020fc80007f1e0ff */
[----:B------:R-:W-:Y:S02]  /*3980*/  LEA.HI.X.SX32 R3, R13, R3, 0x1, P0 ;  /* 0x000000030d037211 */ /* 0x000fe400000f0eff */
[----:B0-----:R-:W-:-:S04]  /*3990*/  LEA R2, P0, R0, UR6, 0x3 ;  /* 0x0000000600027c11 */ /* 0x001fc8000f8018ff */
[----:B------:R-:W-:-:S05]  /*39a0*/  LEA.HI.X R3, R0, UR7, R3, 0x3, P0 ;  /* 0x0000000700037c11 */ /* 0x000fca00080f1c03 */
[----:B------:R0:W-:Y:S04]  /*39b0*/  STG.E.64 desc[UR12][R2.64], R24 ;  /* 0x0000001802007986 */ /* 0x0001e8000c101b0c */
.L_x_649:
[----:B------:R-:W-:Y:S05]  /*39c0*/  BSYNC.RECONVERGENT B0 ;  /* 0x0000000000007941 */ /* 0x000fea0003800200 */
.L_x_648:
[----:B------:R-:W-:-:S13]  /*39d0*/  FSETP.NEU.AND P0, PT, R5, RZ, PT ;  /* 0x000000ff0500720b */ /* 0x000fda0003f0d000 */
[----:B------:R-:W-:Y:S05]  /*39e0*/  @!P0 EXIT ;  /* 0x000000000000894d */ /* 0x000fea0003800000 */
[----:B------:R-:W-:Y:S01]  /*39f0*/  UISETP.NE.AND UP0, UPT, UR4, URZ, UPT ;  /* 0x000000ff0400728c */ /* 0x000fe2000bf05270 */
[----:B0-----:R-:W-:-:S08]  /*3a00*/  CS2R R2, SRZ ;  /* 0x0000000000027805 */ /* 0x001fd0000001ff00 */
[----:B------:R-:W-:Y:S05]  /*3a10*/  BRA.U UP0, `(.L_x_651) ;  /* 0x0000000100087547 */ /* 0x000fea000b800000 */
[----:B------:R-:W0:Y:S02]  /*3a20*/  LDC.64 R2, c[0x0][0x3d8] ;  /* 0x0000f600ff027b82 */ /* 0x000e240000000a00 */
[----:B0-----:R-:W5:Y:S02]  /*3a30*/  LDG.E.64 R2, desc[UR12][R2.64] ;  /* 0x0000000c02027981 */ /* 0x001f64000c1e1b00 */
.L_x_651:
[----:B------:R-:W0:Y:S01]  /*3a40*/  LDCU.64 UR4, c[0x0][0x398] ;  /* 0x00007300ff0477ac */ /* 0x000e220008000a00 */
[----:B-----5:R-:W-:-:S04]  /*3a50*/  IADD3 R0, P0, PT, R14, R2, RZ ;  /* 0x000000020e007210 */ /* 0x020fc80007f1e0ff */
[----:B------:R-:W-:Y:S02]  /*3a60*/  LEA.HI.X.SX32 R3, R14, R3, 0x1, P0 ;  /* 0x000000030e037211 */ /* 0x000fe400000f0eff */
[----:B0-----:R-:W-:-:S04]  /*3a70*/  LEA R2, P0, R0, UR4, 0x3 ;  /* 0x0000000400027c11 */ /* 0x001fc8000f8018ff */
[----:B------:R-:W-:-:S05]  /*3a80*/  LEA.HI.X R3, R0, UR5, R3, 0x3, P0 ;  /* 0x0000000500037c11 */ /* 0x000fca00080f1c03 */
[----:B------:R-:W-:Y:S01]  /*3a90*/  STG.E.64 desc[UR12][R2.64], R22 ;  /* 0x0000001602007986 */ /* 0x000fe2000c101b0c */
[----:B------:R-:W-:Y:S05]  /*3aa0*/  EXIT ;  /* 0x000000000000794d */ /* 0x000fea0003800000 */
.L_x_620:
[----:B------:R-:W-:Y:S01]  /*3ab0*/  BAR.SYNC.DEFER_BLOCKING 0x0 ;  /* 0x0000000000007b1d */ /* 0x000fe20000010000 */
[----:B------:R-:W-:Y:S01]  /*3ac0*/  FSETP.NEU.AND P6, PT, R54, RZ, PT ;  /* 0x000000ff3600720b */ /* 0x000fe20003fcd000 */
[----:B------:R-:W-:Y:S01]  /*3ad0*/  @P5 IMAD.IADD R6, R45, 0x1, -R19 ;  /* 0x000000012d065824 */ /* 0x000fe200078e0a13 */
[----:B------:R-:W-:Y:S02]  /*3ae0*/  FSETP.NEU.AND P0, PT, R53, RZ, PT ;  /* 0x000000ff3500720b */ /* 0x000fe40003f0d000 */
[----:B------:R-:W-:Y:S02]  /*3af0*/  FSETP.NEU.AND P1, PT, R50, RZ, PT ;  /* 0x000000ff3200720b */ /* 0x000fe40003f2d000 */
[----:B------:R-:W-:Y:S02]  /*3b00*/  @P5 LEA R7, R6, UR4, 0x3 ;  /* 0x0000000406075c11 */ /* 0x000fe4000f8e18ff */
[----:B------:R-:W-:Y:S02]  /*3b10*/  FSETP.NEU.AND P2, PT, R49, RZ, PT ;  /* 0x000000ff3100720b */ /* 0x000fe40003f4d000 */
[----:B------:R-:W-:-:S02]  /*3b20*/  FSETP.NEU.AND P3, PT, R48, RZ, PT ;  /* 0x000000ff3000720b */ /* 0x000fc40003f6d000 */
[----:B------:R-:W-:Y:S01]  /*3b30*/  FSETP.NEU.AND P4, PT, R0, RZ, PT ;  /* 0x000000ff0000720b */ /* 0x000fe20003f8d000 */
[--C-:B------:R-:W-:Y:S02]  /*3b40*/  @P6 IMAD.IADD R21, R21, 0x1, -R19.reuse ;  /* 0x0000000115156824 */ /* 0x100fe400078e0a13 */
[--C-:B------:R-:W-:Y:S02]  /*3b50*/  @P0 IMAD.IADD R15, R15, 0x1, -R19.reuse ;  /* 0x000000010f0f0824 */ /* 0x100fe400078e0a13 */
[--C-:B------:R-:W-:Y:S01]  /*3b60*/  @P1 IMAD.IADD R16, R16, 0x1, -R19.reuse ;  /* 0x0000000110101824 */ /* 0x100fe200078e0a13 */
[----:B------:R-:W-:Y:S02]  /*3b70*/  @P6 LEA R21, R21, UR4, 0x3 ;  /* 0x0000000415156c11 */ /* 0x000fe4000f8e18ff */
[----:B------:R-:W-:Y:S01]  /*3b80*/  @P0 LEA R15, R15, UR4, 0x3 ;  /* 0x000000040f0f0c11 */ /* 0x000fe2000f8e18ff */
[--C-:B------:R-:W-:Y:S01]  /*3b90*/  @P2 IMAD.IADD R8, R8, 0x1, -R19.reuse ;  /* 0x0000000108082824 */ /* 0x100fe200078e0a13 */
[----:B------:R0:W-:Y:S01]  /*3ba0*/  @P5 STS.64 [R7], R42 ;  /* 0x0000002a07005388 */ /* 0x0001e20000000a00 */
[----:B------:R-:W-:Y:S01]  /*3bb0*/  FSETP.NEU.AND P5, PT, R2, RZ, PT ;  /* 0x000000ff0200720b */ /* 0x000fe20003fad000 */
[----:B------:R-:W-:-:S02]  /*3bc0*/  @P3 IMAD.IADD R9, R9, 0x1, -R19 ;  /* 0x0000000109093824 */ /* 0x000fc400078e0a13 */
[----:B------:R-:W-:Y:S01]  /*3bd0*/  @P6 STS.64 [R21], R40 ;  /* 0x0000002815006388 */ /* 0x000fe20000000a00 */
[----:B------:R-:W-:Y:S01]  /*3be0*/  FSETP.NEU.AND P6, PT, R3, RZ, PT ;  /* 0x000000ff0300720b */ /* 0x000fe20003fcd000 */
[--C-:B------:R-:W-:Y:S01]  /*3bf0*/  @P4 IMAD.IADD R10, R10, 0x1, -R19.reuse ;  /* 0x000000010a0a4824 */ /* 0x100fe200078e0a13 */
[----:B------:R-:W-:Y:S01]  /*3c00*/  @P1 LEA R3, R16, UR4, 0x3 ;  /* 0x0000000410031c11 */ /* 0x000fe2000f8e18ff */
[----:B------:R-:W-:Y:S01]  /*3c10*/  @P0 STS.64 [R15], R38 ;  /* 0x000000260f000388 */ /* 0x000fe20000000a00 */
[----:B------:R-:W-:Y:S02]  /*3c20*/  FSETP.NEU.AND P0, PT, R4, RZ, PT ;  /* 0x000000ff0400720b */ /* 0x000fe40003f0d000 */
[----:B------:R-:W-:Y:S01]  /*3c30*/  @P3 LEA R9, R9, UR4, 0x3 ;  /* 0x0000000409093c11 */ /* 0x000fe2000f8e18ff */
[----:B------:R1:W-:Y:S01]  /*3c40*/  @P1 STS.64 [R3], R36 ;  /* 0x0000002403001388 */ /* 0x0003e20000000a00 */
[----:B------:R-:W-:Y:S01]  /*3c50*/  FSETP.NEU.AND P1, PT, R5, RZ, PT ;  /* 0x000000ff0500720b */ /* 0x000fe20003f2d000 */
[----:B------:R-:W-:Y:S01]  /*3c60*/  @P5 IMAD.IADD R11, R11, 0x1, -R19 ;  /* 0x000000010b0b5824 */ /* 0x000fe200078e0a13 */
[----:B------:R-:W-:-:S03]  /*3c70*/  @P2 LEA R5, R8, UR4, 0x3 ;  /* 0x0000000408052c11 */ /* 0x000fc6000f8e18ff */
[--C-:B------:R-:W-:Y:S01]  /*3c80*/  @P6 IMAD.IADD R12, R12, 0x1, -R19.reuse ;  /* 0x000000010c0c6824 */ /* 0x100fe200078e0a13 */
[----:B------:R-:W-:Y:S01]  /*3c90*/  @P5 LEA R11, R11, UR4, 0x3 ;  /* 0x000000040b0b5c11 */ /* 0x000fe2000f8e18ff */
[----:B------:R2:W-:Y:S01]  /*3ca0*/  @P2 STS.64 [R5], R34 ;  /* 0x0000002205002388 */ /* 0x0005e20000000a00 */
[----:B------:R-:W-:Y:S01]  /*3cb0*/  ISETP.GE.AND P2, PT, R46, R17, PT ;  /* 0x000000112e00720c */ /* 0x000fe20003f46270 */
[--C-:B------:R-:W-:Y:S01]  /*3cc0*/  @P0 IMAD.IADD R13, R13, 0x1, -R19.reuse ;  /* 0x000000010d0d0824 */ /* 0x100fe200078e0a13 */
[----:B0-----:R-:W-:Y:S01]  /*3cd0*/  @P6 LEA R7, R12, UR4, 0x3 ;  /* 0x000000040c076c11 */ /* 0x001fe2000f8e18ff */
[----:B------:R0:W-:Y:S01]  /*3ce0*/  @P3 STS.64 [R9], R32 ;  /* 0x0000002009003388 */ /* 0x0001e20000000a00 */
[----:B-1----:R-:W-:Y:S01]  /*3cf0*/  @P4 LEA R3, R10, UR4, 0x3 ;  /* 0x000000040a034c11 */ /* 0x002fe2000f8e18ff */
[----:B------:R-:W-:Y:S01]  /*3d00*/  @P1 IMAD.IADD R14, R14, 0x1, -R19 ;  /* 0x000000010e0e1824 */ /* 0x000fe200078e0a13 */
[----:B------:R-:W-:-:S03]  /*3d10*/  @P0 LEA R13, R13, UR4, 0x3 ;  /* 0x000000040d0d0c11 */ /* 0x000fc6000f8e18ff */
[----:B------:R0:W-:Y:S01]  /*3d20*/  @P4 STS.64 [R3], R30 ;  /* 0x0000001e03004388 */ /* 0x0001e20000000a00 */
[----:B--2---:R-:W-:-:S03]  /*3d30*/  @P1 LEA R5, R14, UR4, 0x3 ;  /* 0x000000040e051c11 */ /* 0x004fc6000f8e18ff */
[----:B------:R0:W-:Y:S04]  /*3d40*/  @P5 STS.64 [R11], R28 ;  /* 0x0000001c0b005388 */ /* 0x0001e80000000a00 */
[----:B------:R0:W-:Y:S04]  /*3d50*/  @P6 STS.64 [R7], R26 ;  /* 0x0000001a07006388 */ /* 0x0001e80000000a00 */
[----:B------:R0:W-:Y:S04]  /*3d60*/  @P0 STS.64 [R13], R24 ;  /* 0x000000180d000388 */ /* 0x0001e80000000a00 */
[----:B------:R0:W-:Y:S01]  /*3d70*/  @P1 STS.64 [R5], R22 ;  /* 0x0000001605001388 */ /* 0x0001e20000000a00 */
[----:B------:R-:W-:Y:S06]  /*3d80*/  BAR.SYNC.DEFER_BLOCKING 0x0 ;  /* 0x0000000000007b1d */ /* 0x000fec0000010000 */
[----:B------:R-:W-:Y:S05]  /*3d90*/  @P2 EXIT ;  /* 0x000000000000294d */ /* 0x000fea0003800000 */
[----:B------:R-:W-:Y:S01]  /*3da0*/  LOP3.LUT R2, RZ, R46, RZ, 0x33, !PT ;  /* 0x0000002eff027212 */ /* 0x000fe200078e33ff */
[----:B------:R-:W1:Y:S01]  /*3db0*/  LDCU.U8 UR6, c[0x0][0x3c0] ;  /* 0x00007800ff0677ac */ /* 0x000e620008000000 */
[----:B------:R-:W-:Y:S03]  /*3dc0*/  BSSY.RECONVERGENT B0, `(.L_x_652) ;  /* 0x000001e000007945 */ /* 0x000fe60003800200 */
[----:B------:R-:W-:Y:S01]  /*3dd0*/  IMAD.IADD R2, R2, 0x1, R17 ;  /* 0x0000000102027824 */ /* 0x000fe200078e0211 */
[----:B------:R-:W2:Y:S03]  /*3de0*/  LDCU.64 UR8, c[0x0][0x398] ;  /* 0x00007300ff0877ac */ /* 0x000ea60008000a00 */
[C---:B------:R-:W-:Y:S01]  /*3df0*/  IMAD.HI.U32 R0, R2.reuse, -0x33333333, RZ ;  /* 0xcccccccd02007827 */ /* 0x040fe200078e00ff */
[----:B------:R-:W-:-:S04]  /*3e00*/  ISETP.GE.U32.AND P1, PT, R2, 0x3c0, PT ;  /* 0x000003c00200780c */ /* 0x000fc80003f26070 */
[----:B------:R-:W-:-:S04]  /*3e10*/  SHF.R.U32.HI R0, RZ, 0x8, R0 ;  /* 0x00000008ff007819 */ /* 0x000fc80000011600 */
[----:B0-----:R-:W-:-:S04]  /*3e20*/  LOP3.LUT R3, R0, 0x3, RZ, 0xc0, !PT ;  /* 0x0000000300037812 */ /* 0x001fc800078ec0ff */
[----:B------:R-:W-:-:S13]  /*3e30*/  ISETP.NE.AND P0, PT, R3, 0x3, PT ;  /* 0x000000030300780c */ /* 0x000fda0003f05270 */
[----:B-12---:R-:W-:Y:S05]  /*3e40*/  @!P0 BRA `(.L_x_653) ;  /* 0x0000000000548947 */ /* 0x006fea0003800000 */
[----:B------:R-:W-:Y:S01]  /*3e50*/  VIADD R3, R0, 0x1 ;  /* 0x0000000100037836 */ /* 0x000fe20000000000 */
[C---:B------:R-:W-:Y:S01]  /*3e60*/  LEA R0, R46.reuse, UR4, 0x3 ;  /* 0x000000042e007c11 */ /* 0x040fe2000f8e18ff */
[----:B------:R-:W-:Y:S01]  /*3e70*/  IMAD.IADD R9, R46, 0x1, R19 ;  /* 0x000000012e097824 */ /* 0x000fe200078e0213 */
[----:B------:R-:W-:Y:S02]  /*3e80*/  ISETP.NE.AND P2, PT, RZ, UR6, PT ;  /* 0x00000006ff007c0c */ /* 0x000fe4000bf45270 */
[----:B------:R-:W-:-:S05]  /*3e90*/  LOP3.LUT R3, R3, 0x3, RZ, 0xc0, !PT ;  /* 0x0000000303037812 */ /* 0x000fca00078ec0ff */
[----:B------:R-:W-:Y:S02]  /*3ea0*/  IMAD R46, R3, 0x140, R46 ;  /* 0x00000140032e7824 */ /* 0x000fe400078e022e */
[----:B------:R-:W-:-:S07]  /*3eb0*/  IMAD.MOV R8, RZ, RZ, -R3 ;  /* 0x000000ffff087224 */ /* 0x000fce00078e0a03 */
.L_x_654:
        /* <DEDUP_REMOVED lines=14> */
.L_x_653:
[----:B------:R-:W-:Y:S05]  /*3fa0*/  BSYNC.RECONVERGENT B0 ;  /* 0x0000000000007941 */ /* 0x000fea0003800200 */
.L_x_652:
        /* <DEDUP_REMOVED lines=10> */
.L_x_655:
        /* <DEDUP_REMOVED lines=45> */
.L_x_568:
        /* <DEDUP_REMOVED lines=19> */
[----:B---3--:R-:W-:Y:S02]  /*4450*/  LEA R8, P0, R0, UR10, 0x2 ;  /* 0x0000000a00087c11 */ /* 0x008fe4000f8010ff */
[----:B------:R-:W-:Y:S02]  /*4460*/  ISETP.GE.AND P2, PT, R2, UR6, PT ;  /* 0x0000000602007c0c */ /* 0x000fe4000bf46270 */
[----:B------:R-:W-:-:S02]  /*4470*/  ISETP.GE.AND P5, PT, R4, UR6, PT ;  /* 0x0000000604007c0c */ /* 0x000fc4000bfa6270 */
[----:B------:R-:W-:Y:S01]  /*4480*/  LEA.HI.X R9, R0, UR11, R3, 0x2, P0 ;  /* 0x0000000b00097c11 */ /* 0x000fe200080f1403 */
[----:B------:R-:W-:Y:S01]  /*4490*/  BAR.SYNC.DEFER_BLOCKING 0x0 ;  /* 0x0000000000007b1d */ /* 0x000fe20000010000 */
[----:B------:R-:W-:-:S05]  /*44a0*/  VIADD R0, R36, 0x3 ;  /* 0x0000000324007836 */ /* 0x000fca0000000000 */
[----:B------:R-:W-:Y:S01]  /*44b0*/  ISETP.GE.AND P4, PT, R0, UR6, PT ;  /* 0x0000000600007c0c */ /* 0x000fe2000bf86270 */
[----:B------:R-:W-:Y:S02]  /*44c0*/  VIADD R0, R36, 0x4 ;  /* 0x0000000424007836 */ /* 0x000fe40000000000 */
[----:B------:R-:W-:Y:S02]  /*44d0*/  IMAD.MOV.U32 R54, RZ, RZ, 0x1 ;  /* 0x00000001ff367424 */ /* 0x000fe400078e00ff */
[----:B------:R-:W-:Y:S01]  /*44e0*/  IMAD.MOV.U32 R53, RZ, RZ, 0x1 ;  /* 0x00000001ff357424 */ /* 0x000fe200078e00ff */
[----:B------:R-:W-:Y:S01]  /*44f0*/  ISETP.GE.AND P0, PT, R0, UR6, PT ;  /* 0x0000000600007c0c */ /* 0x000fe2000bf06270 */
[----:B------:R-:W-:Y:S02]  /*4500*/  IMAD.MOV.U32 R52, RZ, RZ, 0x1 ;  /* 0x00000001ff347424 */ /* 0x000fe400078e00ff */
[----:B------:R-:W-:Y:S02]  /*4510*/  IMAD.MOV.U32 R19, RZ, RZ, 0x1 ;  /* 0x00000001ff137424 */ /* 0x000fe400078e00ff */
[----:B------:R-:W-:-:S02]  /*4520*/  IMAD.MOV.U32 R40, RZ, RZ, 0x1 ;  /* 0x00000001ff287424 */ /* 0x000fc400078e00ff */
[----:B------:R-:W-:Y:S01]  /*4530*/  IMAD.MOV.U32 R41, RZ, RZ, 0x1 ;  /* 0x00000001ff297424 */ /* 0x000fe200078e00ff */
[----:B------:R-:W0:Y:S01]  /*4540*/  S2R R20, SR_LANEID ;  /* 0x0000000000147919 */ /* 0x000e220000000000 */
[----:B------:R-:W1:Y:S01]  /*4550*/  S2UR UR7, SR_CgaCtaId ;  /* 0x00000000000779c3 */ /* 0x000e620000008800 */
[----:B------:R-:W-:Y:S01]  /*4560*/  UMOV UR5, 0x400 ;  /* 0x0000040000057882 */ /* 0x000fe20000000000 */
[----:B------:R-:W-:Y:S01]  /*4570*/  SHF.R.U32.HI R18, RZ, 0x5, R57 ;  /* 0x00000005ff127819 */ /* 0x000fe20000011639 */
[----:B------:R-:W2:Y:S01]  /*4580*/  @!P3 LDG.E R6, desc[UR12][R8.64] ;  /* 0x0000000c0806b981 */ /* 0x000ea2000c1e1900 */
[----:B------:R-:W3:Y:S03]  /*4590*/  LDCU.64 UR10, c[0x0][0x380] ;  /* 0x00007000ff0a77ac */ /* 0x000ee60008000a00 */
[----:B------:R-:W4:Y:S04]  /*45a0*/  @!P2 LDG.E R2, desc[UR12][R8.64+0x4] ;  /* 0x0000040c0802a981 */ /* 0x000f28000c1e1900 */
[----:B------:R-:W5:Y:S04]  /*45b0*/  @!P5 LDG.E R3, desc[UR12][R8.64+0x8] ;  /* 0x0000080c0803d981 */ /* 0x000f68000c1e1900 */
[----:B------:R-:W3:Y:S04]  /*45c0*/  @!P4 LDG.E R4, desc[UR12][R8.64+0xc] ;  /* 0x00000c0c0804c981 */ /* 0x000ee8000c1e1900 */
[----:B------:R-:W3:Y:S01]  /*45d0*/  @!P0 LDG.E R5, desc[UR12][R8.64+0x10] ;  /* 0x0000100c08058981 */ /* 0x000ee2000c1e1900 */
[----:B------:R-:W-:-:S05]  /*45e0*/  VIADD R0, R36, 0x5 ;  /* 0x0000000524007836 */ /* 0x000fca0000000000 */
[----:B------:R-:W-:Y:S01]  /*45f0*/  ISETP.GE.AND P1, PT, R0, UR6, PT ;  /* 0x0000000600007c0c */ /* 0x000fe2000bf26270 */
[----:B------:R-:W-:-:S12]  /*4600*/  IMAD.MOV.U32 R0, RZ, RZ, 0x1 ;  /* 0x00000001ff007424 */ /* 0x000fd800078e00ff */
[----:B------:R-:W3:Y:S01]  /*4610*/  @!P1 LDG.E R13, desc[UR12][R8.64+0x14] ;  /* 0x0000140c080d9981 */ /* 0x000ee2000c1e1900 */
[----:B--2---:R-:W-:-:S04]  /*4620*/  @!P3 FSETP.NEU.AND P6, PT, R6, RZ, PT ;  /* 0x000000ff0600b20b */ /* 0x004fc80003fcd000 */
[----:B------:R-:W-:Y:S02]  /*4630*/  @!P3 SEL R54, RZ, 0x1, !P6 ;  /* 0x00000001ff36b807 */ /* 0x000fe40007000000 */
[----:B----4-:R-:W-:Y:S01]  /*4640*/  @!P2 FSETP.NEU.AND P3, PT, R2, RZ, PT ;  /* 0x000000ff0200a20b */ /* 0x010fe20003f6d000 */
[C---:B------:R-:W-:Y:S01]  /*4650*/  VIADD R2, R36.reuse, 0x6 ;  /* 0x0000000624027836 */ /* 0x040fe20000000000 */
[----:B-----5:R-:W-:Y:S01]  /*4660*/  @!P5 FSETP.NEU.AND P6, PT, R3, RZ, PT ;  /* 0x000000ff0300d20b */ /* 0x020fe20003fcd000 */
[----:B------:R-:W-:Y:S01]  /*4670*/  VIADD R3, R36, 0x7 ;  /* 0x0000000724037836 */ /* 0x000fe20000000000 */
[----:B------:R-:W-:Y:S02]  /*4680*/  @!P2 SEL R53, RZ, 0x1, !P3 ;  /* 0x00000001ff35a807 */ /* 0x000fe40005800000 */
[----:B------:R-:W-:Y:S01]  /*4690*/  ISETP.GE.AND P3, PT, R2, UR6, PT ;  /* 0x0000000602007c0c */ /* 0x000fe2000bf66270 */
[----:B------:R-:W-:Y:S01]  /*46a0*/  IMAD.MOV.U32 R2, RZ, RZ, 0x1 ;  /* 0x00000001ff027424 */ /* 0x000fe200078e00ff */
[----:B------:R-:W-:Y:S01]  /*46b0*/  ISETP.GE.AND P2, PT, R3, UR6, PT ;  /* 0x0000000603007c0c */ /* 0x000fe2000bf46270 */
[----:B------:R-:W-:Y:S01]  /*46c0*/  VIADD R3, R36, 0x8 ;  /* 0x0000000824037836 */ /* 0x000fe20000000000 */
[----:B------:R-:W-:-:S02]  /*46d0*/  @!P5 SEL R0, RZ, 0x1, !P6 ;  /* 0x00000001ff00d807 */ /* 0x000fc40007000000 */
[----:B---3--:R-:W-:Y:S01]  /*46e0*/  @!P4 FSETP.NEU.AND P6, PT, R4, RZ, PT ;  /* 0x000000ff0400c20b */ /* 0x008fe20003fcd000 */
[----:B------:R-:W-:Y:S01]  /*46f0*/  VIADD R4, R36, 0x9 ;  /* 0x0000000924047836 */ /* 0x000fe20000000000 */
[----:B------:R-:W-:Y:S02]  /*4700*/  ISETP.GE.AND P5, PT, R3, UR6, PT ;  /* 0x0000000603007c0c */ /* 0x000fe4000bfa6270 */
[----:B------:R-:W-:Y:S02]  /*4710*/  @!P4 SEL R2, RZ, 0x1, !P6 ;  /* 0x00000001ff02c807 */ /* 0x000fe40007000000 */
[----:B------:R-:W-:Y:S01]  /*4720*/  ISETP.GE.AND P4, PT, R4, UR6, PT ;  /* 0x0000000604007c0c */ /* 0x000fe2000bf86270 */
[----:B------:R-:W-:Y:S01]  /*4730*/  VIADD R4, R36, 0xa ;  /* 0x0000000a24047836 */ /* 0x000fe20000000000 */
[----:B------:R-:W-:Y:S01]  /*4740*/  @!P0 FSETP.NEU.AND P6, PT, R5, RZ, PT ;  /* 0x000000ff0500820b */ /* 0x000fe20003fcd000 */
[----:B------:R-:W-:Y:S01]  /*4750*/  IMAD.MOV.U32 R3, RZ, RZ, 0x1 ;  /* 0x00000001ff037424 */ /* 0x000fe200078e00ff */
[----:B------:R-:W2:Y:S02]  /*4760*/  @!P3 LDG.E R5, desc[UR12][R8.64+0x18] ;  /* 0x0000180c0805b981 */ /* 0x000ea4000c1e1900 */
[----:B------:R-:W-:-:S02]  /*4770*/  @!P0 SEL R3, RZ, 0x1, !P6 ;  /* 0x00000001ff038807 */ /* 0x000fc40007000000 */
[----:B------:R-:W-:Y:S01]  /*4780*/  ISETP.GE.AND P0, PT, R4, UR6, PT ;  /* 0x0000000604007c0c */ /* 0x000fe2000bf06270 */
[----:B------:R-:W3:Y:S04]  /*4790*/  @!P2 LDG.E R6, desc[UR12][R8.64+0x1c] ;  /* 0x00001c0c0806a981 */ /* 0x000ee8000c1e1900 */
[----:B------:R-:W4:Y:S04]  /*47a0*/  @!P5 LDG.E R10, desc[UR12][R8.64+0x20] ;  /* 0x0000200c080ad981 */ /* 0x000f28000c1e1900 */
[----:B------:R-:W5:Y:S04]  /*47b0*/  @!P4 LDG.E R11, desc[UR12][R8.64+0x24] ;  /* 0x0000240c080bc981 */ /* 0x000f68000c1e1900 */
[----:B------:R-:W5:Y:S01]  /*47c0*/  @!P0 LDG.E R12, desc[UR12][R8.64+0x28] ;  /* 0x0000280c080c8981 */ /* 0x000f62000c1e1900 */
[----:B------:R-:W-:Y:S01]  /*47d0*/  IMAD.IADD R7, R53, 0x1, R54 ;  /* 0x0000000135077824 */ /* 0x000fe200078e0236 */
[----:B------:R-:W-:Y:S03]  /*47e0*/  BAR.SYNC.DEFER_BLOCKING 0x0 ;  /* 0x0000000000007b1d */ /* 0x000fe60000010000 */
[----:B------:R-:W-:Y:S01]  /*47f0*/  IMAD.IADD R42, R7, 0x1, R0 ;  /* 0x00000001072a7824 */ /* 0x000fe200078e0200 */
[----:B------:R-:W-:Y:S01]  /*4800*/  @!P1 FSETP.NEU.AND P6, PT, R13, RZ, PT ;  /* 0x000000ff0d00920b */ /* 0x000fe20003fcd000 */
[----:B------:R-:W-:-:S02]  /*4810*/  IMAD.MOV.U32 R4, RZ, RZ, 0x1 ;  /* 0x00000001ff047424 */ /* 0x000fc400078e00ff */
[----:B------:R-:W-:Y:S01]  /*4820*/  IMAD.IADD R44, R42, 0x1, R2 ;  /* 0x000000012a2c7824 */ /* 0x000fe200078e0202 */
[----:B------:R-:W-:-:S03]  /*4830*/  @!P1 SEL R4, RZ, 0x1, !P6 ;  /* 0x00000001ff049807 */ /* 0x000fc60007000000 */
[----:B------:R-:W-:-:S04]  /*4840*/  IMAD.IADD R7, R44, 0x1, R3 ;  /* 0x000000012c077824 */ /* 0x000fc800078e0203 */
[----:B------:R-:W-:Y:S01]  /*4850*/  IMAD.IADD R45, R7, 0x1, R4 ;  /* 0x00000001072d7824 */ /* 0x000fe200078e0204 */
[----:B-1----:R-:W-:Y:S01]  /*4860*/  ULEA UR5, UR7, UR5, 0x18 ;  /* 0x0000000507057291 */ /* 0x002fe2000f8ec0ff */
[----:B--2---:R-:W-:Y:S01]  /*4870*/  @!P3 FSETP.NEU.AND P6, PT, R5, RZ, PT ;  /* 0x000000ff0500b20b */ /* 0x004fe20003fcd000 */
[----:B------:R-:W-:-:S03]  /*4880*/  IMAD.MOV.U32 R5, RZ, RZ, 0x1 ;  /* 0x00000001ff057424 */ /* 0x000fc600078e00ff */
[----:B------:R-:W-:Y:S02]  /*4890*/  @!P3 SEL R52, RZ, 0x1, !P6 ;  /* 0x00000001ff34b807 */ /* 0x000fe40007000000 */
[----:B---3--:R-:W-:Y:S02]  /*48a0*/  @!P2 FSETP.NEU.AND P1, PT, R6, RZ, PT ;  /* 0x000000ff0600a20b */ /* 0x008fe40003f2d000 */
[----:B----4-:R-:W-:Y:S01]  /*48b0*/  @!P5 FSETP.NEU.AND P3, PT, R10, RZ, PT ;  /* 0x000000ff0a00d20b */ /* 0x010fe20003f6d000 */
[----:B------:R-:W-:Y:S01]  /*48c0*/  IMAD.IADD R46, R45, 0x1, R52 ;  /* 0x000000012d2e7824 */ /* 0x000fe200078e0234 */
[----:B------:R-:W-:Y:S02]  /*48d0*/  @!P2 SEL R5, RZ, 0x1, !P1 ;  /* 0x00000001ff05a807 */ /* 0x000fe40004800000 */
[----:B-----5:R-:W-:Y:S02]  /*48e0*/  @!P4 FSETP.NEU.AND P1, PT, R11, RZ, PT ;  /* 0x000000ff0b00c20b */ /* 0x020fe40003f2d000 */
[----:B------:R-:W-:Y:S01]  /*48f0*/  @!P5 SEL R19, RZ, 0x1, !P3 ;  /* 0x00000001ff13d807 */ /* 0x000fe20005800000 */
[----:B------:R-:W-:Y:S01]  /*4900*/  IMAD.IADD R58, R46, 0x1, R5 ;  /* 0x000000012e3a7824 */ /* 0x000fe200078e0205 */
[----:B------:R-:W-:-:S02]  /*4910*/  @!P0 FSETP.NEU.AND P2, PT, R12, RZ, PT ;  /* 0x000000ff0c00820b */ /* 0x000fc40003f4d000 */
[----:B------:R-:W-:Y:S01]  /*4920*/  @!P4 SEL R40, RZ, 0x1, !P1 ;  /* 0x00000001ff28c807 */ /* 0x000fe20004800000 */
[----:B------:R-:W-:Y:S01]  /*4930*/  IMAD.IADD R48, R58, 0x1, R19 ;  /* 0x000000013a307824 */ /* 0x000fe200078e0213 */
[----:B------:R-:W-:-:S03]  /*4940*/  @!P0 SEL R41, RZ, 0x1, !P2 ;  /* 0x00000001ff298807 */ /* 0x000fc60005000000 */
[----:B------:R-:W-:-:S04]  /*4950*/  IMAD.IADD R56, R48, 0x1, R40 ;  /* 0x0000000130387824 */ /* 0x000fc800078e0228 */
[----:B------:R-:W-:-:S05]  /*4960*/  IMAD.IADD R23, R56, 0x1, R41 ;  /* 0x0000000138177824 */ /* 0x000fca00078e0229 */
[----:B------:R-:W1:Y:S02]  /*4970*/  SHFL.UP P0, R6, R23, 0x1, RZ ;  /* 0x0420000017067989 */ /* 0x000e6400000000ff */
[----:B-1----:R-:W-:-:S05]  /*4980*/  @P0 IMAD.IADD R6, R23, 0x1, R6 ;  /* 0x0000000117060824 */ /* 0x002fca00078e0206 */
[----:B------:R-:W1:Y:S02]  /*4990*/  SHFL.UP P0, R9, R6, 0x2, RZ ;  /* 0x0440000006097989 */ /* 0x000e6400000000ff */
[----:B-1----:R-:W-:-:S05]  /*49a0*/  @P0 IMAD.IADD R9, R6, 0x1, R9 ;  /* 0x0000000106090824 */ /* 0x002fca00078e0209 */
[----:B------:R-:W1:Y:S02]  /*49b0*/  SHFL.UP P0, R8, R9, 0x4, RZ ;  /* 0x0480000009087989 */ /* 0x000e6400000000ff */
[----:B-1----:R-:W-:-:S05]  /*49c0*/  @P0 IMAD.IADD R8, R9, 0x1, R8 ;  /* 0x0000000109080824 */ /* 0x002fca00078e0208 */
[----:B------:R-:W1:Y:S01]  /*49d0*/  SHFL.UP P0, R11, R8, 0x8, RZ ;  /* 0x05000000080b7989 */ /* 0x000e6200000000ff */
[----:B0-----:R-:W-:Y:S01]  /*49e0*/  ISETP.NE.AND P1, PT, R20, 0x1f, PT ;  /* 0x0000001f1400780c */ /* 0x001fe20003f25270 */
[----:B-1----:R-:W-:-:S05]  /*49f0*/  @P0 IMAD.IADD R11, R8, 0x1, R11 ;  /* 0x00000001080b0824 */ /* 0x002fca00078e020b */
[----:B------:R-:W0:Y:S07]  /*4a00*/  SHFL.UP P0, R16, R11, 0x10, RZ ;  /* 0x060000000b107989 */ /* 0x000e2e00000000ff */
[----:B------:R-:W-:Y:S01]  /*4a10*/  @!P1 LEA R17, R18, UR5, 0x2 ;  /* 0x0000000512119c11 */ /* 0x000fe2000f8e10ff */
[----:B0-----:R-:W-:-:S05]  /*4a20*/  @P0 IMAD.IADD R16, R11, 0x1, R16 ;  /* 0x000000010b100824 */ /* 0x001fca00078e0210 */
[----:B------:R-:W-:Y:S01]  /*4a30*/  @!P1 STS [R17], R16 ;  /* 0x0000001011009388 */ /* 0x000fe20000000800 */
[----:B------:R-:W-:Y:S06]  /*4a40*/  BAR.SYNC.DEFER_BLOCKING 0x0 ;  /* 0x0000000000007b1d */ /* 0x000fec0000010000 */
[----:B------:R-:W0:Y:S04]  /*4a50*/  LDS.128 R12, [UR5] ;  /* 0x00000005ff0c7984 */ /* 0x000e280008000c00 */
[----:B------:R-:W1:Y:S01]  /*4a60*/  LDS.128 R8, [UR5+0x10] ;  /* 0x00001005ff087984 */ /* 0x000e620008000c00 */
[----:B------:R-:W-:-:S03]  /*4a70*/  ISETP.NE.AND P0, PT, R18, 0x2, PT ;  /* 0x000000021200780c */ /* 0x000fc60003f05270 */
[----:B------:R-:W2:Y:S01]  /*4a80*/  LDS.64 R38, [UR5+0x20] ;  /* 0x00002005ff267984 */ /* 0x000ea20008000a00 */
        /* <DEDUP_REMOVED lines=8> */
[C---:B------:R-:W-:Y:S01]  /*4b10*/  SEL R6, R21.reuse, R6, !P0 ;  /* 0x0000000615067207 */ /* 0x040fe20004000000 */
[----:B-1----:R-:W-:Y:S01]  /*4b20*/  IMAD.IADD R21, R21, 0x1, R8 ;  /* 0x0000000115157824 */ /* 0x002fe200078e0208 */
        /* <DEDUP_REMOVED lines=9> */
[----:B------:R-:W-:Y:S01]  /*4bc0*/  ISETP.NE.AND P1, PT, R18, 0x9, PT ;  /* 0x000000091200780c */ /* 0x000fe20003f25270 */
[----:B------:R-:W-:Y:S02]  /*4bd0*/  UIADD3 UR10, UP0, UP1, UR8, UR10, UR4 ;  /* 0x0000000a080a7290 */ /* 0x000fe4000f91e004 */
[C---:B--2---:R-:W-:Y:S01]  /*4be0*/  IMAD.IADD R18, R21.reuse, 0x1, R38 ;  /* 0x0000000115127824 */ /* 0x044fe200078e0226 */
[----:B------:R-:W-:Y:S01]  /*4bf0*/  SEL R17, R21, R6, !P0 ;  /* 0x0000000615117207 */ /* 0x000fe20004000000 */
[----:B------:R-:W-:Y:S01]  /*4c00*/  IMAD.IADD R16, R16, 0x1, -R23 ;  /* 0x0000000110107824 */ /* 0x000fe200078e0a17 */
[----:B------:R-:W-:Y:S01]  /*4c10*/  UIADD3.X UR11, UPT, UPT, UR9, UR11, URZ, UP0, UP1 ;  /* 0x0000000b090b7290 */ /* 0x000fe200087e24ff */
[----:B------:R-:W-:Y:S02]  /*4c20*/  ISETP.GE.U32.AND P0, PT, R57, 0x20, PT ;  /* 0x000000203900780c */ /* 0x000fe40003f06070 */
[----:B------:R-:W-:-:S02]  /*4c30*/  SEL R17, R18, R17, !P1 ;  /* 0x0000001112117207 */ /* 0x000fc40004800000 */
[----:B------:R-:W-:Y:S02]  /*4c40*/  ISETP.NE.AND P2, PT, R20, RZ, PT ;  /* 0x000000ff1400720c */ /* 0x000fe40003f45270 */
[----:B------:R-:W-:Y:S02]  /*4c50*/  IADD3 R36, P1, PT, R36, UR10, RZ ;  /* 0x0000000a24247c10 */ /* 0x000fe4000ff3e0ff */
[----:B------:R-:W-:Y:S02]  /*4c60*/  SEL R17, R17, RZ, P0 ;  /* 0x000000ff11117207 */ /* 0x000fe40000000000 */
[----:B------:R-:W-:Y:S01]  /*4c70*/  SEL R16, R16, RZ, P2 ;  /* 0x000000ff10107207 */ /* 0x000fe20001000000 */
[----:B------:R-:W-:Y:S01]  /*4c80*/  IMAD.X R37, RZ, RZ, UR11, P1 ;  /* 0x0000000bff257e24 */ /* 0x000fe200088e06ff */
[----:B------:R-:W-:Y:S02]  /*4c90*/  IADD3 R32, P0, PT, R36, 0x2, RZ ;  /* 0x0000000224207810 */ /* 0x000fe40007f1e0ff */
[----:B------:R-:W-:Y:S01]  /*4ca0*/  IADD3 R18, PT, PT, R18, UR6, R39 ;  /* 0x0000000612127c10 */ /* 0x000fe2000fffe027 */
[----:B------:R-:W-:-:S02]  /*4cb0*/  IMAD.IADD R55, R17, 0x1, R16 ;  /* 0x0000000111377824 */ /* 0x000fc400078e0210 */
[----:B------:R-:W-:Y:S01]  /*4cc0*/  IMAD.X R33, RZ, RZ, R37, P0 ;  /* 0x000000ffff217224 */ /* 0x000fe200000e0625 */
[----:B------:R-:W-:Y:S01]  /*4cd0*/  IADD3 R16, P0, PT, R36, 0x9, RZ ;  /* 0x0000000924107810 */ /* 0x000fe20007f1e0ff */
[----:B------:R-:W-:-:S04]  /*4ce0*/  VIADD R18, R18, 0xfffff240 ;  /* 0xfffff24012127836 */ /* 0x000fc80000000000 */
[--C-:B------:R-:W-:Y:S01]  /*4cf0*/  IMAD.X R17, RZ, RZ, R37.reuse, P0 ;  /* 0x000000ffff117224 */ /* 0x100fe200000e0625 */
[----:B------:R-:W-:Y:S02]  /*4d00*/  ISETP.GT.AND P0, PT, R18, 0x140, PT ;  /* 0x000001401200780c */ /* 0x000fe40003f04270 */
[C---:B------:R-:W-:Y:S02]  /*4d10*/  IADD3 R34, P1, PT, R36.reuse, 0x1, RZ ;  /* 0x0000000124227810 */ /* 0x040fe40007f3e0ff */
[C---:B------:R-:W-:Y:S01]  /*4d20*/  IADD3 R30, P6, PT, R36.reuse, 0x3, RZ ;  /* 0x00000003241e7810 */ /* 0x040fe20007fde0ff */
[----:B------:R-:W-:Y:S01]  /*4d30*/  IMAD.IADD R50, R53, 0x1, R54 ;  /* 0x0000000135327824 */ /* 0x000fe200078e0236 */
[C---:B------:R-:W-:Y:S01]  /*4d40*/  IADD3 R28, P5, PT, R36.reuse, 0x4, RZ ;  /* 0x00000004241c7810 */ /* 0x040fe20007fbe0ff */
[--C-:B------:R-:W-:Y:S01]  /*4d50*/  IMAD.X R35, RZ, RZ, R37.reuse, P1 ;  /* 0x000000ffff237224 */ /* 0x100fe200008e0625 */
[C---:B------:R-:W-:Y:S01]  /*4d60*/  IADD3 R26, P4, PT, R36.reuse, 0x5, RZ ;  /* 0x00000005241a7810 */ /* 0x040fe20007f9e0ff */
[----:B------:R-:W-:Y:S01]  /*4d70*/  IMAD.X R31, RZ, RZ, R37, P6 ;  /* 0x000000ffff1f7224 */ /* 0x000fe200030e0625 */
[----:B------:R-:W-:-:S02]  /*4d80*/  IADD3 R24, P3, PT, R36, 0x6, RZ ;  /* 0x0000000624187810 */ /* 0x000fc40007f7e0ff */
[C---:B------:R-:W-:Y:S02]  /*4d90*/  IADD3 R22, P2, PT, R36.reuse, 0x7, RZ ;  /* 0x0000000724167810 */ /* 0x040fe40007f5e0ff */
[C---:B------:R-:W-:Y:S02]  /*4da0*/  IADD3 R20, P1, PT, R36.reuse, 0x8, RZ ;  /* 0x0000000824147810 */ /* 0x040fe40007f3e0ff */
[----:B------:R-:W-:Y:S01]  /*4db0*/  IADD3 R6, P6, PT, R36, 0xa, RZ ;  /* 0x0000000a24067810 */ /* 0x000fe20007fde0ff */
[----:B------:R-:W-:Y:S01]  /*4dc0*/  BSSY.RECONVERGENT B0, `(.L_x_658) ;  /* 0x0000145000007945 */ /* 0x000fe20003800200 */
[--C-:B------:R-:W-:Y:S02]  /*4dd0*/  IMAD.IADD R43, R44, 0x1, R55.reuse ;  /* 0x000000012c2b7824 */ /* 0x100fe400078e0237 */
[----:B------:R-:W-:Y:S02]  /*4de0*/  IMAD.IADD R44, R7, 0x1, R55 ;  /* 0x00000001072c7824 */ /* 0x000fe400078e0237 */
[----:B------:R-:W-:-:S02]  /*4df0*/  IMAD.X R29, RZ, RZ, R37, P5 ;  /* 0x000000ffff1d7224 */ /* 0x000fc400028e0625 */
[--C-:B------:R-:W-:Y:S02]  /*4e00*/  IMAD.X R27, RZ, RZ, R37.reuse, P4 ;  /* 0x000000ffff1b7224 */ /* 0x100fe400020e0625 */
[--C-:B------:R-:W-:Y:S02]  /*4e10*/  IMAD.X R25, RZ, RZ, R37.reuse, P3 ;  /* 0x000000ffff197224 */ /* 0x100fe400018e0625 */
[--C-:B------:R-:W-:Y:S02]  /*4e20*/  IMAD.X R23, RZ, RZ, R37.reuse, P2 ;  /* 0x000000ffff177224 */ /* 0x100fe400010e0625 */
[----:B------:R-:W-:Y:S02]  /*4e30*/  IMAD.X R21, RZ, RZ, R37, P1 ;  /* 0x000000ffff157224 */ /* 0x000fe400008e0625 */
[--C-:B------:R-:W-:Y:S02]  /*4e40*/  IMAD.IADD R42, R42, 0x1, R55.reuse ;  /* 0x000000012a2a7824 */ /* 0x100fe400078e0237 */
[----:B------:R-:W-:-:S02]  /*4e50*/  IMAD.IADD R45, R45, 0x1, R55 ;  /* 0x000000012d2d7824 */ /* 0x000fc400078e0237 */
[--C-:B------:R-:W-:Y:S02]  /*4e60*/  IMAD.IADD R46, R46, 0x1, R55.reuse ;  /* 0x000000012e2e7824 */ /* 0x100fe400078e0237 */
[--C-:B------:R-:W-:Y:S02]  /*4e70*/  IMAD.IADD R47, R58, 0x1, R55.reuse ;  /* 0x000000013a2f7824 */ /* 0x100fe400078e0237 */
[----:B------:R-:W-:Y:S02]  /*4e80*/  IMAD.IADD R48, R48, 0x1, R55 ;  /* 0x0000000130307824 */ /* 0x000fe400078e0237 */
[----:B------:R-:W-:Y:S02]  /*4e90*/  IMAD.X R7, RZ, RZ, R37, P6 ;  /* 0x000000ffff077224 */ /* 0x000fe400030e0625 */
[--C-:B------:R-:W-:Y:S02]  /*4ea0*/  IMAD.IADD R49, R56, 0x1, R55.reuse ;  /* 0x0000000138317824 */ /* 0x100fe400078e0237 */
        /* <DEDUP_REMOVED lines=13> */
.L_x_662:
[----:B-----5:R-:W-:-:S04]  /*4f80*/  IADD3 R10, P0, PT, R55, R8, RZ ;  /* 0x00000008370a7210 */ /* 0x020fc80007f1e0ff */
[----:B------:R-:W-:Y:S02]  /*4f90*/  LEA.HI.X.SX32 R9, R55, R9, 0x1, P0 ;  /* 0x0000000937097211 */ /* 0x000fe400000f0eff */
[----:B0-----:R-:W-:-:S04]  /*4fa0*/  LEA R8, P0, R10, UR6, 0x3 ;  /* 0x000000060a087c11 */ /* 0x001fc8000f8018ff */
[----:B------:R-:W-:-:S05]  /*4fb0*/  LEA.HI.X R9, R10, UR7, R9, 0x3, P0 ;  /* 0x000000070a097c11 */ /* 0x000fca00080f1c09 */
[----:B------:R0:W-:Y:S04]  /*4fc0*/  STG.E.64 desc[UR12][R8.64], R36 ;  /* 0x0000002408007986 */ /* 0x0001e8000c101b0c */
.L_x_661:
[----:B------:R-:W-:Y:S05]  /*4fd0*/  BSYNC.RECONVERGENT B2 ;  /* 0x0000000000027941 */ /* 0x000fea0003800200 */
.L_x_660:
        /* <DEDUP_REMOVED lines=10> */
.L_x_665:
[----:B-----5:R-:W-:-:S04]  /*5080*/  IADD3 R10, P0, PT, R51, R8, RZ ;  /* 0x00000008330a7210 */ /* 0x020fc80007f1e0ff */
[----:B------:R-:W-:Y:S02]  /*5090*/  LEA.HI.X.SX32 R9, R51, R9, 0x1, P0 ;  /* 0x0000000933097211 */ /* 0x000fe400000f0eff */
[----:B0-----:R-:W-:-:S04]  /*50a0*/  LEA R8, P0, R10, UR6, 0x3 ;  /* 0x000000060a087c11 */ /* 0x001fc8000f8018ff */
[----:B------:R-:W-:-:S05]  /*50b0*/  LEA.HI.X R9, R10, UR7, R9, 0x3, P0 ;  /* 0x000000070a097c11 */ /* 0x000fca00080f1c09 */
[----:B------:R1:W-:Y:S04]  /*50c0*/  STG.E.64 desc[UR12][R8.64], R34 ;  /* 0x0000002208007986 */ /* 0x0003e8000c101b0c */
.L_x_664:
[----:B------:R-:W-:Y:S05]  /*50d0*/  BSYNC.RECONVERGENT B2 ;  /* 0x0000000000027941 */ /* 0x000fea0003800200 */
.L_x_663:
        /* <DEDUP_REMOVED lines=10> */
.L_x_668:
[----:B-----5:R-:W-:-:S04]  /*5180*/  IADD3 R0, P0, PT, R50, R8, RZ ;  /* 0x0000000832007210 */ /* 0x020fc80007f1e0ff */
[----:B------:R-:W-:Y:S02]  /*5190*/  LEA.HI.X.SX32 R9, R50, R9, 0x1, P0 ;  /* 0x0000000932097211 */ /* 0x000fe400000f0eff */
[----:B0-----:R-:W-:-:S04]  /*51a0*/  LEA R8, P0, R0, UR6, 0x3 ;  /* 0x0000000600087c11 */ /* 0x001fc8000f8018ff */
[----:B------:R-:W-:-:S05]  /*51b0*/  LEA.HI.X R9, R0, UR7, R9, 0x3, P0 ;  /* 0x0000000700097c11 */ /* 0x000fca00080f1c09 */
[----:B------:R2:W-:Y:S04]  /*51c0*/  STG.E.64 desc[UR12][R8.64], R32 ;  /* 0x0000002008007986 */ /* 0x0005e8000c101b0c */
.L_x_667:
[----:B------:R-:W-:Y:S05]  /*51d0*/  BSYNC.RECONVERGENT B2 ;  /* 0x0000000000027941 */ /* 0x000fea0003800200 */
.L_x_666:
        /* <DEDUP_REMOVED lines=10> */
.L_x_671:
[----:B-----5:R-:W-:-:S04]  /*5280*/  IADD3 R0, P0, PT, R42, R8, RZ ;  /* 0x000000082a007210 */ /* 0x020fc80007f1e0ff */
[----:B------:R-:W-:Y:S02]  /*5290*/  LEA.HI.X.SX32 R9, R42, R9, 0x1, P0 ;  /* 0x000000092a097211 */ /* 0x000fe400000f0eff */
[----:B0-----:R-:W-:-:S04]  /*52a0*/  LEA R8, P0, R0, UR6, 0x3 ;  /* 0x0000000600087c11 */ /* 0x001fc8000f8018ff */
[----:B------:R-:W-:-:S05]  /*52b0*/  LEA.HI.X R9, R0, UR7, R9, 0x3, P0 ;  /* 0x0000000700097c11 */ /* 0x000fca00080f1c09 */
[----:B------:R3:W-:Y:S04]  /*52c0*/  STG.E.64 desc[UR12][R8.64], R30 ;  /* 0x0000001e08007986 */ /* 0x0007e8000c101b0c */
.L_x_670:
[----:B------:R-:W-:Y:S05]  /*52d0*/  BSYNC.RECONVERGENT B2 ;  /* 0x0000000000027941 */ /* 0x000fea0003800200 */
.L_x_669:
        /* <DEDUP_REMOVED lines=10> */
.L_x_674:
[----:B-----5:R-:W-:-:S04]  /*5380*/  IADD3 R0, P0, PT, R43, R2, RZ ;  /* 0x000000022b007210 */ /* 0x020fc80007f1e0ff */
[----:B------:R-:W-:Y:S02]  /*5390*/  LEA.HI.X.SX32 R3, R43, R3, 0x1, P0 ;  /* 0x000000032b037211 */ /* 0x000fe400000f0eff */
[----:B----4-:R-:W-:-:S04]  /*53a0*/  LEA R2, P0, R0, UR6, 0x3 ;  /* 0x0000000600027c11 */ /* 0x010fc8000f8018ff */
[----:B------:R-:W-:-:S05]  /*53b0*/  LEA.HI.X R3, R0, UR7, R3, 0x3, P0 ;  /* 0x0000000700037c11 */ /* 0x000fca00080f1c03 */
[----:B------:R4:W-:Y:S04]  /*53c0*/  STG.E.64 desc[UR12][R2.64], R28 ;  /* 0x0000001c02007986 */ /* 0x0009e8000c101b0c */
.L_x_673:
[----:B------:R-:W-:Y:S05]  /*53d0*/  BSYNC.RECONVERGENT B2 ;  /* 0x0000000000027941 */ /* 0x000fea0003800200 */
.L_x_672:
        /* <DEDUP_REMOVED lines=10> */
.L_x_677:
[----:B-----5:R-:W-:-:S04]  /*5480*/  IADD3 R0, P0, PT, R44, R2, RZ ;  /* 0x000000022c007210 */ /* 0x020fc80007f1e0ff */
[----:B------:R-:W-:Y:S02]  /*5490*/  LEA.HI.X.SX32 R3, R44, R3, 0x1, P0 ;  /* 0x000000032c037211 */ /* 0x000fe400000f0eff */
[----:B----4-:R-:W-:-:S04]  /*54a0*/  LEA R2, P0, R0, UR6, 0x3 ;  /* 0x0000000600027c11 */ /* 0x010fc8000f8018ff */
[----:B------:R-:W-:-:S05]  /*54b0*/  LEA.HI.X R3, R0, UR7, R3, 0x3, P0 ;  /* 0x0000000700037c11 */ /* 0x000fca00080f1c03 */
[----:B------:R4:W-:Y:S04]  /*54c0*/  STG.E.64 desc[UR12][R2.64], R26 ;  /* 0x0000001a02007986 */ /* 0x0009e8000c101b0c */
.L_x_676:
[----:B------:R-:W-:Y:S05]  /*54d0*/  BSYNC.RECONVERGENT B2 ;  /* 0x0000000000027941 */ /* 0x000fea0003800200 */
.L_x_675:
        /* <DEDUP_REMOVED lines=10> */
.L_x_680:
[----:B-----5:R-:W-:-:S04]  /*5580*/  IADD3 R0, P0, PT, R45, R2, RZ ;  /* 0x000000022d007210 */ /* 0x020fc80007f1e0ff */
[----:B------:R-:W-:Y:S02]  /*5590*/  LEA.HI.X.SX32 R3, R45, R3, 0x1, P0 ;  /* 0x000000032d037211 */ /* 0x000fe400000f0eff */
[----:B----4-:R-:W-:-:S04]  /*55a0*/  LEA R2, P0, R0, UR6, 0x3 ;  /* 0x0000000600027c11 */ /* 0x010fc8000f8018ff */
[----:B------:R-:W-:-:S05]  /*55b0*/  LEA.HI.X R3, R0, UR7, R3, 0x3, P0 ;  /* 0x0000000700037c11 */ /* 0x000fca00080f1c03 */
[----:B------:R4:W-:Y:S04]  /*55c0*/  STG.E.64 desc[UR12][R2.64], R24 ;  /* 0x0000001802007986 */ /* 0x0009e8000c101b0c */
.L_x_679:
[----:B------:R-:W-:Y:S05]  /*55d0*/  BSYNC.RECONVERGENT B2 ;  /* 0x0000000000027941 */ /* 0x000fea0003800200 */
.L_x_678:
        /* <DEDUP_REMOVED lines=10> */
.L_x_683:
[----:B-----5:R-:W-:-:S04]  /*5680*/  IADD3 R0, P0, PT, R46, R2, RZ ;  /* 0x000000022e007210 */ /* 0x020fc80007f1e0ff */
[----:B------:R-:W-:Y:S02]  /*5690*/  LEA.HI.X.SX32 R3, R46, R3, 0x1, P0 ;  /* 0x000000032e037211 */ /* 0x000fe400000f0eff */
[----:B----4-:R-:W-:-:S04]  /*56a0*/  LEA R2, P0, R0, UR6, 0x3 ;  /* 0x0000000600027c11 */ /* 0x010fc8000f8018ff */
[----:B------:R-:W-:-:S05]  /*56b0*/  LEA.HI.X R3, R0, UR7, R3, 0x3, P0 ;  /* 0x0000000700037c11 */ /* 0x000fca00080f1c03 */
[----:B------:R4:W-:Y:S04]  /*56c0*/  STG.E.64 desc[UR12][R2.64], R22 ;  /* 0x0000001602007986 */ /* 0x0009e8000c101b0c */
.L_x_682:
[----:B------:R-:W-:Y:S05]  /*56d0*/  BSYNC.RECONVERGENT B2 ;  /* 0x0000000000027941 */ /* 0x000fea0003800200 */
.L_x_681:
        /* <DEDUP_REMOVED lines=10> */
.L_x_686:
[----:B-----5:R-:W-:-:S04]  /*5780*/  IADD3 R0, P0, PT, R47, R2, RZ ;  /* 0x000000022f007210 */ /* 0x020fc80007f1e0ff */
[----:B------:R-:W-:Y:S02]  /*5790*/  LEA.HI.X.SX32 R3, R47, R3, 0x1, P0 ;  /* 0x000000032f037211 */ /* 0x000fe400000f0eff */
[----:B----4-:R-:W-:-:S04]  /*57a0*/  LEA R2, P0, R0, UR6, 0x3 ;  /* 0x0000000600027c11 */ /* 0x010fc8000f8018ff */
[----:B------:R-:W-:-:S05]  /*57b0*/  LEA.HI.X R3, R0, UR7, R3, 0x3, P0 ;  /* 0x0000000700037c11 */ /* 0x000fca00080f1c03 */
[----:B------:R4:W-:Y:S04]  /*57c0*/  STG.E.64 desc[UR12][R2.64], R20 ;  /* 0x0000001402007986 */ /* 0x0009e8000c101b0c */
.L_x_685:
[----:B------:R-:W-:Y:S05]  /*57d0*/  BSYNC.RECONVERGENT B2 ;  /* 0x0000000000027941 */ /* 0x000fea0003800200 */
.L_x_684:
        /* <DEDUP_REMOVED lines=10> */
.L_x_689:
[----:B-----5:R-:W-:-:S04]  /*5880*/  IADD3 R0, P0, PT, R48, R2, RZ ;  /* 0x0000000230007210 */ /* 0x020fc80007f1e0ff */
[----:B------:R-:W-:Y:S02]  /*5890*/  LEA.HI.X.SX32 R3, R48, R3, 0x1, P0 ;  /* 0x0000000330037211 */ /* 0x000fe400000f0eff */
[----:B----4-:R-:W-:-:S04]  /*58a0*/  LEA R2, P0, R0, UR6, 0x3 ;  /* 0x0000000600027c11 */ /* 0x010fc8000f8018ff */
[----:B------:R-:W-:-:S05]  /*58b0*/  LEA.HI.X R3, R0, UR7, R3, 0x3, P0 ;  /* 0x0000000700037c11 */ /* 0x000fca00080f1c03 */
[----:B------:R4:W-:Y:S04]  /*58c0*/  STG.E.64 desc[UR12][R2.64], R16 ;  /* 0x0000001002007986 */ /* 0x0009e8000c101b0c */
.L_x_688:
[----:B------:R-:W-:Y:S05]  /*58d0*/  BSYNC.RECONVERGENT B2 ;  /* 0x0000000000027941 */ /* 0x000fea0003800200 */
.L_x_687:
        /* <DEDUP_REMOVED lines=9> */
.L_x_691:
[----:B-----5:R-:W-:-:S04]  /*5970*/  IADD3 R0, P0, PT, R49, R2, RZ ;  /* 0x0000000231007210 */ /* 0x020fc80007f1e0ff */
[----:B------:R-:W-:Y:S02]  /*5980*/  LEA.HI.X.SX32 R3, R49, R3, 0x1, P0 ;  /* 0x0000000331037211 */ /* 0x000fe400000f0eff */
[----:B----4-:R-:W-:-:S04]  /*5990*/  LEA R2, P0, R0, UR6, 0x3 ;  /* 0x0000000600027c11 */ /* 0x010fc8000f8018ff */
[----:B------:R-:W-:-:S05]  /*59a0*/  LEA.HI.X R3, R0, UR7, R3, 0x3, P0 ;  /* 0x0000000700037c11 */ /* 0x000fca00080f1c03 */
[----:B------:R4:W-:Y:S01]  /*59b0*/  STG.E.64 desc[UR12][R2.64], R6 ;  /* 0x0000000602007986 */ /* 0x0009e2000c101b0c */
[----:B------:R-:W-:Y:S05]  /*59c0*/  BRA `(.L_x_690) ;  /* 0x0000000800107947 */ /* 0x000fea0003800000 */
.L_x_659:
        /* <DEDUP_REMOVED lines=11> */
[----:B------:R-:W-:-:S03]  /*5a80*/  @P0 LEA R3, R50, UR5, 0x3 ;  /* 0x0000000532030c11 */ /* 0x000fc6000f8e18ff */
[----:B------:R-:W-:Y:S01]  /*5a90*/  @P2 LEA R43, R43, UR5, 0x3 ;  /* 0x000000052b2b2c11 */ /* 0x000fe2000f8e18ff */
[----:B------:R-:W-:Y:S01]  /*5aa0*/  @P5 STS.64 [R55], R36 ;  /* 0x0000002437005388 */ /* 0x000fe20000000a00 */
[----:B------:R-:W-:Y:S02]  /*5ab0*/  ISETP.NE.AND P5, PT, R5, RZ, PT ;  /* 0x000000ff0500720c */ /* 0x000fe40003fa5270 */
[----:B------:R-:W-:Y:S01]  /*5ac0*/  @P1 LEA R5, R42, UR5, 0x3 ;  /* 0x000000052a051c11 */ /* 0x000fe2000f8e18ff */
[----:B------:R1:W-:Y:S01]  /*5ad0*/  @P6 STS.64 [R51], R34 ;  /* 0x0000002233006388 */ /* 0x0003e20000000a00 */
[----:B------:R-:W-:Y:S02]  /*5ae0*/  ISETP.NE.AND P6, PT, R19, RZ, PT ;  /* 0x000000ff1300720c */ /* 0x000fe40003fc5270 */
[----:B------:R-:W-:Y:S01]  /*5af0*/  @P3 LEA R19, R44, UR5, 0x3 ;  /* 0x000000052c133c11 */ /* 0x000fe2000f8e18ff */
[----:B------:R2:W-:Y:S01]  /*5b00*/  @P0 STS.64 [R3], R32 ;  /* 0x0000002003000388 */ /* 0x0005e20000000a00 */
[----:B------:R-:W-:-:S02]  /*5b10*/  ISETP.NE.AND P0, PT, R40, RZ, PT ;  /* 0x000000ff2800720c */ /* 0x000fc40003f05270 */
[----:B------:R-:W-:Y:S01]  /*5b20*/  @P4 LEA R45, R45, UR5, 0x3 ;  /* 0x000000052d2d4c11 */ /* 0x000fe2000f8e18ff */
[----:B------:R3:W-:Y:S01]  /*5b30*/  @P1 STS.64 [R5], R30 ;  /* 0x0000001e05001388 */ /* 0x0007e20000000a00 */
[----:B------:R-:W-:Y:S02]  /*5b40*/  ISETP.NE.AND P1, PT, R41, RZ, PT ;  /* 0x000000ff2900720c */ /* 0x000fe40003f25270 */
[----:B-1----:R-:W-:Y:S01]  /*5b50*/  @P5 LEA R35, R46, UR5, 0x3 ;  /* 0x000000052e235c11 */ /* 0x002fe2000f8e18ff */
[----:B------:R3:W-:Y:S02]  /*5b60*/  @P2 STS.64 [R43], R28 ;  /* 0x0000001c2b002388 */ /* 0x0007e40000000a00 */
[----:B------:R-:W-:Y:S02]  /*5b70*/  @P6 LEA R47, R47, UR5, 0x3 ;  /* 0x000000052f2f6c11 */ /* 0x000fe4000f8e18ff */
[----:B------:R3:W-:Y:S02]  /*5b80*/  @P3 STS.64 [R19], R26 ;  /* 0x0000001a13003388 */ /* 0x0007e40000000a00 */
[----:B--2---:R-:W-:-:S02]  /*5b90*/  @P0 LEA R3, R48, UR5, 0x3 ;  /* 0x0000000530030c11 */ /* 0x004fc4000f8e18ff */
[----:B------:R3:W-:Y:S02]  /*5ba0*/  @P4 STS.64 [R45], R24 ;  /* 0x000000182d004388 */ /* 0x0007e40000000a00 */
[----:B------:R-:W-:Y:S02]  /*5bb0*/  @P1 LEA R49, R49, UR5, 0x3 ;  /* 0x0000000531311c11 */ /* 0x000fe4000f8e18ff */
[----:B------:R3:W-:Y:S04]  /*5bc0*/  @P5 STS.64 [R35], R22 ;  /* 0x0000001623005388 */ /* 0x0007e80000000a00 */
[----:B------:R3:W-:Y:S04]  /*5bd0*/  @P6 STS.64 [R47], R20 ;  /* 0x000000142f006388 */ /* 0x0007e80000000a00 */
[----:B------:R3:W-:Y:S01]  /*5be0*/  @P0 STS.64 [R3], R16 ;  /* 0x0000001003000388 */ /* 0x0007e20000000a00 */
[----:B------:R-:W-:-:S03]  /*5bf0*/  ISETP.GE.U32.AND P0, PT, R57, R18, PT ;  /* 0x000000123900720c */ /* 0x000fc60003f06070 */
[----:B------:R3:W-:Y:S01]  /*5c00*/  @P1 STS.64 [R49], R6 ;  /* 0x0000000631001388 */ /* 0x0007e20000000a00 */
[----:B------:R-:W-:Y:S09]  /*5c10*/  BAR.SYNC.DEFER_BLOCKING 0x0 ;  /* 0x0000000000007b1d */ /* 0x000ff20000010000 */
[----:B0-----:R-:W-:Y:S05]  /*5c20*/  @P0 BRA `(.L_x_690) ;  /* 0x0000000400780947 */ /* 0x001fea0003800000 */
[----:B------:R-:W0:Y:S01]  /*5c30*/  LDCU UR6, c[0x0][0x3b4] ;  /* 0x00007680ff0677ac */ /* 0x000e220008000800 */
[----:B------:R-:W-:Y:S01]  /*5c40*/  IADD3 R13, PT, PT, R15, R13, R14 ;  /* 0x0000000d0f0d7210 */ /* 0x000fe20007ffe00e */
[----:B------:R-:W-:Y:S03]  /*5c50*/  BSSY.RECONVERGENT B2, `(.L_x_692) ;  /* 0x0000022000027945 */ /* 0x000fe60003800200 */
[----:B------:R-:W-:-:S04]  /*5c60*/  IADD3 R13, PT, PT, R9, R13, R8 ;  /* 0x0000000d090d7210 */ /* 0x000fc80007ffe008 */
[----:B------:R-:W-:-:S04]  /*5c70*/  IADD3 R13, PT, PT, R11, R13, R10 ;  /* 0x0000000d0b0d7210 */ /* 0x000fc80007ffe00a */
[----:B------:R-:W-:-:S04]  /*5c80*/  IADD3 R13, PT, PT, R39, R13, R38 ;  /* 0x0000000d270d7210 */ /* 0x000fc80007ffe026 */
[----:B0-----:R-:W-:-:S04]  /*5c90*/  IADD3 R12, PT, PT, R13, UR6, R12 ;  /* 0x000000060d0c7c10 */ /* 0x001fc8000fffe00c */
        /* <DEDUP_REMOVED lines=12> */
.L_x_694:
[----:B------:R-:W-:Y:S02]  /*5d60*/  ISETP.NE.AND P0, PT, RZ, UR14, PT ;  /* 0x0000000eff007c0c */ /* 0x000fe4000bf05270 */
[----:B0--3--:R-:W-:Y:S01]  /*5d70*/  CS2R R2, SRZ ;  /* 0x0000000000027805 */ /* 0x009fe2000001ff00 */
        /* <DEDUP_REMOVED lines=15> */
.L_x_693:
[----:B------:R-:W-:Y:S05]  /*5e70*/  BSYNC.RECONVERGENT B2 ;  /* 0x0000000000027941 */ /* 0x000fea0003800200 */
.L_x_692:
[----:B------:R-:W-:-:S13]  /*5e80*/  ISETP.GE.U32.AND P0, PT, R12, 0x3c0, PT ;  /* 0x000003c00c00780c */ /* 0x000fda0003f06070 */
[----:B------:R-:W-:Y:S05]  /*5e90*/  @!P0 BRA `(.L_x_690) ;  /* 0x0000000000dc8947 */ /* 0x000fea0003800000 */
[----:B------:R-:W1:Y:S01]  /*5ea0*/  S2UR UR7, SR_CgaCtaId ;  /* 0x00000000000779c3 */ /* 0x000e620000008800 */
[----:B------:R-:W-:Y:S01]  /*5eb0*/  UMOV UR6, 0x400 ;  /* 0x0000040000067882 */ /* 0x000fe20000000000 */
[----:B------:R-:W-:Y:S02]  /*5ec0*/  UISETP.NE.AND UP0, UPT, UR14, URZ, UPT ;  /* 0x000000ff0e00728c */ /* 0x000fe4000bf05270 */
[----:B------:R-:W-:Y:S01]  /*5ed0*/  ISETP.NE.AND P0, PT, RZ, UR14, PT ;  /* 0x0000000eff007c0c */ /* 0x000fe2000bf05270 */
[----:B---3--:R-:W-:Y:S02]  /*5ee0*/  IMAD.MOV.U32 R19, RZ, RZ, RZ ;  /* 0x000000ffff137224 */ /* 0x008fe400078e00ff */
[----:B------:R-:W-:Y:S01]  /*5ef0*/  IMAD.MOV.U32 R21, RZ, RZ, RZ ;  /* 0x000000ffff157224 */ /* 0x000fe200078e00ff */
[----:B0-----:R-:W0:Y:S01]  /*5f00*/  LDC.64 R2, c[0x0][0x398] ;  /* 0x0000e600ff027b82 */ /* 0x001e220000000a00 */
[----:B------:R-:W-:Y:S01]  /*5f10*/  PLOP3.LUT P1, PT, PT, PT, UP0, 0x80, 0x8 ;  /* 0x000000000008781c */ /* 0x000fe20003f2f008 */
[----:B-1----:R-:W-:-:S06]  /*5f20*/  ULEA UR6, UR7, UR6, 0x18 ;  /* 0x0000000607067291 */ /* 0x002fcc000f8ec0ff */
[C---:B------:R-:W-:Y:S01]  /*5f30*/  LEA R0, R57.reuse, UR6, 0x3 ;  /* 0x0000000639007c11 */ /* 0x040fe2000f8e18ff */
[----:B0-----:R-:W-:-:S04]  /*5f40*/  IMAD.WIDE.U32 R2, R57, 0x8, R2 ;  /* 0x0000000839027825 */ /* 0x001fc800078e0002 */
[----:B------:R-:W-:-:S07]  /*5f50*/  VIADD R0, R0, 0x1400 ;  /* 0x0000140000007836 */ /* 0x000fce0000000000 */
.L_x_695:
        /* <DEDUP_REMOVED lines=43> */
.L_x_690:
[----:B------:R-:W-:Y:S05]  /*6210*/  BSYNC.RECONVERGENT B0 ;  /* 0x0000000000007941 */ /* 0x000fea0003800200 */
.L_x_658:
[----:B------:R-:W-:Y:S05]  /*6220*/  BRA `(.L_x_696) ;  /* 0x0000002800047947 */ /* 0x000fea0003800000 */
.L_x_657:
[----:B------:R-:W0:Y:S01]  /*6230*/  S2R R43, SR_TID.X ;  /* 0x00000000002b7919 */ /* 0x000e220000002100 */
[----:B------:R-:W1:Y:S01]  /*6240*/  LDCU.U8 UR7, c[0x0][0x3c0] ;  /* 0x00007800ff0777ac */ /* 0x000e620008000000 */
[----:B------:R-:W2:Y:S01]  /*6250*/  LDCU.64 UR8, c[0x0][0x3d0] ;  /* 0x00007a00ff0877ac */ /* 0x000ea20008000a00 */
[----:B------:R-:W3:Y:S01]  /*6260*/  LDCU.64 UR10, c[0x0][0x388] ;  /* 0x00007100ff0a77ac */ /* 0x000ee20008000a00 */
[----:B-1----:R-:W-:Y:S02]  /*6270*/  UISETP.NE.AND UP0, UPT, UR7, URZ, UPT ;  /* 0x000000ff0700728c */ /* 0x002fe4000bf05270 */
[----:B------:R-:W-:Y:S02]  /*6280*/  USHF.R.S32.HI UR7, URZ, 0x1f, UR4 ;  /* 0x0000001fff077899 */ /* 0x000fe40008011404 */
[----:B--2---:R-:W-:Y:S02]  /*6290*/  USEL UR8, UR8, URZ, !UP0 ;  /* 0x000000ff08087287 */ /* 0x004fe4000c000000 */
[----:B------:R-:W-:-:S02]  /*62a0*/  USEL UR9, UR9, URZ, !UP0 ;  /* 0x000000ff09097287 */ /* 0x000fc4000c000000 */
[----:B------:R-:W-:Y:S02]  /*62b0*/  IMAD.U32 R2, RZ, RZ, UR7 ;  /* 0x00000007ff027e24 */ /* 0x000fe4000f8e00ff */
[----:B------:R-:W-:Y:S02]  /*62c0*/  IMAD.U32 R3, RZ, RZ, UR8 ;  /* 0x00000008ff037e24 */ /* 0x000fe4000f8e00ff */
[----:B0-----:R-:W-:-:S04]  /*62d0*/  IMAD R36, R43, 0xb, RZ ;  /* 0x0000000b2b247824 */ /* 0x001fc800078e02ff */
[C---:B------:R-:W-:Y:S01]  /*62e0*/  VIADD R4, R36.reuse, 0x1 ;  /* 0x0000000124047836 */ /* 0x040fe20000000000 */
[C---:B------:R-:W-:Y:S01]  /*62f0*/  IADD3 R0, P0, P3, R36.reuse, UR4, R3 ;  /* 0x0000000424007c10 */ /* 0x040fe2000fb1e003 */
[C---:B------:R-:W-:Y:S01]  /*6300*/  VIADD R5, R36.reuse, 0x3 ;  /* 0x0000000324057836 */ /* 0x040fe20000000000 */
[----:B------:R-:W-:Y:S02]  /*6310*/  ISETP.GE.AND P1, PT, R36, UR6, PT ;  /* 0x0000000624007c0c */ /* 0x000fe4000bf26270 */
[----:B------:R-:W-:Y:S01]  /*6320*/  ISETP.GE.AND P2, PT, R4, UR6, PT ;  /* 0x0000000604007c0c */ /* 0x000fe2000bf46270 */
[----:B------:R-:W-:Y:S01]  /*6330*/  VIADD R4, R36, 0x2 ;  /* 0x0000000224047836 */ /* 0x000fe20000000000 */
[----:B------:R-:W-:Y:S02]  /*6340*/  IADD3.X R3, PT, PT, RZ, UR9, R2, P0, P3 ;  /* 0x00000009ff037c10 */ /* 0x000fe400087e6402 */
[----:B---3--:R-:W-:Y:S02]  /*6350*/  LEA R2, P0, R0, UR10, 0x2 ;  /* 0x0000000a00027c11 */ /* 0x008fe4000f8010ff */
[----:B------:R-:W-:-:S02]  /*6360*/  ISETP.GE.AND P5, PT, R5, UR6, PT ;  /* 0x0000000605007c0c */ /* 0x000fc4000bfa6270 */
[----:B------:R-:W-:Y:S01]  /*6370*/  LEA.HI.X R3, R0, UR11, R3, 0x2, P0 ;  /* 0x0000000b00037c11 */ /* 0x000fe200080f1403 */
[----:B------:R-:W-:Y:S01]  /*6380*/  BAR.SYNC.DEFER_BLOCKING 0x0 ;  /* 0x0000000000007b1d */ /* 0x000fe20000010000 */
[----:B------:R-:W-:Y:S01]  /*6390*/  ISETP.GE.AND P0, PT, R4, UR6, PT ;  /* 0x0000000604007c0c */ /* 0x000fe2000bf06270 */
[----:B------:R-:W-:-:S05]  /*63a0*/  VIADD R4, R36, 0x4 ;  /* 0x0000000424047836 */ /* 0x000fca0000000000 */
[----:B------:R-:W-:Y:S01]  /*63b0*/  ISETP.GE.AND P4, PT, R4, UR6, PT ;  /* 0x0000000604007c0c */ /* 0x000fe2000bf86270 */
[----:B------:R-:W2:Y:S04]  /*63c0*/  @!P2 LDG.E R0, desc[UR12][R2.64+0x4] ;  /* 0x0000040c0200a981 */ /* 0x000ea8000c1e1900 */
[----:B------:R-:W3:Y:S04]  /*63d0*/  @!P1 LDG.E R7, desc[UR12][R2.64] ;  /* 0x0000000c02079981 */ /* 0x000ee8000c1e1900 */
[----:B------:R-:W4:Y:S04]  /*63e0*/  @!P0 LDG.E R4, desc[UR12][R2.64+0x8] ;  /* 0x0000080c02048981 */ /* 0x000f28000c1e1900 */
[----:B------:R-:W5:Y:S04]  /*63f0*/  @!P5 LDG.E R5, desc[UR12][R2.64+0xc] ;  /* 0x00000c0c0205d981 */ /* 0x000f68000c1e1900 */
[----:B------:R-:W5:Y:S01]  /*6400*/  @!P4 LDG.E R6, desc[UR12][R2.64+0x10] ;  /* 0x0000100c0206c981 */ /* 0x000f62000c1e1900 */
[----:B------:R-:W-:-:S02]  /*6410*/  IMAD.MOV.U32 R42, RZ, RZ, 0x1 ;  /* 0x00000001ff2a7424 */ /* 0x000fc400078e00ff */
[----:B------:R-:W-:Y:S02]  /*6420*/  IMAD.MOV.U32 R11, RZ, RZ, 0x1 ;  /* 0x00000001ff0b7424 */ /* 0x000fe400078e00ff */
[----:B------:R-:W-:Y:S02]  /*6430*/  IMAD.MOV.U32 R10, RZ, RZ, 0x1 ;  /* 0x00000001ff0a7424 */ /* 0x000fe400078e00ff */
[----:B------:R-:W-:Y:S02]  /*6440*/  IMAD.MOV.U32 R9, RZ, RZ, 0x1 ;  /* 0x00000001ff097424 */ /* 0x000fe400078e00ff */
[----:B------:R-:W-:Y:S01]  /*6450*/  IMAD.MOV.U32 R8, RZ, RZ, 0x1 ;  /* 0x00000001ff087424 */ /* 0x000fe200078e00ff */
[----:B--2---:R-:W-:Y:S01]  /*6460*/  @!P2 FSETP.NEU.AND P6, PT, R0, RZ, PT ;  /* 0x000000ff0000a20b */ /* 0x004fe20003fcd000 */
[----:B------:R-:W-:Y:S01]  /*6470*/  VIADD R0, R36, 0x5 ;  /* 0x0000000524007836 */ /* 0x000fe20000000000 */
[----:B---3--:R-:W-:Y:S02]  /*6480*/  @!P1 FSETP.NEU.AND P3, PT, R7, RZ, PT ;  /* 0x000000ff0700920b */ /* 0x008fe40003f6d000 */
[----:B------:R-:W-:-:S02]  /*6490*/  @!P2 SEL R11, RZ, 0x1, !P6 ;  /* 0x00000001ff0ba807 */ /* 0x000fc40007000000 */
[----:B------:R-:W-:Y:S02]  /*64a0*/  @!P1 SEL R42, RZ, 0x1, !P3 ;  /* 0x00000001ff2a9807 */ /* 0x000fe40005800000 */
[----:B------:R-:W-:Y:S01]  /*64b0*/  ISETP.GE.AND P1, PT, R0, UR6, PT ;  /* 0x0000000600007c0c */ /* 0x000fe2000bf26270 */
[----:B------:R-:W-:Y:S01]  /*64c0*/  VIADD R0, R36, 0x7 ;  /* 0x0000000724007836 */ /* 0x000fe20000000000 */
[----:B----4-:R-:W-:Y:S01]  /*64d0*/  @!P0 FSETP.NEU.AND P2, PT, R4, RZ, PT ;  /* 0x000000ff0400820b */ /* 0x010fe20003f4d000 */
[----:B------:R-:W-:-:S03]  /*64e0*/  VIADD R7, R36, 0x6 ;  /* 0x0000000624077836 */ /* 0x000fc60000000000 */
[----:B------:R-:W-:Y:S01]  /*64f0*/  @!P0 SEL R10, RZ, 0x1, !P2 ;  /* 0x00000001ff0a8807 */ /* 0x000fe20005000000 */
[----:B------:R-:W-:Y:S01]  /*6500*/  VIADD R4, R36, 0x8 ;  /* 0x0000000824047836 */ /* 0x000fe20000000000 */
[----:B------:R-:W-:Y:S02]  /*6510*/  ISETP.GE.AND P2, PT, R0, UR6, PT ;  /* 0x0000000600007c0c */ /* 0x000fe4000bf46270 */
[----:B-----5:R-:W-:Y:S01]  /*6520*/  @!P5 FSETP.NEU.AND P6, PT, R5, RZ, PT ;  /* 0x000000ff0500d20b */ /* 0x020fe20003fcd000 */
[----:B------:R-:W-:Y:S01]  /*6530*/  VIADD R0, R36, 0x9 ;  /* 0x0000000924007836 */ /* 0x000fe20000000000 */
[----:B------:R-:W-:Y:S01]  /*6540*/  ISETP.GE.AND P3, PT, R7, UR6, PT ;  /* 0x0000000607007c0c */ /* 0x000fe2000bf66270 */
[----:B------:R-:W2:Y:S01]  /*6550*/  @!P1 LDG.E R5, desc[UR12][R2.64+0x14] ;  /* 0x0000140c02059981 */ /* 0x000ea2000c1e1900 */
[----:B------:R-:W-:Y:S01]  /*6560*/  ISETP.GE.AND P0, PT, R4, UR6, PT ;  /* 0x0000000604007c0c */ /* 0x000fe2000bf06270 */
[----:B------:R-:W-:Y:S01]  /*6570*/  VIADD R4, R36, 0xa ;  /* 0x0000000a24047836 */ /* 0x000fe20000000000 */
[----:B------:R-:W-:-:S02]  /*6580*/  @!P5 SEL R9, RZ, 0x1, !P6 ;  /* 0x00000001ff09d807 */ /* 0x000fc40007000000 */
[----:B------:R-:W-:Y:S02]  /*6590*/  @!P4 FSETP.NEU.AND P6, PT, R6, RZ, PT ;  /* 0x000000ff0600c20b */ /* 0x000fe40003fcd000 */
[----:B------:R-:W-:Y:S02]  /*65a0*/  ISETP.GE.AND P5, PT, R0, UR6, PT ;  /* 0x0000000600007c0c */ /* 0x000fe4000bfa6270 */
[----:B------:R-:W-:Y:S02]  /*65b0*/  @!P4 SEL R8, RZ, 0x1, !P6 ;  /* 0x00000001ff08c807 */ /* 0x000fe40007000000 */
[----:B------:R-:W-:Y:S01]  /*65c0*/  ISETP.GE.AND P4, PT, R4, UR6, PT ;  /* 0x0000000604007c0c */ /* 0x000fe2000bf86270 */
[----:B------:R-:W3:Y:S04]  /*65d0*/  @!P3 LDG.E R0, desc[UR12][R2.64+0x18] ;  /* 0x0000180c0200b981 */ /* 0x000ee8000c1e1900 */
[----:B------:R-:W4:Y:S04]  /*65e0*/  @!P2 LDG.E R4, desc[UR12][R2.64+0x1c] ;  /* 0x00001c0c0204a981 */ /* 0x000f28000c1e1900 */
[----:B------:R-:W5:Y:S04]  /*65f0*/  @!P0 LDG.E R12, desc[UR12][R2.64+0x20] ;  /* 0x0000200c020c8981 */ /* 0x000f68000c1e1900 */
[----:B------:R-:W5:Y:S04]  /*6600*/  @!P5 LDG.E R13, desc[UR12][R2.64+0x24] ;  /* 0x0000240c020dd981 */ /* 0x000f68000c1e1900 */
[----:B------:R0:W5:Y:S01]  /*6610*/  @!P4 LDG.E R14, desc[UR12][R2.64+0x28] ;  /* 0x0000280c020ec981 */ /* 0x000162000c1e1900 */
[----:B------:R-:W-:-:S02]  /*6620*/  IMAD.MOV.U32 R7, RZ, RZ, 0x1 ;  /* 0x00000001ff077424 */ /* 0x000fc400078e00ff */
[----:B------:R-:W-:Y:S02]  /*6630*/  IMAD.MOV.U32 R6, RZ, RZ, 0x1 ;  /* 0x00000001ff067424 */ /* 0x000fe400078e00ff */
[----:B0-----:R-:W-:Y:S02]  /*6640*/  IMAD.MOV.U32 R3, RZ, RZ, 0x1 ;  /* 0x00000001ff037424 */ /* 0x001fe400078e00ff */
[----:B------:R-:W-:Y:S01]  /*6650*/  IMAD.MOV.U32 R2, RZ, RZ, 0x1 ;  /* 0x00000001ff027424 */ /* 0x000fe200078e00ff */
[----:B------:R-:W0:Y:S01]  /*6660*/  S2R R55, SR_LANEID ;  /* 0x0000000000377919 */ /* 0x000e220000000000 */
[----:B------:R-:W1:Y:S01]  /*6670*/  S2UR UR11, SR_CgaCtaId ;  /* 0x00000000000b79c3 */ /* 0x000e620000008800 */
[----:B------:R-:W-:Y:S02]  /*6680*/  UMOV UR10, 0x400 ;  /* 0x00000400000a7882 */ /* 0x000fe40000000000 */
[----:B-1----:R-:W-:-:S05]  /*6690*/  ULEA UR14, UR11, UR10, 0x18 ;  /* 0x0000000a0b0e7291 */ /* 0x002fca000f8ec0ff */
[----:B------:R-:W-:Y:S01]  /*66a0*/  BAR.SYNC.DEFER_BLOCKING 0x0 ;  /* 0x0000000000007b1d */ /* 0x000fe20000010000 */
[----:B------:R-:W-:-:S05]  /*66b0*/  SHF.R.U32.HI R24, RZ, 0x5, R43 ;  /* 0x00000005ff187819 */ /* 0x000fca000001162b */
[----:B------:R-:W1:Y:S01]  /*66c0*/  LDCU.64 UR10, c[0x0][0x380] ;  /* 0x00007000ff0a77ac */ /* 0x000e620008000a00 */
[----:B--2---:R-:W-:-:S04]  /*66d0*/  @!P1 FSETP.NEU.AND P6, PT, R5, RZ, PT ;  /* 0x000000ff0500920b */ /* 0x004fc80003fcd000 */
[----:B------:R-:W-:Y:S01]  /*66e0*/  @!P1 SEL R7, RZ, 0x1, !P6 ;  /* 0x00000001ff079807 */ /* 0x000fe20007000000 */
[----:B------:R-:W-:Y:S01]  /*66f0*/  IMAD.MOV.U32 R5, RZ, RZ, 0x1 ;  /* 0x00000001ff057424 */ /* 0x000fe200078e00ff */
[----:B---3--:R-:W-:Y:S02]  /*6700*/  @!P3 FSETP.NEU.AND P6, PT, R0, RZ, PT ;  /* 0x000000ff0000b20b */ /* 0x008fe40003fcd000 */
[----:B----4-:R-:W-:Y:S01]  /*6710*/  @!P2 FSETP.NEU.AND P1, PT, R4, RZ, PT ;  /* 0x000000ff0400a20b */ /* 0x010fe20003f2d000 */
[----:B------:R-:W-:Y:S01]  /*6720*/  IMAD.IADD R4, R11, 0x1, R42 ;  /* 0x000000010b047824 */ /* 0x000fe200078e022a */
[----:B------:R-:W-:-:S04]  /*6730*/  @!P3 SEL R6, RZ, 0x1, !P6 ;  /* 0x00000001ff06b807 */ /* 0x000fc80007000000 */
[----:B------:R-:W-:Y:S02]  /*6740*/  IADD3 R0, PT, PT, R9, R10, R4 ;  /* 0x0000000a09007210 */ /* 0x000fe40007ffe004 */
[----:B-----5:R-:W-:Y:S02]  /*6750*/  @!P0 FSETP.NEU.AND P6, PT, R12, RZ, PT ;  /* 0x000000ff0c00820b */ /* 0x020fe40003fcd000 */
[----:B------:R-:W-:Y:S02]  /*6760*/  @!P5 FSETP.NEU.AND P3, PT, R13, RZ, PT ;  /* 0x000000ff0d00d20b */ /* 0x000fe40003f6d000 */
[----:B------:R-:W-:Y:S02]  /*6770*/  @!P2 SEL R5, RZ, 0x1, !P1 ;  /* 0x00000001ff05a807 */ /* 0x000fe40004800000 */
[----:B------:R-:W-:Y:S02]  /*6780*/  IADD3 R12, PT, PT, R7, R8, R0 ;  /* 0x00000008070c7210 */ /* 0x000fe40007ffe000 */
[----:B------:R-:W-:-:S02]  /*6790*/  @!P4 FSETP.NEU.AND P1, PT, R14, RZ, PT ;  /* 0x000000ff0e00c20b */ /* 0x000fc40003f2d000 */
[----:B------:R-:W-:Y:S02]  /*67a0*/  @!P0 SEL R3, RZ, 0x1, !P6 ;  /* 0x00000001ff038807 */ /* 0x000fe40007000000 */
        /* <DEDUP_REMOVED lines=22> */
[----:B------:R-:W2:Y:S04]  /*6910*/  LDS.128 R16, [UR14+0x10] ;  /* 0x0000100eff107984 */ /* 0x000ea80008000c00 */
        /* <DEDUP_REMOVED lines=74> */
.L_x_781:
[----:B------:R-:W-:Y:S05]  /*6dc0*/  @!P0 BRA `(.L_x_699) ;  /* 0x0000000000248947 */ /* 0x000fea0003800000 */
[----:B------:R-:W-:-:S07]  /*6dd0*/  IMAD.MOV.U32 R45, RZ, RZ, 0x14a ;  /* 0x0000014aff2d7424 */ /* 0x000fce00078e00ff */
.L_x_701:
[----:B------:R-:W-:Y:S05]  /*6de0*/  NANOSLEEP R45 ;  /* 0x0000002d0000735d */ /* 0x000fea0003800000 */
[----:B------:R-:W2:Y:S01]  /*6df0*/  LD.E.64.STRONG.GPU R40, desc[UR12][R18.64+0x100] ;  /* 0x0001000c12287980 */ /* 0x000ea2000c10fb00 */
[----:B------:R-:W-:Y:S01]  /*6e00*/  UMOV UR7, 0xffffffff ;  /* 0xffffffff00077882 */ /* 0x000fe20000000000 */
[----:B------:R-:W-:Y:S02]  /*6e10*/  SHF.R.U32.HI R45, RZ, 0x1, R45 ;  /* 0x00000001ff2d7819 */ /* 0x000fe4000001162d */
[----:B--2---:R-:W-:Y:S01]  /*6e20*/  ISETP.NE.AND P0, PT, R40, 0x63, PT ;  /* 0x000000632800780c */ /* 0x004fe20003f05270 */
[----:B------:R-:W-:-:S12]  /*6e30*/  BRA.DIV UR7, `(.L_x_700) ;  /* 0x0000002607f47947 */ /* 0x000fd8000b800000 */
[----:B------:R-:W-:-:S13]  /*6e40*/  VOTE.ANY P0, !P0 ;  /* 0x0000000000ff7806 */ /* 0x000fda0004000100 */
.L_x_784:
[----:B------:R-:W-:Y:S05]  /*6e50*/  @P0 BRA `(.L_x_701) ;  /* 0xfffffffc00e00947 */ /* 0x000fea000383ffff */
.L_x_699:
        /* <DEDUP_REMOVED lines=11> */
[----:B------:R0:W1:Y:S02]  /*6f10*/  POPC R58, R19 ;  /* 0x00000013003a7309 */ /* 0x0000640000000000 */
[----:B0-----:R-:W0:Y:S01]  /*6f20*/  LDC.64 R18, c[0x0][0x3a8] ;  /* 0x0000ea00ff127b82 */ /* 0x001e220000000a00 */
[----:B-1----:R-:W1:Y:S01]  /*6f30*/  SHFL.DOWN PT, R59, R41, 0x1, R58 ;  /* 0x08200000293b7989 */ /* 0x002e6200000e003a */
[----:B------:R-:W-:Y:S02]  /*6f40*/  ISETP.GE.AND P0, PT, R55, R58, PT ;  /* 0x0000003a3700720c */ /* 0x000fe40003f06270 */
[----:B0-----:R-:W-:Y:S02]  /*6f50*/  IADD3 R50, P2, PT, R18, 0x100, RZ ;  /* 0x0000010012327810 */ /* 0x001fe40007f5e0ff */
[----:B-1----:R-:W-:-:S03]  /*6f60*/  SEL R16, R59, RZ, !P0 ;  /* 0x000000ff3b107207 */ /* 0x002fc60004000000 */
[----:B------:R-:W-:Y:S01]  /*6f70*/  IMAD.X R52, RZ, RZ, R19, P2 ;  /* 0x000000ffff347224 */ /* 0x000fe200010e0613 */
[----:B------:R-:W-:Y:S01]  /*6f80*/  ISETP.GT.AND P0, PT, R48, R58, PT ;  /* 0x0000003a3000720c */ /* 0x000fe20003f04270 */
        /* <DEDUP_REMOVED lines=17> */
[----:B0-----:R-:W-:-:S05]  /*70a0*/  SEL R16, R59, RZ, !P1 ;  /* 0x000000ff3b107207 */ /* 0x001fca0004800000 */
[----:B------:R-:W-:-:S07]  /*70b0*/  IMAD.IADD R51, R53, 0x1, R16 ;  /* 0x0000000135337824 */ /* 0x000fce00078e0210 */
.L_x_793:
[----:B------:R-:W-:Y:S05]  /*70c0*/  @!P0 BRA `(.L_x_703) ;  /* 0x0000000000d48947 */ /* 0x000fea0003800000 */
[----:B------:R-:W-:-:S07]  /*70d0*/  IMAD.MOV.U32 R53, RZ, RZ, 0x14a ;  /* 0x0000014aff357424 */ /* 0x000fce00078e00ff */
.L_x_709:
        /* <DEDUP_REMOVED lines=10> */
.L_x_796:
[----:B------:R-:W-:Y:S05]  /*7180*/  @!P0 BRA `(.L_x_705) ;  /* 0x0000000000248947 */ /* 0x000fea0003800000 */
[----:B------:R-:W-:-:S07]  /*7190*/  IMAD.MOV.U32 R45, RZ, RZ, R53 ;  /* 0x000000ffff2d7224 */ /* 0x000fce00078e0035 */
.L_x_707:
[----:B------:R-:W-:Y:S05]  /*71a0*/  NANOSLEEP R45 ;  /* 0x0000002d0000735d */ /* 0x000fea0003800000 */
[----:B------:R-:W2:Y:S01]  /*71b0*/  LD.E.64.STRONG.GPU R40, desc[UR12][R18.64+-0x100] ;  /* 0xffff000c12287980 */ /* 0x000ea2000c10fb00 */
[----:B------:R-:W-:Y:S01]  /*71c0*/  UMOV UR7, 0xffffffff ;  /* 0xffffffff00077882 */ /* 0x000fe20000000000 */
[----:B------:R-:W-:Y:S02]  /*71d0*/  SHF.R.U32.HI R45, RZ, 0x1, R45 ;  /* 0x00000001ff2d7819 */ /* 0x000fe4000001162d */
[----:B--2---:R-:W-:Y:S01]  /*71e0*/  ISETP.NE.AND P0, PT, R40, 0x63, PT ;  /* 0x000000632800780c */ /* 0x004fe20003f05270 */
[----:B------:R-:W-:-:S12]  /*71f0*/  BRA.DIV UR7, `(.L_x_706) ;  /* 0x0000002a074c7947 */ /* 0x000fd8000b800000 */
[----:B------:R-:W-:-:S13]  /*7200*/  VOTE.ANY P0, !P0 ;  /* 0x0000000000ff7806 */ /* 0x000fda0004000100 */
.L_x_799:
[----:B------:R-:W-:Y:S05]  /*7210*/  @P0 BRA `(.L_x_707) ;  /* 0xfffffffc00e00947 */ /* 0x000fea000383ffff */
.L_x_705:
        /* <DEDUP_REMOVED lines=31> */
.L_x_808:
[----:B------:R-:W-:Y:S05]  /*7410*/  @P0 BRA `(.L_x_709) ;  /* 0xfffffffc00300947 */ /* 0x000fea000383ffff */
.L_x_703:
        /* <DEDUP_REMOVED lines=9> */
[----:B0-----:R-:W-:Y:S02]  /*74b0*/  @!P0 LEA R18, R19, R18, 0x18 ;  /* 0x0000001213128211 */ /* 0x001fe400078ec0ff */
[----:B-1----:R-:W-:-:S03]  /*74c0*/  @!P1 LEA R40, R41, R40, 0x18 ;  /* 0x0000002829289211 */ /* 0x002fc600078ec0ff */
[----:B------:R2:W-:Y:S01]  /*74d0*/  @!P0 STS [R18+0x48], R17 ;  /* 0x0000481112008388 */ /* 0x0005e20000000800 */
[----:B------:R-:W-:Y:S02]  /*74e0*/  IMAD.MOV.U32 R41, RZ, RZ, R54 ;  /* 0x000000ffff297224 */ /* 0x000fe400078e0036 */
[----:B------:R-:W-:Y:S01]  /*74f0*/  @!P1 IMAD.MOV.U32 R41, RZ, RZ, R51 ;  /* 0x000000ffff299224 */ /* 0x000fe200078e0033 */
[----:B------:R2:W-:Y:S04]  /*7500*/  @!P0 STS [R18+0x44], R51 ;  /* 0x0000443312008388 */ /* 0x0005e80000000800 */
[----:B------:R2:W-:Y:S02]  /*7510*/  @!P1 STS [R40+0x34], R51 ;  /* 0x0000343328009388 */ /* 0x0005e40000000800 */
.L_x_697:
        /* <DEDUP_REMOVED lines=37> */
.L_x_713:
[----:B-----5:R-:W-:-:S04]  /*7770*/  IADD3 R42, P0, PT, R47, R16, RZ ;  /* 0x000000102f2a7210 */ /* 0x020fc80007f1e0ff */
[----:B------:R-:W-:Y:S02]  /*7780*/  LEA.HI.X.SX32 R17, R47, R17, 0x1, P0 ;  /* 0x000000112f117211 */ /* 0x000fe400000f0eff */
[----:B0-----:R-:W-:-:S04]  /*7790*/  LEA R16, P0, R42, UR10, 0x3 ;  /* 0x0000000a2a107c11 */ /* 0x001fc8000f8018ff */
[----:B------:R-:W-:-:S05]  /*77a0*/  LEA.HI.X R17, R42, UR11, R17, 0x3, P0 ;  /* 0x0000000b2a117c11 */ /* 0x000fca00080f1c11 */
[----:B------:R1:W-:Y:S04]  /*77b0*/  STG.E.64 desc[UR12][R16.64], R36 ;  /* 0x0000002410007986 */ /* 0x0003e8000c101b0c */
.L_x_712:
[----:B0-----:R-:W-:Y:S05]  /*77c0*/  BSYNC.RECONVERGENT B0 ;  /* 0x0000000000007941 */ /* 0x001fea0003800200 */
.L_x_711:
        /* <DEDUP_REMOVED lines=10> */
.L_x_716:
[----:B-----5:R-:W-:-:S04]  /*7870*/  IADD3 R11, P0, PT, R49, R16, RZ ;  /* 0x00000010310b7210 */ /* 0x020fc80007f1e0ff */
[----:B------:R-:W-:Y:S02]  /*7880*/  LEA.HI.X.SX32 R36, R49, R17, 0x1, P0 ;  /* 0x0000001131247211 */ /* 0x000fe400000f0eff */
[----:B0-----:R-:W-:-:S04]  /*7890*/  LEA R16, P0, R11, UR10, 0x3 ;  /* 0x0000000a0b107c11 */ /* 0x001fc8000f8018ff */
[----:B------:R-:W-:-:S05]  /*78a0*/  LEA.HI.X R17, R11, UR11, R36, 0x3, P0 ;  /* 0x0000000b0b117c11 */ /* 0x000fca00080f1c24 */
[----:B------:R0:W-:Y:S04]  /*78b0*/  STG.E.64 desc[UR12][R16.64], R34 ;  /* 0x0000002210007986 */ /* 0x0001e8000c101b0c */
.L_x_715:
[----:B------:R-:W-:Y:S05]  /*78c0*/  BSYNC.RECONVERGENT B0 ;  /* 0x0000000000007941 */ /* 0x000fea0003800200 */
.L_x_714:
[----:B------:R-:W-:Y:S01]  /*78d0*/  ISETP.GE.AND P0, PT, R45, R18, PT ;  /* 0x000000122d00720c */ /* 0x000fe20003f06270 */
[----:B------:R-:W-:Y:S03]  /*78e0*/  BSSY.RECONVERGENT B0, `(.L_x_717) ;  /* 0x000000e000007945 */ /* 0x000fe60003800200 */
[----:B------:R-:W-:-:S13]  /*78f0*/  ISETP.EQ.OR P0, PT, R10, RZ, P0 ;  /* 0x000000ff0a00720c */ /* 0x000fda0000702670 */
[----:B------:R-:W-:Y:S05]  /*7900*/  @P0 BRA `(.L_x_718) ;  /* 0x00000000002c0947 */ /* 0x000fea0003800000 */
[----:B------:R-:W-:Y:S01]  /*7910*/  UISETP.NE.AND UP0, UPT, UR6, URZ, UPT ;  /* 0x000000ff0600728c */ /* 0x000fe2000bf05270 */
[----:B------:R-:W-:Y:S01]  /*7920*/  CS2R R10, SRZ ;  /* 0x00000000000a7805 */ /* 0x000fe2000001ff00 */
[----:B------:R-:W2:Y:S07]  /*7930*/  LDCU.64 UR10, c[0x0][0x398] ;  /* 0x00007300ff0a77ac */ /* 0x000eae0008000a00 */
[----:B------:R-:W-:Y:S05]  /*7940*/  BRA.U UP0, `(.L_x_719) ;  /* 0x0000000100087547 */ /* 0x000fea000b800000 */
[----:B------:R-:W3:Y:S02]  /*7950*/  LDC.64 R10, c[0x0][0x3d8] ;  /* 0x0000f600ff0a7b82 */ /* 0x000ee40000000a00 */
[----:B---3--:R-:W5:Y:S02]  /*7960*/  LDG.E.64 R10, desc[UR12][R10.64] ;  /* 0x0000000c0a0a7981 */ /* 0x008f64000c1e1b00 */
.L_x_719:
[----:B01---5:R-:W-:-:S04]  /*7970*/  IADD3 R16, P0, PT, R45, R10, RZ ;  /* 0x0000000a2d107210 */ /* 0x023fc80007f1e0ff */
[----:B------:R-:W-:Y:S02]  /*7980*/  LEA.HI.X.SX32 R11, R45, R11, 0x1, P0 ;  /* 0x0000000b2d0b7211 */ /* 0x000fe400000f0eff */
[----:B--2---:R-:W-:-:S04]  /*7990*/  LEA R10, P0, R16, UR10, 0x3 ;  /* 0x0000000a100a7c11 */ /* 0x004fc8000f8018ff */
[----:B------:R-:W-:-:S05]  /*79a0*/  LEA.HI.X R11, R16, UR11, R11, 0x3, P0 ;  /* 0x0000000b100b7c11 */ /* 0x000fca00080f1c0b */
[----:B------:R2:W-:Y:S04]  /*79b0*/  STG.E.64 desc[UR12][R10.64], R32 ;  /* 0x000000200a007986 */ /* 0x0005e8000c101b0c */
.L_x_718:
[----:B------:R-:W-:Y:S05]  /*79c0*/  BSYNC.RECONVERGENT B0 ;  /* 0x0000000000007941 */ /* 0x000fea0003800200 */
.L_x_717:
[----:B------:R-:W-:Y:S01]  /*79d0*/  ISETP.GE.AND P0, PT, R44, R18, PT ;  /* 0x000000122c00720c */ /* 0x000fe20003f06270 */
[----:B------:R-:W-:Y:S03]  /*79e0*/  BSSY.RECONVERGENT B0, `(.L_x_720) ;  /* 0x000000e000007945 */ /* 0x000fe60003800200 */
[----:B------:R-:W-:-:S13]  /*79f0*/  ISETP.EQ.OR P0, PT, R9, RZ, P0 ;  /* 0x000000ff0900720c */ /* 0x000fda0000702670 */
[----:B------:R-:W-:Y:S05]  /*7a00*/  @P0 BRA `(.L_x_721) ;  /* 0x00000000002c0947 */ /* 0x000fea0003800000 */
[----:B------:R-:W-:Y:S01]  /*7a10*/  UISETP.NE.AND UP0, UPT, UR6, URZ, UPT ;  /* 0x000000ff0600728c */ /* 0x000fe2000bf05270 */
[----:B--2---:R-:W-:Y:S01]  /*7a20*/  CS2R R10, SRZ ;  /* 0x00000000000a7805 */ /* 0x004fe2000001ff00 */
[----:B------:R-:W2:Y:S07]  /*7a30*/  LDCU.64 UR10, c[0x0][0x398] ;  /* 0x00007300ff0a77ac */ /* 0x000eae0008000a00 */
[----:B------:R-:W-:Y:S05]  /*7a40*/  BRA.U UP0, `(.L_x_722) ;  /* 0x0000000100087547 */ /* 0x000fea000b800000 */
[----:B------:R-:W3:Y:S02]  /*7a50*/  LDC.64 R10, c[0x0][0x3d8] ;  /* 0x0000f600ff0a7b82 */ /* 0x000ee40000000a00 */
[----:B---3--:R-:W5:Y:S02]  /*7a60*/  LDG.E.64 R10, desc[UR12][R10.64] ;  /* 0x0000000c0a0a7981 */ /* 0x008f64000c1e1b00 */
.L_x_722:
[----:B-----5:R-:W-:-:S04]  /*7a70*/  IADD3 R9, P0, PT, R44, R10, RZ ;  /* 0x0000000a2c097210 */ /* 0x020fc80007f1e0ff */
[----:B------:R-:W-:Y:S02]  /*7a80*/  LEA.HI.X.SX32 R44, R44, R11, 0x1, P0 ;  /* 0x0000000b2c2c7211 */ /* 0x000fe400000f0eff */
[----:B--2---:R-:W-:-:S04]  /*7a90*/  LEA R10, P0, R9, UR10, 0x3 ;  /* 0x0000000a090a7c11 */ /* 0x004fc8000f8018ff */
[----:B------:R-:W-:-:S05]  /*7aa0*/  LEA.HI.X R11, R9, UR11, R44, 0x3, P0 ;  /* 0x0000000b090b7c11 */ /* 0x000fca00080f1c2c */
[----:B------:R3:W-:Y:S04]  /*7ab0*/  STG.E.64 desc[UR12][R10.64], R30 ;  /* 0x0000001e0a007986 */ /* 0x0007e8000c101b0c */
.L_x_721:
[----:B------:R-:W-:Y:S05]  /*7ac0*/  BSYNC.RECONVERGENT B0 ;  /* 0x0000000000007941 */ /* 0x000fea0003800200 */
.L_x_720:
        /* <DEDUP_REMOVED lines=10> */
.L_x_725:
[----:B--23-5:R-:W-:-:S04]  /*7b70*/  IADD3 R10, P0, PT, R41, R8, RZ ;  /* 0x00000008290a7210 */ /* 0x02cfc80007f1e0ff */
[----:B------:R-:W-:Y:S02]  /*7b80*/  LEA.HI.X.SX32 R9, R41, R9, 0x1, P0 ;  /* 0x0000000929097211 */ /* 0x000fe400000f0eff */
[----:B----4-:R-:W-:-:S04]  /*7b90*/  LEA R8, P0, R10, UR10, 0x3 ;  /* 0x0000000a0a087c11 */ /* 0x010fc8000f8018ff */
[----:B------:R-:W-:-:S05]  /*7ba0*/  LEA.HI.X R9, R10, UR11, R9, 0x3, P0 ;  /* 0x0000000b0a097c11 */ /* 0x000fca00080f1c09 */
[----:B------:R4:W-:Y:S04]  /*7bb0*/  STG.E.64 desc[UR12][R8.64], R28 ;  /* 0x0000001c08007986 */ /* 0x0009e8000c101b0c */
.L_x_724:
[----:B------:R-:W-:Y:S05]  /*7bc0*/  BSYNC.RECONVERGENT B0 ;  /* 0x0000000000007941 */ /* 0x000fea0003800200 */
.L_x_723:
        /* <DEDUP_REMOVED lines=10> */
.L_x_728:
[----:B-----5:R-:W-:-:S04]  /*7c70*/  IADD3 R7, P0, PT, R40, R8, RZ ;  /* 0x0000000828077210 */ /* 0x020fc80007f1e0ff */
[----:B------:R-:W-:Y:S02]  /*7c80*/  LEA.HI.X.SX32 R40, R40, R9, 0x1, P0 ;  /* 0x0000000928287211 */ /* 0x000fe400000f0eff */
[----:B----4-:R-:W-:-:S04]  /*7c90*/  LEA R8, P0, R7, UR10, 0x3 ;  /* 0x0000000a07087c11 */ /* 0x010fc8000f8018ff */
[----:B------:R-:W-:-:S05]  /*7ca0*/  LEA.HI.X R9, R7, UR11, R40, 0x3, P0 ;  /* 0x0000000b07097c11 */ /* 0x000fca00080f1c28 */
[----:B------:R4:W-:Y:S04]  /*7cb0*/  STG.E.64 desc[UR12][R8.64], R26 ;  /* 0x0000001a08007986 */ /* 0x0009e8000c101b0c */
.L_x_727:
[----:B------:R-:W-:Y:S05]  /*7cc0*/  BSYNC.RECONVERGENT B0 ;  /* 0x0000000000007941 */ /* 0x000fea0003800200 */
.L_x_726:
        /* <DEDUP_REMOVED lines=10> */
.L_x_731:
[----:B----45:R-:W-:-:S04]  /*7d70*/  IADD3 R8, P0, PT, R39, R6, RZ ;  /* 0x0000000627087210 */ /* 0x030fc80007f1e0ff */
[----:B------:R-:W-:Y:S02]  /*7d80*/  LEA.HI.X.SX32 R7, R39, R7, 0x1, P0 ;  /* 0x0000000727077211 */ /* 0x000fe400000f0eff */
[----:B0-----:R-:W-:-:S04]  /*7d90*/  LEA R6, P0, R8, UR10, 0x3 ;  /* 0x0000000a08067c11 */ /* 0x001fc8000f8018ff */
[----:B------:R-:W-:-:S05]  /*7da0*/  LEA.HI.X R7, R8, UR11, R7, 0x3, P0 ;  /* 0x0000000b08077c11 */ /* 0x000fca00080f1c07 */
[----:B------:R0:W-:Y:S04]  /*7db0*/  STG.E.64 desc[UR12][R6.64], R24 ;  /* 0x0000001806007986 */ /* 0x0001e8000c101b0c */
.L_x_730:
[----:B------:R-:W-:Y:S05]  /*7dc0*/  BSYNC.RECONVERGENT B0 ;  /* 0x0000000000007941 */ /* 0x000fea0003800200 */
.L_x_729:
        /* <DEDUP_REMOVED lines=10> */
.L_x_734:
[----:B-----5:R-:W-:-:S04]  /*7e70*/  IADD3 R5, P0, PT, R38, R6, RZ ;  /* 0x0000000626057210 */ /* 0x020fc80007f1e0ff */
[----:B------:R-:W-:Y:S02]  /*7e80*/  LEA.HI.X.SX32 R38, R38, R7, 0x1, P0 ;  /* 0x0000000726267211 */ /* 0x000fe400000f0eff */
[----:B0-----:R-:W-:-:S04]  /*7e90*/  LEA R6, P0, R5, UR10, 0x3 ;  /* 0x0000000a05067c11 */ /* 0x001fc8000f8018ff */
[----:B------:R-:W-:-:S05]  /*7ea0*/  LEA.HI.X R7, R5, UR11, R38, 0x3, P0 ;  /* 0x0000000b05077c11 */ /* 0x000fca00080f1c26 */
[----:B------:R0:W-:Y:S04]  /*7eb0*/  STG.E.64 desc[UR12][R6.64], R22 ;  /* 0x0000001606007986 */ /* 0x0001e8000c101b0c */
.L_x_733:
[----:B------:R-:W-:Y:S05]  /*7ec0*/  BSYNC.RECONVERGENT B0 ;  /* 0x0000000000007941 */ /* 0x000fea0003800200 */
.L_x_732:
        /* <DEDUP_REMOVED lines=10> */
.L_x_737:
[----:B-----5:R-:W-:-:S04]  /*7f70*/  IADD3 R3, P0, PT, R4, R6, RZ ;  /* 0x0000000604037210 */ /* 0x020fc80007f1e0ff */
[----:B------:R-:W-:Y:S02]  /*7f80*/  LEA.HI.X.SX32 R6, R4, R7, 0x1, P0 ;  /* 0x0000000704067211 */ /* 0x000fe400000f0eff */
[----:B0-----:R-:W-:-:S04]  /*7f90*/  LEA R4, P0, R3, UR10, 0x3 ;  /* 0x0000000a03047c11 */ /* 0x001fc8000f8018ff */
[----:B------:R-:W-:-:S05]  /*7fa0*/  LEA.HI.X R5, R3, UR11, R6, 0x3, P0 ;  /* 0x0000000b03057c11 */ /* 0x000fca00080f1c06 */
[----:B------:R0:W-:Y:S04]  /*7fb0*/  STG.E.64 desc[UR12][R4.64], R20 ;  /* 0x0000001404007986 */ /* 0x0001e8000c101b0c */
.L_x_736:
[----:B------:R-:W-:Y:S05]  /*7fc0*/  BSYNC.RECONVERGENT B0 ;  /* 0x0000000000007941 */ /* 0x000fea0003800200 */
.L_x_735:
        /* <DEDUP_REMOVED lines=10> */
.L_x_740:
[----:B0----5:R-:W-:-:S04]  /*8070*/  IADD3 R4, P0, PT, R19, R2, RZ ;  /* 0x0000000213047210 */ /* 0x021fc80007f1e0ff */
[----:B------:R-:W-:Y:S02]  /*8080*/  LEA.HI.X.SX32 R3, R19, R3, 0x1, P0 ;  /* 0x0000000313037211 */ /* 0x000fe400000f0eff */
[----:B------:R-:W-:-:S04]  /*8090*/  LEA R2, P0, R4, UR10, 0x3 ;  /* 0x0000000a04027c11 */ /* 0x000fc8000f8018ff */
[----:B------:R-:W-:-:S05]  /*80a0*/  LEA.HI.X R3, R4, UR11, R3, 0x3, P0 ;  /* 0x0000000b04037c11 */ /* 0x000fca00080f1c03 */
[----:B------:R0:W-:Y:S04]  /*80b0*/  STG.E.64 desc[UR12][R2.64], R14 ;  /* 0x0000000e02007986 */ /* 0x0001e8000c101b0c */
.L_x_739:
[----:B------:R-:W-:Y:S05]  /*80c0*/  BSYNC.RECONVERGENT B0 ;  /* 0x0000000000007941 */ /* 0x000fea0003800200 */
.L_x_738:
        /* <DEDUP_REMOVED lines=9> */
.L_x_741:
[----:B-----5:R-:W-:-:S04]  /*8160*/  IADD3 R0, P0, PT, R46, R2, RZ ;  /* 0x000000022e007210 */ /* 0x020fc80007f1e0ff */
[----:B------:R-:W-:Y:S02]  /*8170*/  LEA.HI.X.SX32 R3, R46, R3, 0x1, P0 ;  /* 0x000000032e037211 */ /* 0x000fe400000f0eff */
[----:B0-----:R-:W-:-:S04]  /*8180*/  LEA R2, P0, R0, UR10, 0x3 ;  /* 0x0000000a00027c11 */ /* 0x001fc8000f8018ff */
[----:B------:R-:W-:-:S05]  /*8190*/  LEA.HI.X R3, R0, UR11, R3, 0x3, P0 ;  /* 0x0000000b00037c11 */ /* 0x000fca00080f1c03 */
[----:B------:R0:W-:Y:S01]  /*81a0*/  STG.E.64 desc[UR12][R2.64], R12 ;  /* 0x0000000c02007986 */ /* 0x0001e2000c101b0c */
[----:B------:R-:W-:Y:S05]  /*81b0*/  BRA `(.L_x_696) ;  /* 0x0000000800207947 */ /* 0x000fea0003800000 */
.L_x_710:
        /* <DEDUP_REMOVED lines=50> */
[----:B------:R-:W4:Y:S01]  /*84e0*/  LDCU UR6, c[0x0][0x3b4] ;  /* 0x00007680ff0677ac */ /* 0x000f220008000800 */
[----:B------:R-:W-:Y:S01]  /*84f0*/  VIADD R0, R43, UR4 ;  /* 0x000000042b007c36 */ /* 0x000fe20008000000 */
[----:B------:R-:W0:Y:S01]  /*8500*/  LDC.U8 R16, c[0x0][0x3c0] ;  /* 0x0000f000ff107b82 */ /* 0x000e220000000000 */
[----:B------:R-:W-:Y:S01]  /*8510*/  BSSY.RECONVERGENT B0, `(.L_x_742) ;  /* 0x000001f000007945 */ /* 0x000fe20003800200 */
[----:B----4-:R-:W-:-:S05]  /*8520*/  IMAD.U32 R3, RZ, RZ, UR6 ;  /* 0x00000006ff037e24 */ /* 0x010fca000f8e00ff */
[----:B------:R-:W-:-:S05]  /*8530*/  IADD3 R0, PT, PT, -R0, UR8, R3 ;  /* 0x0000000800007c10 */ /* 0x000fca000fffe103 */
[----:B------:R-:W-:-:S04]  /*8540*/  VIADD R2, R0, 0xfffff23f ;  /* 0xfffff23f00027836 */ /* 0x000fc80000000000 */
[C---:B------:R-:W-:Y:S01]  /*8550*/  IMAD.HI.U32 R0, R2.reuse, -0x33333333, RZ ;  /* 0xcccccccd02007827 */ /* 0x040fe200078e00ff */
[----:B------:R-:W-:-:S04]  /*8560*/  ISETP.GE.U32.AND P1, PT, R2, 0x3c0, PT ;  /* 0x000003c00200780c */ /* 0x000fc80003f26070 */
[----:B------:R-:W-:-:S04]  /*8570*/  SHF.R.U32.HI R0, RZ, 0x8, R0 ;  /* 0x00000008ff007819 */ /* 0x000fc80000011600 */
[----:B------:R-:W-:-:S04]  /*8580*/  LOP3.LUT R3, R0, 0x3, RZ, 0xc0, !PT ;  /* 0x0000000300037812 */ /* 0x000fc800078ec0ff */
[----:B------:R-:W-:-:S13]  /*8590*/  ISETP.NE.AND P0, PT, R3, 0x3, PT ;  /* 0x000000030300780c */ /* 0x000fda0003f05270 */
[----:B0-----:R-:W-:Y:S05]  /*85a0*/  @!P0 BRA `(.L_x_743) ;  /* 0x0000000000548947 */ /* 0x001fea0003800000 */
[----:B------:R-:W-:Y:S01]  /*85b0*/  VIADD R0, R0, 0x1 ;  /* 0x0000000100007836 */ /* 0x000fe20000000000 */
[C---:B------:R-:W-:Y:S01]  /*85c0*/  LEA R8, R43.reuse, UR5, 0x3 ;  /* 0x000000052b087c11 */ /* 0x040fe2000f8e18ff */
[----:B------:R-:W-:Y:S01]  /*85d0*/  IMAD.IADD R9, R43, 0x1, R17 ;  /* 0x000000012b097824 */ /* 0x000fe200078e0211 */
[----:B------:R-:W-:Y:S02]  /*85e0*/  ISETP.NE.AND P2, PT, R16, RZ, PT ;  /* 0x000000ff1000720c */ /* 0x000fe40003f45270 */
[----:B------:R-:W-:-:S05]  /*85f0*/  LOP3.LUT R0, R0, 0x3, RZ, 0xc0, !PT ;  /* 0x0000000300007812 */ /* 0x000fca00078ec0ff */
[----:B------:R-:W-:Y:S02]  /*8600*/  IMAD R43, R0, 0x140, R43 ;  /* 0x00000140002b7824 */ /* 0x000fe400078e022b */
[----:B------:R-:W-:-:S07]  /*8610*/  IMAD.MOV R0, RZ, RZ, -R0 ;  /* 0x000000ffff007224 */ /* 0x000fce00078e0a00 */
.L_x_744:
        /* <DEDUP_REMOVED lines=14> */
.L_x_743:
[----:B------:R-:W-:Y:S05]  /*8700*/  BSYNC.RECONVERGENT B0 ;  /* 0x0000000000007941 */ /* 0x000fea0003800200 */
.L_x_742:
        /* <DEDUP_REMOVED lines=8> */
.L_x_745:
        /* <DEDUP_REMOVED lines=43> */
.L_x_696:
[----:B------:R-:W-:Y:S05]  /*8a40*/  BSYNC.RECONVERGENT B1 ;  /* 0x0000000000017941 */ /* 0x000fea0003800200 */
.L_x_656:
[----:B------:R-:W5:Y:S02]  /*8a50*/  S2R R0, SR_TID.X ;  /* 0x0000000000007919 */ /* 0x000f640000002100 */
[----:B-----5:R-:W-:-:S13]  /*8a60*/  ISETP.NE.AND P0, PT, R0, RZ, PT ;  /* 0x000000ff0000720c */ /* 0x020fda0003f05270 */
[----:B------:R-:W-:Y:S05]  /*8a70*/  @P0 EXIT ;  /* 0x000000000000094d */ /* 0x000fea0003800000 */
[----:B------:R-:W5:Y:S02]  /*8a80*/  LDCU.U8 UR4, c[0x0][0x3c1] ;  /* 0x00007820ff0477ac */ /* 0x000f640008000000 */
[----:B-----5:R-:W-:-:S09]  /*8a90*/  UISETP.NE.AND UP0, UPT, UR4, URZ, UPT ;  /* 0x000000ff0400728c */ /* 0x020fd2000bf05270 */
[----:B------:R-:W-:Y:S05]  /*8aa0*/  BRA.U !UP0, `(.L_x_746) ;  /* 0x00000001082c7547 */ /* 0x000fea000b800000 */
[----:B------:R-:W5:Y:S01]  /*8ab0*/  LDCU.U8 UR4, c[0x0][0x3c0] ;  /* 0x00007800ff0477ac */ /* 0x000f620008000000 */
[----:B01234-:R-:W0:Y:S01]  /*8ac0*/  LDC.64 R4, c[0x0][0x3a0] ;  /* 0x0000e800ff047b82 */ /* 0x01fe220000000a00 */
[----:B------:R-:W-:Y:S01]  /*8ad0*/  CS2R R2, SRZ ;  /* 0x0000000000027805 */ /* 0x000fe2000001ff00 */
[----:B-----5:R-:W-:-:S09]  /*8ae0*/  UISETP.NE.AND UP0, UPT, UR4, URZ, UPT ;  /* 0x000000ff0400728c */ /* 0x020fd2000bf05270 */
[----:B------:R-:W-:Y:S05]  /*8af0*/  BRA.U UP0, `(.L_x_747) ;  /* 0x0000000100087547 */ /* 0x000fea000b800000 */
[----:B------:R-:W1:Y:S02]  /*8b00*/  LDC.64 R2, c[0x0][0x3d8] ;  /* 0x0000f600ff027b82 */ /* 0x000e640000000a00 */
[----:B-1----:R-:W5:Y:S02]  /*8b10*/  LDG.E.64 R2, desc[UR12][R2.64] ;  /* 0x0000000c02027981 */ /* 0x002f64000c1e1b00 */
.L_x_747:
[----:B-----5:R-:W-:-:S04]  /*8b20*/  IADD3 R2, P0, PT, R18, R2, RZ ;  /* 0x0000000212027210 */ /* 0x020fc80007f1e0ff */
[----:B------:R-:W-:-:S05]  /*8b30*/  LEA.HI.X.SX32 R3, R18, R3, 0x1, P0 ;  /* 0x0000000312037211 */ /* 0x000fca00000f0eff */
[----:B0-----:R-:W-:Y:S01]  /*8b40*/  STG.E.64 desc[UR12][R4.64], R2 ;  /* 0x0000000204007986 */ /* 0x001fe2000c101b0c */
[----:B------:R-:W-:Y:S05]  /*8b50*/  EXIT ;  /* 0x000000000000794d */ /* 0x000fea0003800000 */
.L_x_746:
[----:B------:R-:W5:Y:S01]  /*8b60*/  LDCU.U8 UR4, c[0x0][0x3c0] ;  /* 0x00007800ff0477ac */ /* 0x000f620008000000 */
[----:B01234-:R-:W0:Y:S01]  /*8b70*/  LDC.64 R4, c[0x0][0x3e0] ;  /* 0x0000f800ff047b82 */ /* 0x01fe220000000a00 */
[----:B------:R-:W-:Y:S01]  /*8b80*/  CS2R R2, SRZ ;  /* 0x0000000000027805 */ /* 0x000fe2000001ff00 */
[----:B-----5:R-:W-:-:S09]  /*8b90*/  UISETP.NE.AND UP0, UPT, UR4, URZ, UPT ;  /* 0x000000ff0400728c */ /* 0x020fd2000bf05270 */
[----:B------:R-:W-:Y:S05]  /*8ba0*/  BRA.U UP0, `(.L_x_748) ;  /* 0x0000000100087547 */ /* 0x000fea000b800000 */
[----:B------:R-:W1:Y:S02]  /*8bb0*/  LDC.64 R2, c[0x0][0x3d8] ;  /* 0x0000f600ff027b82 */ /* 0x000e640000000a00 */
[----:B-1----:R-:W5:Y:S02]  /*8bc0*/  LDG.E.64 R2, desc[UR12][R2.64] ;  /* 0x0000000c02027981 */ /* 0x002f64000c1e1b00 */
.L_x_748:
[----:B-----5:R-:W-:-:S04]  /*8bd0*/  IADD3 R2, P0, PT, R18, R2, RZ ;  /* 0x0000000212027210 */ /* 0x020fc80007f1e0ff */
[----:B------:R-:W-:-:S05]  /*8be0*/  LEA.HI.X.SX32 R3, R18, R3, 0x1, P0 ;  /* 0x0000000312037211 */ /* 0x000fca00000f0eff */
[----:B0-----:R-:W-:Y:S01]  /*8bf0*/  STG.E.64 desc[UR12][R4.64], R2 ;  /* 0x0000000204007986 */ /* 0x001fe2000c101b0c */
[----:B------:R-:W-:Y:S05]  /*8c00*/  EXIT ;  /* 0x000000000000794d */ /* 0x000fea0003800000 */
.L_x_608:
[----:B------:R-:W-:Y:S01]  /*8c10*/  BSSY B0, `(.L_x_749) ;  /* 0x0000006000007945 */ /* 0x000fe20003800000 */
[----:B------:R-:W-:Y:S01]  /*8c20*/  PLOP3.LUT P0, PT, P0, PT, PT, 0x8, 0x80 ;  /* 0x000000000080781c */ /* 0x000fe2000070e170 */
[----:B------:R-:W-:-:S12]  /*8c30*/  IMAD.MOV.U32 R16, RZ, RZ, -0x1 ;  /* 0xffffffffff107424 */ /* 0x000fd800078e00ff */
[----:B------:R-:W-:Y:S05]  /*8c40*/  WARPSYNC.COLLECTIVE R16, `(.L_x_750) ;  /* 0x0000000010087348 */ /* 0x000fea0003c00000 */
[----:B------:R-:W-:Y:S01]  /*8c50*/  VOTE.ANY P0, P0 ;  /* 0x0000000000ff7806 */ /* 0x000fe20000000100 */
[----:B------:R-:W-:-:S12]  /*8c60*/  ENDCOLLECTIVE ;  /* 0x000000000000791b */ /* 0x000fd80003800000 */
.L_x_750:
[----:B------:R-:W-:Y:S05]  /*8c70*/  BSYNC B0 ;  /* 0x0000000000007941 */ /* 0x000fea0003800000 */
.L_x_749:
[----:B------:R-:W-:Y:S05]  /*8c80*/  BRA `(.L_x_751) ;  /* 0xffffff9800b47947 */ /* 0x000fea000383ffff */
.L_x_610:
[----:B------:R-:W-:Y:S01]  /*8c90*/  BSSY B0, `(.L_x_752) ;  /* 0x0000006000007945 */ /* 0x000fe20003800000 */
[----:B------:R-:W-:Y:S01]  /*8ca0*/  PLOP3.LUT P0, PT, P0, PT, PT, 0x8, 0x80 ;  /* 0x000000000080781c */ /* 0x000fe2000070e170 */
[----:B------:R-:W-:-:S12]  /*8cb0*/  IMAD.MOV.U32 R16, RZ, RZ, -0x1 ;  /* 0xffffffffff107424 */ /* 0x000fd800078e00ff */
[----:B------:R-:W-:Y:S05]  /*8cc0*/  WARPSYNC.COLLECTIVE R16, `(.L_x_753) ;  /* 0x0000000010087348 */ /* 0x000fea0003c00000 */
[----:B------:R-:W-:Y:S01]  /*8cd0*/  VOTE.ANY P0, P0 ;  /* 0x0000000000ff7806 */ /* 0x000fe20000000100 */
[----:B------:R-:W-:-:S12]  /*8ce0*/  ENDCOLLECTIVE ;  /* 0x000000000000791b */ /* 0x000fd80003800000 */
.L_x_753:
[----:B------:R-:W-:Y:S05]  /*8cf0*/  BSYNC B0 ;  /* 0x0000000000007941 */ /* 0x000fea0003800000 */
.L_x_752:
[----:B------:R-:W-:Y:S05]  /*8d00*/  BRA `(.L_x_754) ;  /* 0xffffff9800b87947 */ /* 0x000fea000383ffff */
.L_x_612:
        /* <DEDUP_REMOVED lines=8> */
.L_x_756:
[----:B------:R-:W-:Y:S05]  /*8d90*/  BSYNC B0 ;  /* 0x0000000000007941 */ /* 0x000fea0003800000 */
.L_x_755:
[----:B------:R-:W-:Y:S01]  /*8da0*/  LOP3.LUT R16, R16, 0x80000000, R61, 0xec, !PT ;  /* 0x8000000010107812 */ /* 0x000fe200078eec3d */
[----:B------:R-:W-:-:S04]  /*8db0*/  VIADD R51, R15, 0x2 ;  /* 0x000000020f337836 */ /* 0x000fc80000000000 */
[----:B------:R-:W-:-:S05]  /*8dc0*/  VIADD R19, R16, 0xffffffff ;  /* 0xffffffff10137836 */ /* 0x000fca0000000000 */
[----:B------:R-:W-:Y:S01]  /*8dd0*/  LOP3.LUT R57, R16, R19, RZ, 0xc, !PT ;  /* 0x0000001310397212 */ /* 0x000fe200078e0cff */
[----:B------:R-:W-:Y:S02]  /*8de0*/  IMAD.MOV.U32 R19, RZ, RZ, 0x1 ;  /* 0x00000001ff137424 */ /* 0x000fe400078e00ff */
[----:B------:R-:W-:-:S03]  /*8df0*/  IMAD.MOV.U32 R16, RZ, RZ, -0x1 ;  /* 0xffffffffff107424 */ /* 0x000fc600078e00ff */
[----:B------:R-:W0:Y:S02]  /*8e00*/  POPC R57, R57 ;  /* 0x0000003900397309 */ /* 0x000e240000000000 */
[----:B0-----:R-:W-:-:S07]  /*8e10*/  IMAD.MOV.U32 R18, RZ, RZ, R57 ;  /* 0x000000ffff127224 */ /* 0x001fce00078e0039 */
[----:B------:R-:W-:Y:S05]  /*8e20*/  WARPSYNC.COLLECTIVE R16, `(.L_x_757) ;  /* 0x0000000010087348 */ /* 0x000fea0003c00000 */
[----:B------:R0:W1:Y:S02]  /*8e30*/  SHFL.DOWN P2, R59, R45, R19, R18 ;  /* 0x080000132d3b7389 */ /* 0x0000640000040012 */
[----:B01----:R-:W-:Y:S05]  /*8e40*/  ENDCOLLECTIVE ;  /* 0x000000000000791b */ /* 0x003fea0003800000 */
.L_x_757:
[----:B------:R-:W-:Y:S01]  /*8e50*/  IMAD.MOV.U32 R19, RZ, RZ, 0x2 ;  /* 0x00000002ff137424 */ /* 0x000fe200078e00ff */
[----:B------:R-:W-:-:S04]  /*8e60*/  ISETP.GE.AND P2, PT, R15, R57, PT ;  /* 0x000000390f00720c */ /* 0x000fc80003f46270 */
        /* <DEDUP_REMOVED lines=9> */
.L_x_758:
        /* <DEDUP_REMOVED lines=8> */
.L_x_759:
[----:B------:R-:W-:Y:S01]  /*8f80*/  IMAD.MOV.U32 R19, RZ, RZ, 0x8 ;  /* 0x00000008ff137424 */ /* 0x000fe200078e00ff */
[----:B------:R-:W-:Y:S02]  /*8f90*/  SEL R59, R59, RZ, !P3 ;  /* 0x000000ff3b3b7207 */ /* 0x000fe40005800000 */
[----:B------:R-:W-:Y:S01]  /*8fa0*/  ISETP.GT.AND P3, PT, R44, R57, PT ;  /* 0x000000392c00720c */ /* 0x000fe20003f64270 */
[----:B------:R-:W-:Y:S02]  /*8fb0*/  VIADD R44, R15, 0x10 ;  /* 0x000000100f2c7836 */ /* 0x000fe40000000000 */
[----:B------:R-:W-:-:S04]  /*8fc0*/  IMAD.IADD R56, R52, 0x1, R59 ;  /* 0x0000000134387824 */ /* 0x000fc800078e023b */
[----:B------:R-:W-:-:S07]  /*8fd0*/  IMAD.MOV.U32 R45, RZ, RZ, R56 ;  /* 0x000000ffff2d7224 */ /* 0x000fce00078e0038 */
[----:B------:R-:W-:Y:S05]  /*8fe0*/  WARPSYNC.COLLECTIVE R16, `(.L_x_760) ;  /* 0x0000000010087348 */ /* 0x000fea0003c00000 */
[----:B------:R0:W1:Y:S02]  /*8ff0*/  SHFL.DOWN P2, R59, R45, R19, R18 ;  /* 0x080000132d3b7389 */ /* 0x0000640000040012 */
[----:B01----:R-:W-:Y:S05]  /*9000*/  ENDCOLLECTIVE ;  /* 0x000000000000791b */ /* 0x003fea0003800000 */
.L_x_760:
[----:B------:R-:W-:Y:S01]  /*9010*/  IMAD.MOV.U32 R19, RZ, RZ, 0x10 ;  /* 0x00000010ff137424 */ /* 0x000fe200078e00ff */
[----:B------:R-:W-:-:S05]  /*9020*/  SEL R59, R59, RZ, !P3 ;  /* 0x000000ff3b3b7207 */ /* 0x000fca0005800000 */
[----:B------:R-:W-:-:S07]  /*9030*/  IMAD.IADD R45, R56, 0x1, R59 ;  /* 0x00000001382d7824 */ /* 0x000fce00078e023b */
[----:B------:R-:W-:Y:S05]  /*9040*/  WARPSYNC.COLLECTIVE R16, `(.L_x_761) ;  /* 0x0000000010087348 */ /* 0x000fea0003c00000 */
[----:B------:R0:W1:Y:S02]  /*9050*/  SHFL.DOWN P2, R59, R45, R19, R18 ;  /* 0x080000132d3b7389 */ /* 0x0000640000040012 */
[----:B01----:R-:W-:Y:S05]  /*9060*/  ENDCOLLECTIVE ;  /* 0x000000000000791b */ /* 0x003fea0003800000 */
.L_x_761:
[----:B------:R-:W-:Y:S05]  /*9070*/  WARPSYNC.COLLECTIVE R16, `(.L_x_762) ;  /* 0x0000000010087348 */ /* 0x000fea0003c00000 */
[----:B------:R-:W-:Y:S01]  /*9080*/  VOTE.ALL P0, P0 ;  /* 0x0000000000ff7806 */ /* 0x000fe20000000000 */
[----:B------:R-:W-:-:S12]  /*9090*/  ENDCOLLECTIVE ;  /* 0x000000000000791b */ /* 0x000fd80003800000 */
.L_x_762:
[----:B------:R-:W0:Y:S01]  /*90a0*/  LDC.64 R18, c[0x0][0x3a8] ;  /* 0x0000ea00ff127b82 */ /* 0x000e220000000a00 */
[----:B------:R-:W-:-:S04]  /*90b0*/  ISETP.GT.AND P2, PT, R44, R57, PT ;  /* 0x000000392c00720c */ /* 0x000fc80003f44270 */
[----:B------:R-:W-:-:S05]  /*90c0*/  SEL R52, R59, RZ, !P2 ;  /* 0x000000ff3b347207 */ /* 0x000fca0005000000 */
[----:B------:R-:W-:Y:S01]  /*90d0*/  IMAD.IADD R52, R45, 0x1, R52 ;  /* 0x000000012d347824 */ /* 0x000fe200078e0234 */
[----:B0-----:R-:W-:-:S05]  /*90e0*/  IADD3 R55, P2, PT, R18, 0x100, RZ ;  /* 0x0000010012377810 */ /* 0x001fca0007f5e0ff */
[----:B------:R-:W-:Y:S01]  /*90f0*/  IMAD.X R56, RZ, RZ, R19, P2 ;  /* 0x000000ffff387224 */ /* 0x000fe200010e0613 */
[----:B------:R-:W-:Y:S07]  /*9100*/  BRA `(.L_x_763) ;  /* 0xffffff9800547947 */ /* 0x000fee000383ffff */
.L_x_614:
[----:B------:R-:W-:Y:S01]  /*9110*/  BSSY B0, `(.L_x_764) ;  /* 0x0000006000007945 */ /* 0x000fe20003800000 */
[----:B------:R-:W-:Y:S01]  /*9120*/  PLOP3.LUT P0, PT, P0, PT, PT, 0x8, 0x80 ;  /* 0x000000000080781c */ /* 0x000fe2000070e170 */
[----:B------:R-:W-:-:S12]  /*9130*/  IMAD.MOV.U32 R16, RZ, RZ, -0x1 ;  /* 0xffffffffff107424 */ /* 0x000fd800078e00ff */
[----:B------:R-:W-:Y:S05]  /*9140*/  WARPSYNC.COLLECTIVE R16, `(.L_x_765) ;  /* 0x0000000010087348 */ /* 0x000fea0003c00000 */
[----:B------:R-:W-:Y:S01]  /*9150*/  VOTE.ANY P0, P0 ;  /* 0x0000000000ff7806 */ /* 0x000fe20000000100 */
[----:B------:R-:W-:-:S12]  /*9160*/  ENDCOLLECTIVE ;  /* 0x000000000000791b */ /* 0x000fd80003800000 */
.L_x_765:
[----:B------:R-:W-:Y:S05]  /*9170*/  BSYNC B0 ;  /* 0x0000000000007941 */ /* 0x000fea0003800000 */
.L_x_764:
[----:B------:R-:W-:Y:S05]  /*9180*/  BRA `(.L_x_766) ;  /* 0xffffff9800647947 */ /* 0x000fea000383ffff */
.L_x_616:
[----:B------:R-:W-:Y:S01]  /*9190*/  BSSY B0, `(.L_x_767) ;  /* 0x0000006000007945 */ /* 0x000fe20003800000 */
[----:B------:R-:W-:Y:S01]  /*91a0*/  PLOP3.LUT P0, PT, P0, PT, PT, 0x8, 0x80 ;  /* 0x000000000080781c */ /* 0x000fe2000070e170 */
[----:B------:R-:W-:-:S12]  /*91b0*/  IMAD.MOV.U32 R16, RZ, RZ, -0x1 ;  /* 0xffffffffff107424 */ /* 0x000fd800078e00ff */
[----:B------:R-:W-:Y:S05]  /*91c0*/  WARPSYNC.COLLECTIVE R16, `(.L_x_768) ;  /* 0x0000000010087348 */ /* 0x000fea0003c00000 */
[----:B------:R-:W-:Y:S01]  /*91d0*/  VOTE.ANY P0, P0 ;  /* 0x0000000000ff7806 */ /* 0x000fe20000000100 */
[----:B------:R-:W-:-:S12]  /*91e0*/  ENDCOLLECTIVE ;  /* 0x000000000000791b */ /* 0x000fd80003800000 */
.L_x_768:
[----:B------:R-:W-:Y:S05]  /*91f0*/  BSYNC B0 ;  /* 0x0000000000007941 */ /* 0x000fea0003800000 */
.L_x_767:
[----:B------:R-:W-:Y:S05]  /*9200*/  BRA `(.L_x_769) ;  /* 0xffffff9800687947 */ /* 0x000fea000383ffff */
.L_x_618:
[----:B------:R-:W-:Y:S01]  /*9210*/  BSSY B0, `(.L_x_770) ;  /* 0x0000006000007945 */ /* 0x000fe20003800000 */
[----:B------:R-:W-:Y:S01]  /*9220*/  PLOP3.LUT P2, PT, P0, PT, PT, 0x8, 0x80 ;  /* 0x000000000080781c */ /* 0x000fe2000074e170 */
[----:B------:R-:W-:-:S12]  /*9230*/  IMAD.MOV.U32 R16, RZ, RZ, -0x1 ;  /* 0xffffffffff107424 */ /* 0x000fd800078e00ff */
[----:B------:R-:W-:Y:S05]  /*9240*/  WARPSYNC.COLLECTIVE R16, `(.L_x_771) ;  /* 0x0000000010087348 */ /* 0x000fea0003c00000 */
[----:B------:R-:W-:Y:S01]  /*9250*/  VOTE.ANY R16, PT, P2 ;  /* 0x0000000000107806 */ /* 0x000fe200010e0100 */
[----:B------:R-:W-:Y:S06]  /*9260*/  ENDCOLLECTIVE ;  /* 0x000000000000791b */ /* 0x000fec0003800000 */
.L_x_771:
[----:B------:R-:W-:Y:S05]  /*9270*/  BSYNC B0 ;  /* 0x0000000000007941 */ /* 0x000fea0003800000 */
.L_x_770:
        /* <DEDUP_REMOVED lines=11> */
.L_x_772:
[----:B------:R-:W-:Y:S01]  /*9330*/  IMAD.MOV.U32 R19, RZ, RZ, 0x2 ;  /* 0x00000002ff137424 */ /* 0x000fe200078e00ff */
[----:B------:R-:W-:Y:S02]  /*9340*/  SEL R59, R59, RZ, !P0 ;  /* 0x000000ff3b3b7207 */ /* 0x000fe40004000000 */
[----:B------:R-:W-:-:S03]  /*9350*/  ISETP.GT.AND P0, PT, R51, R18, PT ;  /* 0x000000123300720c */ /* 0x000fc60003f04270 */
[----:B------:R-:W-:-:S10]  /*9360*/  IMAD.IADD R45, R59, 0x1, R45 ;  /* 0x000000013b2d7824 */ /* 0x000fd400078e022d */
[----:B------:R-:W-:Y:S05]  /*9370*/  WARPSYNC.COLLECTIVE R16, `(.L_x_773) ;  /* 0x0000000010087348 */ /* 0x000fea0003c00000 */
[----:B------:R0:W1:Y:S02]  /*9380*/  SHFL.DOWN P2, R59, R45, R19, R18 ;  /* 0x080000132d3b7389 */ /* 0x0000640000040012 */
[----:B01----:R-:W-:Y:S05]  /*9390*/  ENDCOLLECTIVE ;  /* 0x000000000000791b */ /* 0x003fea0003800000 */
.L_x_773:
        /* <DEDUP_REMOVED lines=8> */
.L_x_774:
        /* <DEDUP_REMOVED lines=8> */
.L_x_775:
[----:B------:R-:W-:Y:S01]  /*94a0*/  IMAD.MOV.U32 R19, RZ, RZ, 0x10 ;  /* 0x00000010ff137424 */ /* 0x000fe200078e00ff */
[----:B------:R-:W-:-:S05]  /*94b0*/  SEL R59, R59, RZ, !P0 ;  /* 0x000000ff3b3b7207 */ /* 0x000fca0004000000 */
[----:B------:R-:W-:-:S07]  /*94c0*/  IMAD.IADD R45, R45, 0x1, R59 ;  /* 0x000000012d2d7824 */ /* 0x000fce00078e023b */
[----:B------:R-:W-:Y:S05]  /*94d0*/  WARPSYNC.COLLECTIVE R16, `(.L_x_776) ;  /* 0x0000000010087348 */ /* 0x000fea0003c00000 */
[----:B------:R0:W1:Y:S02]  /*94e0*/  SHFL.DOWN P2, R59, R45, R19, R18 ;  /* 0x080000132d3b7389 */ /* 0x0000640000040012 */
[----:B01----:R-:W-:Y:S05]  /*94f0*/  ENDCOLLECTIVE ;  /* 0x000000000000791b */ /* 0x003fea0003800000 */
.L_x_776:
        /* <DEDUP_REMOVED lines=8> */
.L_x_777:
[----:B------:R-:W-:Y:S05]  /*9580*/  BRA `(.L_x_778) ;  /* 0xffffff9800147947 */ /* 0x000fea000383ffff */
.L_x_698:
[----:B------:R-:W-:Y:S01]  /*9590*/  BSSY B0, `(.L_x_779) ;  /* 0x0000006000007945 */ /* 0x000fe20003800000 */
[----:B------:R-:W-:Y:S01]  /*95a0*/  PLOP3.LUT P0, PT, P0, PT, PT, 0x8, 0x80 ;  /* 0x000000000080781c */ /* 0x000fe2000070e170 */
[----:B------:R-:W-:-:S12]  /*95b0*/  IMAD.MOV.U32 R16, RZ, RZ, -0x1 ;  /* 0xffffffffff107424 */ /* 0x000fd800078e00ff */
[----:B------:R-:W-:Y:S05]  /*95c0*/  WARPSYNC.COLLECTIVE R16, `(.L_x_780) ;  /* 0x0000000010087348 */ /* 0x000fea0003c00000 */
[----:B------:R-:W-:Y:S01]  /*95d0*/  VOTE.ANY P0, P0 ;  /* 0x0000000000ff7806 */ /* 0x000fe20000000100 */
[----:B------:R-:W-:-:S12]  /*95e0*/  ENDCOLLECTIVE ;  /* 0x000000000000791b */ /* 0x000fd80003800000 */
.L_x_780:
[----:B------:R-:W-:Y:S05]  /*95f0*/  BSYNC B0 ;  /* 0x0000000000007941 */ /* 0x000fea0003800000 */
.L_x_779:
[----:B------:R-:W-:Y:S05]  /*9600*/  BRA `(.L_x_781) ;  /* 0xffffffd400ec7947 */ /* 0x000fea000383ffff */
.L_x_700:
[----:B------:R-:W-:Y:S01]  /*9610*/  BSSY B0, `(.L_x_782) ;  /* 0x0000006000007945 */ /* 0x000fe20003800000 */
[----:B------:R-:W-:Y:S01]  /*9620*/  PLOP3.LUT P0, PT, P0, PT, PT, 0x8, 0x80 ;  /* 0x000000000080781c */ /* 0x000fe2000070e170 */
[----:B------:R-:W-:-:S12]  /*9630*/  IMAD.MOV.U32 R16, RZ, RZ, -0x1 ;  /* 0xffffffffff107424 */ /* 0x000fd800078e00ff */
[----:B------:R-:W-:Y:S05]  /*9640*/  WARPSYNC.COLLECTIVE R16, `(.L_x_783) ;  /* 0x0000000010087348 */ /* 0x000fea0003c00000 */
[----:B------:R-:W-:Y:S01]  /*9650*/  VOTE.ANY P0, P0 ;  /* 0x0000000000ff7806 */ /* 0x000fe20000000100 */
[----:B------:R-:W-:-:S12]  /*9660*/  ENDCOLLECTIVE ;  /* 0x000000000000791b */ /* 0x000fd80003800000 */
.L_x_783:
[----:B------:R-:W-:Y:S05]  /*9670*/  BSYNC B0 ;  /* 0x0000000000007941 */ /* 0x000fea0003800000 */
.L_x_782:
[----:B------:R-:W-:Y:S05]  /*9680*/  BRA `(.L_x_784) ;  /* 0xffffffd400f07947 */ /* 0x000fea000383ffff */
.L_x_702:
[----:B------:R-:W0:Y:S01]  /*9690*/  S2R R56, SR_GEMASK ;  /* 0x0000000000387919 */ /* 0x000e220000003c00 */
[----:B------:R-:W-:Y:S01]  /*96a0*/  BSSY B0, `(.L_x_785) ;  /* 0x0000006000007945 */ /* 0x000fe20003800000 */
[----:B------:R-:W-:Y:S01]  /*96b0*/  PLOP3.LUT P2, PT, P0, PT, PT, 0x8, 0x80 ;  /* 0x000000000080781c */ /* 0x000fe2000074e170 */
[----:B------:R-:W-:-:S12]  /*96c0*/  IMAD.MOV.U32 R16, RZ, RZ, -0x1 ;  /* 0xffffffffff107424 */ /* 0x000fd800078e00ff */
[----:B0-----:R-:W-:Y:S05]  /*96d0*/  WARPSYNC.COLLECTIVE R16, `(.L_x_786) ;  /* 0x0000000010087348 */ /* 0x001fea0003c00000 */
[----:B------:R-:W-:Y:S01]  /*96e0*/  VOTE.ANY R16, PT, P2 ;  /* 0x0000000000107806 */ /* 0x000fe200010e0100 */
[----:B0-----:R-:W-:Y:S06]  /*96f0*/  ENDCOLLECTIVE ;  /* 0x000000000000791b */ /* 0x001fec0003800000 */
.L_x_786:
[----:B------:R-:W-:Y:S05]  /*9700*/  BSYNC B0 ;  /* 0x0000000000007941 */ /* 0x000fea0003800000 */
.L_x_785:
        /* <DEDUP_REMOVED lines=10> */
[-C--:B------:R-:W-:Y:S02]  /*97b0*/  ISETP.GE.AND P0, PT, R55, R58.reuse, PT ;  /* 0x0000003a3700720c */ /* 0x080fe40003f06270 */
[----:B------:R-:W-:-:S13]  /*97c0*/  ISETP.GT.AND P1, PT, R47, R58, PT ;  /* 0x0000003a2f00720c */ /* 0x000fda0003f24270 */
[----:B------:R-:W-:Y:S05]  /*97d0*/  WARPSYNC.COLLECTIVE R16, `(.L_x_787) ;  /* 0x0000000010087348 */ /* 0x000fea0003c00000 */
[----:B------:R0:W1:Y:S02]  /*97e0*/  SHFL.DOWN P2, R59, R45, R19, R18 ;  /* 0x080000132d3b7389 */ /* 0x0000640000040012 */
[----:B01----:R-:W-:Y:S05]  /*97f0*/  ENDCOLLECTIVE ;  /* 0x000000000000791b */ /* 0x003fea0003800000 */
.L_x_787:
        /* <DEDUP_REMOVED lines=8> */
.L_x_788:
[----:B------:R-:W-:Y:S01]  /*9880*/  IMAD.MOV.U32 R19, RZ, RZ, 0x4 ;  /* 0x00000004ff137424 */ /* 0x000fe200078e00ff */
[----:B------:R-:W-:Y:S02]  /*9890*/  SEL R46, R59, RZ, !P0 ;  /* 0x000000ff3b2e7207 */ /* 0x000fe40004000000 */
[----:B------:R-:W-:-:S03]  /*98a0*/  ISETP.NE.AND P0, PT, R40, 0x65, PT ;  /* 0x000000652800780c */ /* 0x000fc60003f05270 */
[----:B------:R-:W-:Y:S02]  /*98b0*/  IMAD.IADD R51, R49, 0x1, R46 ;  /* 0x0000000131337824 */ /* 0x000fe400078e022e */
[C---:B------:R-:W-:Y:S02]  /*98c0*/  VIADD R46, R55.reuse, 0x8 ;  /* 0x00000008372e7836 */ /* 0x040fe40000000000 */
[----:B------:R-:W-:Y:S02]  /*98d0*/  IMAD.MOV.U32 R45, RZ, RZ, R51 ;  /* 0x000000ffff2d7224 */ /* 0x000fe400078e0033 */
[----:B------:R-:W-:-:S07]  /*98e0*/  VIADD R49, R55, 0x10 ;  /* 0x0000001037317836 */ /* 0x000fce0000000000 */
[----:B------:R-:W-:Y:S05]  /*98f0*/  WARPSYNC.COLLECTIVE R16, `(.L_x_789) ;  /* 0x0000000010087348 */ /* 0x000fea0003c00000 */
[----:B------:R0:W1:Y:S02]  /*9900*/  SHFL.DOWN P2, R59, R45, R19, R18 ;  /* 0x080000132d3b7389 */ /* 0x0000640000040012 */
[----:B01----:R-:W-:Y:S05]  /*9910*/  ENDCOLLECTIVE ;  /* 0x000000000000791b */ /* 0x003fea0003800000 */
.L_x_789:
        /* <DEDUP_REMOVED lines=8> */
.L_x_790:
        /* <DEDUP_REMOVED lines=8> */
.L_x_791:
[----:B------:R-:W-:Y:S05]  /*9a20*/  WARPSYNC.COLLECTIVE R16, `(.L_x_792) ;  /* 0x0000000010087348 */ /* 0x000fea0003c00000 */
[----:B------:R-:W-:Y:S01]  /*9a30*/  VOTE.ALL P0, P0 ;  /* 0x0000000000ff7806 */ /* 0x000fe20000000000 */
[----:B------:R-:W-:-:S12]  /*9a40*/  ENDCOLLECTIVE ;  /* 0x000000000000791b */ /* 0x000fd80003800000 */
.L_x_792:
[----:B------:R-:W0:Y:S01]  /*9a50*/  LDC.64 R18, c[0x0][0x3a8] ;  /* 0x0000ea00ff127b82 */ /* 0x000e220000000a00 */
[----:B------:R-:W-:-:S05]  /*9a60*/  SEL R40, R59, RZ, !P1 ;  /* 0x000000ff3b287207 */ /* 0x000fca0004800000 */
[----:B------:R-:W-:Y:S01]  /*9a70*/  IMAD.IADD R51, R53, 0x1, R40 ;  /* 0x0000000135337824 */ /* 0x000fe200078e0228 */
[----:B0-----:R-:W-:-:S05]  /*9a80*/  IADD3 R50, P1, PT, R18, 0x100, RZ ;  /* 0x0000010012327810 */ /* 0x001fca0007f3e0ff */
[----:B------:R-:W-:Y:S01]  /*9a90*/  IMAD.X R52, RZ, RZ, R19, P1 ;  /* 0x000000ffff347224 */ /* 0x000fe200008e0613 */
[----:B------:R-:W-:Y:S07]  /*9aa0*/  BRA `(.L_x_793) ;  /* 0xffffffd400847947 */ /* 0x000fee000383ffff */
.L_x_704:
[----:B------:R-:W-:Y:S01]  /*9ab0*/  BSSY B0, `(.L_x_794) ;  /* 0x0000006000007945 */ /* 0x000fe20003800000 */
[----:B------:R-:W-:Y:S01]  /*9ac0*/  PLOP3.LUT P0, PT, P0, PT, PT, 0x8, 0x80 ;  /* 0x000000000080781c */ /* 0x000fe2000070e170 */
[----:B------:R-:W-:-:S12]  /*9ad0*/  IMAD.MOV.U32 R16, RZ, RZ, -0x1 ;  /* 0xffffffffff107424 */ /* 0x000fd800078e00ff */
[----:B------:R-:W-:Y:S05]  /*9ae0*/  WARPSYNC.COLLECTIVE R16, `(.L_x_795) ;  /* 0x0000000010087348 */ /* 0x000fea0003c00000 */
[----:B------:R-:W-:Y:S01]  /*9af0*/  VOTE.ANY P0, P0 ;  /* 0x0000000000ff7806 */ /* 0x000fe20000000100 */
[----:B------:R-:W-:-:S12]  /*9b00*/  ENDCOLLECTIVE ;  /* 0x000000000000791b */ /* 0x000fd80003800000 */
.L_x_795:
[----:B------:R-:W-:Y:S05]  /*9b10*/  BSYNC B0 ;  /* 0x0000000000007941 */ /* 0x000fea0003800000 */
.L_x_794:
[----:B------:R-:W-:Y:S05]  /*9b20*/  BRA `(.L_x_796) ;  /* 0xffffffd400947947 */ /* 0x000fea000383ffff */
.L_x_706:
[----:B------:R-:W-:Y:S01]  /*9b30*/  BSSY B0, `(.L_x_797) ;  /* 0x0000006000007945 */ /* 0x000fe20003800000 */
[----:B------:R-:W-:Y:S01]  /*9b40*/  PLOP3.LUT P0, PT, P0, PT, PT, 0x8, 0x80 ;  /* 0x000000000080781c */ /* 0x000fe2000070e170 */
[----:B------:R-:W-:-:S12]  /*9b50*/  IMAD.MOV.U32 R16, RZ, RZ, -0x1 ;  /* 0xffffffffff107424 */ /* 0x000fd800078e00ff */
[----:B------:R-:W-:Y:S05]  /*9b60*/  WARPSYNC.COLLECTIVE R16, `(.L_x_798) ;  /* 0x0000000010087348 */ /* 0x000fea0003c00000 */
[----:B------:R-:W-:Y:S01]  /*9b70*/  VOTE.ANY P0, P0 ;  /* 0x0000000000ff7806 */ /* 0x000fe20000000100 */
[----:B------:R-:W-:-:S12]  /*9b80*/  ENDCOLLECTIVE ;  /* 0x000000000000791b */ /* 0x000fd80003800000 */
.L_x_798:
[----:B------:R-:W-:Y:S05]  /*9b90*/  BSYNC B0 ;  /* 0x0000000000007941 */ /* 0x000fea0003800000 */
.L_x_797:
[----:B------:R-:W-:Y:S05]  /*9ba0*/  BRA `(.L_x_799) ;  /* 0xffffffd400987947 */ /* 0x000fea000383ffff */
.L_x_708:
[----:B------:R-:W-:Y:S01]  /*9bb0*/  BSSY B0, `(.L_x_800) ;  /* 0x0000006000007945 */ /* 0x000fe20003800000 */
[----:B------:R-:W-:Y:S01]  /*9bc0*/  PLOP3.LUT P2, PT, P0, PT, PT, 0x8, 0x80 ;  /* 0x000000000080781c */ /* 0x000fe2000074e170 */
[----:B------:R-:W-:-:S12]  /*9bd0*/  IMAD.MOV.U32 R16, RZ, RZ, -0x1 ;  /* 0xffffffffff107424 */ /* 0x000fd800078e00ff */
[----:B------:R-:W-:Y:S05]  /*9be0*/  WARPSYNC.COLLECTIVE R16, `(.L_x_801) ;  /* 0x0000000010087348 */ /* 0x000fea0003c00000 */
[----:B------:R-:W-:Y:S01]  /*9bf0*/  VOTE.ANY R16, PT, P2 ;  /* 0x0000000000107806 */ /* 0x000fe200010e0100 */
[----:B------:R-:W-:Y:S06]  /*9c00*/  ENDCOLLECTIVE ;  /* 0x000000000000791b */ /* 0x000fec0003800000 */
.L_x_801:
[----:B------:R-:W-:Y:S05]  /*9c10*/  BSYNC B0 ;  /* 0x0000000000007941 */ /* 0x000fea0003800000 */
.L_x_800:
        /* <DEDUP_REMOVED lines=11> */
.L_x_802:
        /* <DEDUP_REMOVED lines=9> */
.L_x_803:
        /* <DEDUP_REMOVED lines=8> */
.L_x_804:
        /* <DEDUP_REMOVED lines=8> */
.L_x_805:
        /* <DEDUP_REMOVED lines=8> */
.L_x_806:
[----:B------:R-:W-:Y:S02]  /*9ee0*/  SEL R59, R59, RZ, !P0 ;  /* 0x000000ff3b3b7207 */ /* 0x000fe40004000000 */
[----:B------:R-:W-:Y:S02]  /*9ef0*/  ISETP.NE.AND P0, PT, R40, 0x65, PT ;  /* 0x000000652800780c */ /* 0x000fe40003f05270 */
[----:B------:R-:W-:-:S11]  /*9f00*/  IADD3 R51, PT, PT, R58, R59, R51 ;  /* 0x0000003b3a337210 */ /* 0x000fd60007ffe033 */
[----:B------:R-:W-:Y:S05]  /*9f10*/  WARPSYNC.COLLECTIVE R16, `(.L_x_807) ;  /* 0x0000000010087348 */ /* 0x000fea0003c00000 */
[----:B------:R-:W-:Y:S01]  /*9f20*/  VOTE.ALL P0, P0 ;  /* 0x0000000000ff7806 */ /* 0x000fe20000000000 */
[----:B------:R-:W-:-:S12]  /*9f30*/  ENDCOLLECTIVE ;  /* 0x000000000000791b */ /* 0x000fd80003800000 */
.L_x_807:
[----:B------:R-:W-:Y:S05]  /*9f40*/  BRA `(.L_x_808) ;  /* 0xffffffd400307947 */ /* 0x000fea000383ffff */
.L_x_809:
        /* <DEDUP_REMOVED lines=11> */
.L_x_1560:


//--------------------- .text._ZN3cub18CUB_300001_SM_10006detail6select23DeviceSelectSweepKernelINS2_10policy_hubIlbiLb0ELNS0_10SelectImplE0EE10Policy1000EN6thrust24THRUST_300001_SM_1000_NS17counting_iteratorIlNS9_11use_defaultESB_SB_EENS9_18transform_iteratorI7NonZeroIiEPiSB_SB_EEPlSI_NS0_13ScanTileStateIiLb1EEENS0_8NullTypeESL_iNS2_19streaming_context_tIlLb1EEELS5_0EEEvT0_T1_T2_T3_T4_T5_T6_T7_iT8_NS1_7vsmem_tE --------------------------
	.section	.text._ZN3cub18CUB_300001_SM_10006detail6select23DeviceSelectSweepKernelINS2_10policy_hubIlbiLb0ELNS0_10SelectImplE0EE10Policy1000EN6thrust24THRUST_300001_SM_1000_NS17counting_iteratorIlNS9_11use_defaultESB_SB_EENS9_18transform_iteratorI7NonZeroIiEPiSB_SB_EEPlSI_NS0_13ScanTileStateIiLb1EEENS0_8NullTypeESL_iNS2_19streaming_context_tIlLb1EEELS5_0EEEvT0_T1_T2_T3_T4_T5_T6_T7_iT8_NS1_7vsmem_tE,"ax",@progbits
	.align	128
        .global         _ZN3cub18CUB_300001_SM_10006detail6select23DeviceSelectSweepKernelINS2_10policy_hubIlbiLb0ELNS0_10SelectImplE0EE10Policy1000EN6thrust24THRUST_300001_SM_1000_NS17counting_iteratorIlNS9_11use_defaultESB_SB_EENS9_18transform_iteratorI7NonZeroIiEPiSB_SB_EEPlSI_NS0_13ScanTileStateIiLb1EEENS0_8NullTypeESL_iNS2_19streaming_context_tIlLb1EEELS5_0EEEvT0_T1_T2_T3_T4_T5_T6_T7_iT8_NS1_7vsmem_tE
        .type           _ZN3cub18CUB_300001_SM_10006detail6select23DeviceSelectSweepKernelINS2_10policy_hubIlbiLb0ELNS0_10SelectImplE0EE10Policy1000EN6thrust24THRUST_300001_SM_1000_NS17counting_iteratorIlNS9_11use_defaultESB_SB_EENS9_18transform_iteratorI7NonZeroIiEPiSB_SB_EEPlSI_NS0_13ScanTileStateIiLb1EEENS0_8NullTypeESL_iNS2_19streaming_context_tIlLb1EEELS5_0EEEvT0_T1_T2_T3_T4_T5_T6_T7_iT8_NS1_7vsmem_tE,@function
        .size           _ZN3cub18CUB_300001_SM_10006detail6select23DeviceSelectSweepKernelINS2_10policy_hubIlbiLb0ELNS0_10SelectImplE0EE10Policy1000EN6thrust24THRUST_300001_SM_1000_NS17counting_iteratorIlNS9_11use_defaultESB_SB_EENS9_18transform_iteratorI7NonZeroIiEPiSB_SB_EEPlSI_NS0_13ScanTileStateIiLb1EEENS0_8NullTypeESL_iNS2_19streaming_context_tIlLb1EEELS5_0EEEvT0_T1_T2_T3_T4_T5_T6_T7_iT8_NS1_7vsmem_tE,(.L_x_1561 - _ZN3cub18CUB_300001_SM_10006detail6select23DeviceSelectSweepKernelINS2_10policy_hubIlbiLb0ELNS0_10SelectImplE0EE10Policy1000EN6thrust24THRUST_300001_SM_1000_NS17counting_iteratorIlNS9_11use_defaultESB_SB_EENS9_18transform_iteratorI7NonZeroIiEPiSB_SB_EEPlSI_NS0_13ScanTileStateIiLb1EEENS0_8NullTypeESL_iNS2_19streaming_context_tIlLb1EEELS5_0EEEvT0_T1_T2_T3_T4_T5_T6_T7_iT8_NS1_7vsmem_tE)
        .other          _ZN3cub18CUB_300001_SM_10006detail6select23DeviceSelectSweepKernelINS2_10policy_hubIlbiLb0ELNS0_10SelectImplE0EE10Policy1000EN6thrust24THRUST_300001_SM_1000_NS17counting_iteratorIlNS9_11use_defaultESB_SB_EENS9_18transform_iteratorI7NonZeroIiEPiSB_SB_EEPlSI_NS0_13ScanTileStateIiLb1EEENS0_8NullTypeESL_iNS2_19streaming_context_tIlLb1EEELS5_0EEEvT0_T1_T2_T3_T4_T5_T6_T7_iT8_NS1_7vsmem_tE,@"STO_CUDA_ENTRY STV_DEFAULT"
_ZN3cub18CUB_300001_SM_10006detail6select23DeviceSelectSweepKernelINS2_10policy_hubIlbiLb0ELNS0_10SelectImplE0EE10Policy1000EN6thrust24THRUST_300001_SM_1000_NS17counting_iteratorIlNS9_11use_defaultESB_SB_EENS9_18transform_iteratorI7NonZeroIiEPiSB_SB_EEPlSI_NS0_13ScanTileStateIiLb1EEENS0_8NullTypeESL_iNS2_19streaming_context_tIlLb1EEELS5_0EEEvT0_T1_T2_T3_T4_T5_T6_T7_iT8_NS1_7vsmem_tE:
.text._ZN3cub18CUB_300001_SM_10006detail6select23DeviceSelectSweepKernelINS2_10policy_hubIlbiLb0ELNS0_10SelectImplE0EE10Policy1000EN6thrust24THRUST_300001_SM_1000_NS17counting_iteratorIlNS9_11use_defaultESB_SB_EENS9_18transform_iteratorI7NonZeroIiEPiSB_SB_EEPlSI_NS0_13ScanTileStateIiLb1EEENS0_8NullTypeESL_iNS2_19streaming_context_tIlLb1EEELS5_0EEEvT0_T1_T2_T3_T4_T5_T6_T7_iT8_NS1_7vsmem_tE:
        /* <DEDUP_REMOVED lines=27> */
[----:B------:R-:W0:Y:S01]  /*01b0*/  S2R R13, SR_LANEID ;  /* 0x00000000000d7919 */ /* 0x000e220000000000 */
[----:B------:R-:W1:Y:S01]  /*01c0*/  S2UR UR6, SR_CgaCtaId ;  /* 0x00000000000679c3 */ /* 0x000e620000008800 */
[----:B------:R-:W-:Y:S01]  /*01d0*/  UMOV UR5, 0x400 ;  /* 0x0000040000057882 */ /* 0x000fe20000000000 */
[--C-:B------:R-:W-:Y:S01]  /*01e0*/  SHF.R.U32.HI R14, RZ, 0x5, R56.reuse ;  /* 0x00000005ff0e7819 */ /* 0x100fe20000011638 */
[----:B------:R-:W2:Y:S01]  /*01f0*/  LDCU.64 UR10, c[0x0][0x380] ;  /* 0x00007000ff0a77ac */ /* 0x000ea20008000a00 */
        /* <DEDUP_REMOVED lines=11> */
[----:B-1----:R-:W-:Y:S01]  /*02b0*/  ULEA UR5, UR6, UR5, 0x18 ;  /* 0x0000000506057291 */ /* 0x002fe2000f8ec0ff */
[----:B------:R-:W-:Y:S01]  /*02c0*/  BAR.SYNC.DEFER_BLOCKING 0x0 ;  /* 0x0000000000007b1d */ /* 0x000fe20000010000 */
[----:B------:R-:W-:Y:S01]  /*02d0*/  ISETP.NE.AND P3, PT, R14, 0x4, PT ;  /* 0x000000040e00780c */ /* 0x000fe20003f65270 */
[----:B--2---:R-:W-:Y:S01]  /*02e0*/  UIADD3 UR4, UP0, UP1, UR7, UR10, UR4 ;  /* 0x0000000a07047290 */ /* 0x004fe2000f91e004 */
[----:B0-----:R-:W-:-:S03]  /*02f0*/  SHF.R.U32.HI R2, RZ, 0x5, R56 ;  /* 0x00000005ff027819 */ /* 0x001fc60000011638 */
[----:B------:R-:W-:Y:S01]  /*0300*/  UIADD3.X UR6, UPT, UPT, UR8, UR11, URZ, UP0, UP1 ;  /* 0x0000000b08067290 */ /* 0x000fe200087e24ff */
[----:B------:R-:W0:Y:S01]  /*0310*/  LDCU.U8 UR8, c[0x0][0x3c0] ;  /* 0x00007800ff0877ac */ /* 0x000e220008000000 */
[----:B---3--:R-:W-:Y:S02]  /*0320*/  ISETP.NE.AND P1, PT, R54, RZ, PT ;  /* 0x000000ff3600720c */ /* 0x008fe40003f25270 */
[----:B----4-:R-:W-:Y:S02]  /*0330*/  ISETP.NE.AND P0, PT, R55, RZ, PT ;  /* 0x000000ff3700720c */ /* 0x010fe40003f05270 */
[----:B-----5:R-:W-:Y:S02]  /*0340*/  ISETP.NE.AND P2, PT, R52, RZ, PT ;  /* 0x000000ff3400720c */ /* 0x020fe40003f45270 */
[----:B------:R-:W-:-:S05]  /*0350*/  SEL R4, RZ, 0x1, !P0 ;  /* 0x00000001ff047807 */ /* 0x000fca0004000000 */
[----:B------:R-:W-:Y:S02]  /*0360*/  VIADD R43, R4, 0x1 ;  /* 0x00000001042b7836 */ /* 0x000fe40000000000 */
[----:B------:R-:W-:Y:S01]  /*0370*/  @!P1 IMAD.MOV R43, RZ, RZ, R4 ;  /* 0x000000ffff2b9224 */ /* 0x000fe200078e0204 */
[----:B------:R-:W-:-:S03]  /*0380*/  ISETP.NE.AND P1, PT, R51, RZ, PT ;  /* 0x000000ff3300720c */ /* 0x000fc60003f25270 */
[----:B------:R-:W-:Y:S02]  /*0390*/  VIADD R39, R43, 0x1 ;  /* 0x000000012b277836 */ /* 0x000fe40000000000 */
[----:B------:R-:W-:Y:S01]  /*03a0*/  @!P2 IMAD.MOV R39, RZ, RZ, R43 ;  /* 0x000000ffff27a224 */ /* 0x000fe200078e022b */
[----:B------:R-:W-:-:S03]  /*03b0*/  ISETP.NE.AND P2, PT, R50, RZ, PT ;  /* 0x000000ff3200720c */ /* 0x000fc60003f45270 */
[----:B------:R-:W-:-:S04]  /*03c0*/  VIADD R40, R39, 0x1 ;  /* 0x0000000127287836 */ /* 0x000fc80000000000 */
        /* <DEDUP_REMOVED lines=18> */
[----:B------:R-:W-:-:S04]  /*04f0*/  @!P1 IMAD.MOV R58, RZ, RZ, R46 ;  /* 0x000000ffff3a9224 */ /* 0x000fc800078e022e */
[----:B------:R-:W-:Y:S02]  /*0500*/  VIADD R12, R58, 0x1 ;  /* 0x000000013a0c7836 */ /* 0x000fe40000000000 */
[----:B------:R-:W-:Y:S01]  /*0510*/  @!P2 IMAD.MOV R12, RZ, RZ, R58 ;  /* 0x000000ffff0ca224 */ /* 0x000fe200078e023a */
[----:B------:R-:W-:-:S04]  /*0520*/  ISETP.NE.AND P2, PT, R13, 0x1f, PT ;  /* 0x0000001f0d00780c */ /* 0x000fc80003f45270 */
[----:B------:R-:W1:Y:S09]  /*0530*/  SHFL.UP P1, R3, R12, 0x1, RZ ;  /* 0x042000000c037989 */ /* 0x000e7200000200ff */
[----:B------:R-:W-:Y:S01]  /*0540*/  @!P2 LEA R2, R2, UR5, 0x2 ;  /* 0x000000050202ac11 */ /* 0x000fe2000f8e10ff */
[----:B-1----:R-:W-:-:S05]  /*0550*/  @P1 IMAD.IADD R3, R3, 0x1, R12 ;  /* 0x0000000103031824 */ /* 0x002fca00078e020c */
[----:B------:R-:W1:Y:S02]  /*0560*/  SHFL.UP P1, R4, R3, 0x2, RZ ;  /* 0x0440000003047989 */ /* 0x000e6400000200ff */
[----:B-1----:R-:W-:-:S05]  /*0570*/  @P1 IMAD.IADD R4, R3, 0x1, R4 ;  /* 0x0000000103041824 */ /* 0x002fca00078e0204 */
[----:B------:R-:W1:Y:S02]  /*0580*/  SHFL.UP P1, R5, R4, 0x4, RZ ;  /* 0x0480000004057989 */ /* 0x000e6400000200ff */
[----:B-1----:R-:W-:-:S05]  /*0590*/  @P1 IMAD.IADD R5, R4, 0x1, R5 ;  /* 0x0000000104051824 */ /* 0x002fca00078e0205 */
[----:B------:R-:W1:Y:S02]  /*05a0*/  SHFL.UP P1, R6, R5, 0x8, RZ ;  /* 0x0500000005067989 */ /* 0x000e6400000200ff */
[----:B-1----:R-:W-:-:S05]  /*05b0*/  @P1 IMAD.IADD R6, R5, 0x1, R6 ;  /* 0x0000000105061824 */ /* 0x002fca00078e0206 */
[----:B------:R-:W1:Y:S02]  /*05c0*/  SHFL.UP P1, R15, R6, 0x10, RZ ;  /* 0x06000000060f7989 */ /* 0x000e6400000200ff */
[----:B-1----:R-:W-:Y:S01]  /*05d0*/  @P1 IMAD.IADD R15, R6, 0x1, R15 ;  /* 0x00000001060f1824 */ /* 0x002fe200078e020f */
[----:B------:R-:W-:-:S03]  /*05e0*/  ISETP.NE.AND P1, PT, R14, 0x2, PT ;  /* 0x000000020e00780c */ /* 0x000fc60003f25270 */
[----:B------:R-:W-:Y:S01]  /*05f0*/  IMAD.IADD R12, R15, 0x1, -R12 ;  /* 0x000000010f0c7824 */ /* 0x000fe200078e0a0c */
[----:B------:R-:W-:Y:S01]  /*0600*/  @!P2 STS [R2], R15 ;  /* 0x0000000f0200a388 */ /* 0x000fe20000000800 */
[----:B------:R-:W-:Y:S01]  /*0610*/  BAR.SYNC.DEFER_BLOCKING 0x0 ;  /* 0x0000000000007b1d */ /* 0x000fe20000010000 */
[----:B------:R-:W-:-:S05]  /*0620*/  ISETP.NE.AND P2, PT, R14, 0x3, PT ;  /* 0x000000030e00780c */ /* 0x000fca0003f45270 */
[----:B------:R-:W1:Y:S04]  /*0630*/  LDS.128 R8, [UR5] ;  /* 0x00000005ff087984 */ /* 0x000e680008000c00 */
[----:B------:R-:W2:Y:S04]  /*0640*/  LDS.128 R4, [UR5+0x10] ;  /* 0x00001005ff047984 */ /* 0x000ea80008000c00 */
[----:B------:R-:W3:Y:S01]  /*0650*/  LDS.64 R34, [UR5+0x20] ;  /* 0x00002005ff227984 */ /* 0x000ee20008000a00 */
[C-C-:B-1----:R-:W-:Y:S02]  /*0660*/  IMAD.IADD R3, R8.reuse, 0x1, R9.reuse ;  /* 0x0000000108037824 */ /* 0x142fe400078e0209 */
[----:B------:R-:W-:-:S03]  /*0670*/  IMAD.IADD R17, R8, 0x1, R9 ;  /* 0x0000000108117824 */ /* 0x000fc600078e0209 */
[----:B------:R-:W-:Y:S01]  /*0680*/  SEL R16, R3, R8, !P1 ;  /* 0x0000000803107207 */ /* 0x000fe20004800000 */
[----:B------:R-:W-:Y:S01]  /*0690*/  IMAD.IADD R3, R10, 0x1, R3 ;  /* 0x000000010a037824 */ /* 0x000fe200078e0203 */
[----:B------:R-:W-:Y:S01]  /*06a0*/  ISETP.NE.AND P1, PT, R56, RZ, PT ;  /* 0x000000ff3800720c */ /* 0x000fe20003f25270 */
[----:B------:R-:W-:-:S03]  /*06b0*/  IMAD.IADD R2, R10, 0x1, R17 ;  /* 0x000000010a027824 */ /* 0x000fc600078e0211 */
[----:B------:R-:W-:Y:S01]  /*06c0*/  SEL R16, R3, R16, !P2 ;  /* 0x0000001003107207 */ /* 0x000fe20005000000 */
[C---:B------:R-:W-:Y:S01]  /*06d0*/  IMAD.IADD R3, R11.reuse, 0x1, R3 ;  /* 0x000000010b037824 */ /* 0x040fe200078e0203 */
[----:B------:R-:W-:Y:S01]  /*06e0*/  ISETP.NE.AND P2, PT, R14, 0x5, PT ;  /* 0x000000050e00780c */ /* 0x000fe20003f45270 */
[----:B------:R-:W-:-:S03]  /*06f0*/  IMAD.IADD R17, R11, 0x1, R2 ;  /* 0x000000010b117824 */ /* 0x000fc600078e0202 */
[C---:B------:R-:W-:Y:S01]  /*0700*/  SEL R16, R3.reuse, R16, !P3 ;  /* 0x0000001003107207 */ /* 0x040fe20005800000 */
[--C-:B--2---:R-:W-:Y:S01]  /*0710*/  IMAD.IADD R3, R3, 0x1, R4.reuse ;  /* 0x0000000103037824 */ /* 0x104fe200078e0204 */
[C---:B------:R-:W-:Y:S01]  /*0720*/  ISETP.NE.AND P3, PT, R14.reuse, 0x6, PT ;  /* 0x000000060e00780c */ /* 0x040fe20003f65270 */
[----:B------:R-:W-:Y:S02]  /*0730*/  IMAD.IADD R18, R17, 0x1, R4 ;  /* 0x0000000111127824 */ /* 0x000fe400078e0204 */
[----:B------:R-:W-:Y:S01]  /*0740*/  @!P1 IMAD.MOV.U32 R32, RZ, RZ, 0x65 ;  /* 0x00000065ff209424 */ /* 0x000fe200078e00ff */
[----:B------:R-:W-:Y:S01]  /*0750*/  SEL R16, R3, R16, !P2 ;  /* 0x0000001003107207 */ /* 0x000fe20005000000 */
[C---:B------:R-:W-:Y:S01]  /*0760*/  IMAD.IADD R3, R5.reuse, 0x1, R3 ;  /* 0x0000000105037824 */ /* 0x040fe200078e0203 */
[----:B------:R-:W-:Y:S01]  /*0770*/  ISETP.NE.AND P2, PT, R14, 0x7, PT ;  /* 0x000000070e00780c */ /* 0x000fe20003f45270 */
[----:B------:R-:W-:Y:S02]  /*0780*/  IMAD.IADD R19, R5, 0x1, R18 ;  /* 0x0000000105137824 */ /* 0x000fe400078e0212 */
[----:B------:R-:W-:Y:S01]  /*0790*/  IMAD.IADD R17, R6, 0x1, R3 ;  /* 0x0000000106117824 */ /* 0x000fe200078e0203 */
[----:B------:R-:W-:-:S02]  /*07a0*/  SEL R16, R3, R16, !P3 ;  /* 0x0000001003107207 */ /* 0x000fc40005800000 */
[C---:B------:R-:W-:Y:S01]  /*07b0*/  ISETP.NE.AND P3, PT, R14.reuse, 0x8, PT ;  /* 0x000000080e00780c */ /* 0x040fe20003f65270 */
[----:B------:R-:W1:Y:S01]  /*07c0*/  @!P1 LDC.64 R2, c[0x0][0x3a8] ;  /* 0x0000ea00ff029b82 */ /* 0x000e620000000a00 */
[----:B------:R-:W-:Y:S01]  /*07d0*/  SEL R16, R17, R16, !P2 ;  /* 0x0000001011107207 */ /* 0x000fe20005000000 */
[----:B------:R-:W-:Y:S01]  /*07e0*/  IMAD.IADD R17, R7, 0x1, R17 ;  /* 0x0000000107117824 */ /* 0x000fe200078e0211 */
[----:B------:R-:W-:Y:S01]  /*07f0*/  ISETP.NE.AND P2, PT, R14, 0x9, PT ;  /* 0x000000090e00780c */ /* 0x000fe20003f45270 */
[----:B------:R-:W-:-:S03]  /*0800*/  IMAD.IADD R14, R6, 0x1, R19 ;  /* 0x00000001060e7824 */ /* 0x000fc600078e0213 */
[C---:B------:R-:W-:Y:S01]  /*0810*/  SEL R16, R17.reuse, R16, !P3 ;  /* 0x0000001011107207 */ /* 0x040fe20005800000 */
[----:B---3--:R-:W-:Y:S01]  /*0820*/  IMAD.IADD R17, R17, 0x1, R34 ;  /* 0x0000000111117824 */ /* 0x008fe200078e0222 */
[----:B------:R-:W-:Y:S01]  /*0830*/  ISETP.NE.AND P3, PT, R13, RZ, PT ;  /* 0x000000ff0d00720c */ /* 0x000fe20003f65270 */
[----:B------:R-:W-:-:S03]  /*0840*/  IMAD.IADD R13, R7, 0x1, R14 ;  /* 0x00000001070d7824 */ /* 0x000fc600078e020e */
[----:B------:R-:W-:Y:S01]  /*0850*/  SEL R16, R17, R16, !P2 ;  /* 0x0000001011107207 */ /* 0x000fe20005000000 */
[----:B------:R-:W-:Y:S01]  /*0860*/  IMAD.IADD R14, R13, 0x1, R34 ;  /* 0x000000010d0e7824 */ /* 0x000fe200078e0222 */
[----:B------:R-:W-:Y:S02]  /*0870*/  ISETP.GE.U32.AND P2, PT, R56, 0x20, PT ;  /* 0x000000203800780c */ /* 0x000fe40003f46070 */
[----:B------:R-:W-:Y:S01]  /*0880*/  SEL R53, R12, RZ, P3 ;  /* 0x000000ff0c357207 */ /* 0x000fe20001800000 */
[----:B------:R-:W-:Y:S01]  /*0890*/  IMAD.IADD R33, R35, 0x1, R14 ;  /* 0x0000000123217824 */ /* 0x000fe200078e020e */
[----:B------:R-:W-:Y:S02]  /*08a0*/  SEL R16, R16, RZ, P2 ;  /* 0x000000ff10107207 */ /* 0x000fe40001000000 */
[----:B------:R-:W-:Y:S02]  /*08b0*/  IADD3 R30, P2, PT, R30, UR4, RZ ;  /* 0x000000041e1e7c10 */ /* 0x000fe4000ff5e0ff */
[----:B-1----:R1:W-:Y:S01]  /*08c0*/  @!P1 ST.E.64.STRONG.GPU desc[UR12][R2.64+0x100], R32 ;  /* 0x0001002002009985 */ /* 0x0023e2000c10fb0c */
[----:B------:R-:W-:Y:S01]  /*08d0*/  IMAD.IADD R53, R16, 0x1, R53 ;  /* 0x0000000110357824 */ /* 0x000fe200078e0235 */
[C---:B------:R-:W-:Y:S01]  /*08e0*/  IADD3 R28, P4, PT, R30.reuse, 0x1, RZ ;  /* 0x000000011e1c7810 */ /* 0x040fe20007f9e0ff */
[----:B------:R-:W-:Y:S01]  /*08f0*/  IMAD.X R31, RZ, RZ, UR6, P2 ;  /* 0x00000006ff1f7e24 */ /* 0x000fe200090e06ff */
[----:B------:R-:W-:Y:S01]  /*0900*/  IADD3 R20, P2, PT, R30, 0x5, RZ ;  /* 0x000000051e147810 */ /* 0x000fe20007f5e0ff */
[----:B------:R-:W-:Y:S01]  /*0910*/  IMAD.IADD R45, R46, 0x1, R53 ;  /* 0x000000012e2d7824 */ /* 0x000fe200078e0235 */
[C---:B------:R-:W-:Y:S01]  /*0920*/  IADD3 R26, P5, PT, R30.reuse, 0x2, RZ ;  /* 0x000000021e1a7810 */ /* 0x040fe20007fbe0ff */
[--C-:B------:R-:W-:Y:S01]  /*0930*/  IMAD.X R29, RZ, RZ, R31.reuse, P4 ;  /* 0x000000ffff1d7224 */ /* 0x100fe200020e061f */
[C---:B------:R-:W-:Y:S01]  /*0940*/  IADD3 R24, P6, PT, R30.reuse, 0x3, RZ ;  /* 0x000000031e187810 */ /* 0x040fe20007fde0ff */
[--C-:B------:R-:W-:Y:S01]  /*0950*/  IMAD.X R21, RZ, RZ, R31.reuse, P2 ;  /* 0x000000ffff157224 */ /* 0x100fe200010e061f */
[----:B------:R-:W-:Y:S01]  /*0960*/  ISETP.GT.AND P2, PT, R33, 0x140, PT ;  /* 0x000001402100780c */ /* 0x000fe20003f44270 */
[--C-:B------:R-:W-:Y:S01]  /*0970*/  IMAD.X R27, RZ, RZ, R31.reuse, P5 ;  /* 0x000000ffff1b7224 */ /* 0x100fe200028e061f */
[C---:B------:R-:W-:Y:S01]  /*0980*/  IADD3 R22, P1, PT, R30.reuse, 0x4, RZ ;  /* 0x000000041e167810 */ /* 0x040fe20007f3e0ff */
[----:B------:R-:W-:Y:S01]  /*0990*/  IMAD.X R25, RZ, RZ, R31, P6 ;  /* 0x000000ffff197224 */ /* 0x000fe200030e061f */
[C---:B------:R-:W-:Y:S01]  /*09a0*/  IADD3 R18, P3, PT, R30.reuse, 0x6, RZ ;  /* 0x000000061e127810 */ /* 0x040fe20007f7e0ff */
[----:B-1----:R-:W-:Y:S01]  /*09b0*/  IMAD.IADD R32, R43, 0x1, R53 ;  /* 0x000000012b207824 */ /* 0x002fe200078e0235 */
[C---:B------:R-:W-:Y:S01]  /*09c0*/  IADD3 R16, P4, PT, R30.reuse, 0x7, RZ ;  /* 0x000000071e107810 */ /* 0x040fe20007f9e0ff */
[----:B------:R-:W-:Y:S01]  /*09d0*/  IMAD.X R23, RZ, RZ, R31, P1 ;  /* 0x000000ffff177224 */ /* 0x000fe200008e061f */
[----:B------:R-:W-:Y:S01]  /*09e0*/  IADD3 R14, P5, PT, R30, 0x8, RZ ;  /* 0x000000081e0e7810 */ /* 0x000fe20007fbe0ff */
[----:B------:R-:W-:Y:S01]  /*09f0*/  IMAD.IADD R43, R60, 0x1, R53 ;  /* 0x000000013c2b7824 */ /* 0x000fe200078e0235 */
[C---:B------:R-:W-:Y:S01]  /*0a00*/  IADD3 R12, P6, PT, R30.reuse, 0x9, RZ ;  /* 0x000000091e0c7810 */ /* 0x040fe20007fde0ff */
[--C-:B------:R-:W-:Y:S01]  /*0a10*/  IMAD.X R19, RZ, RZ, R31.reuse, P3 ;  /* 0x000000ffff137224 */ /* 0x100fe200018e061f */
[----:B------:R-:W-:Y:S01]  /*0a20*/  IADD3 R2, P1, PT, R30, 0xa, RZ ;  /* 0x0000000a1e027810 */ /* 0x000fe20007f3e0ff */
[--C-:B------:R-:W-:Y:S01]  /*0a30*/  IMAD.X R17, RZ, RZ, R31.reuse, P4 ;  /* 0x000000ffff117224 */ /* 0x100fe200020e061f */
[----:B------:R-:W-:Y:S01]  /*0a40*/  SEL R60, RZ, 0x1, !P0 ;  /* 0x00000001ff3c7807 */ /* 0x000fe20004000000 */
[----:B------:R-:W-:-:S02]  /*0a50*/  IMAD.X R15, RZ, RZ, R31, P5 ;  /* 0x000000ffff0f7224 */ /* 0x000fc400028e061f */
[----:B------:R-:W-:Y:S02]  /*0a60*/  IMAD.X R13, RZ, RZ, R31, P6 ;  /* 0x000000ffff0d7224 */ /* 0x000fe400030e061f */
[--C-:B------:R-:W-:Y:S02]  /*0a70*/  IMAD.IADD R39, R39, 0x1, R53.reuse ;  /* 0x0000000127277824 */ /* 0x100fe400078e0235 */
[--C-:B------:R-:W-:Y:S02]  /*0a80*/  IMAD.IADD R40, R40, 0x1, R53.reuse ;  /* 0x0000000128287824 */ /* 0x100fe400078e0235 */
[--C-:B------:R-:W-:Y:S02]  /*0a90*/  IMAD.IADD R41, R41, 0x1, R53.reuse ;  /* 0x0000000129297824 */ /* 0x100fe400078e0235 */
[--C-:B------:R-:W-:Y:S02]  /*0aa0*/  IMAD.IADD R42, R42, 0x1, R53.reuse ;  /* 0x000000012a2a7824 */ /* 0x100fe400078e0235 */
[----:B------:R-:W-:-:S02]  /*0ab0*/  IMAD.IADD R44, R44, 0x1, R53 ;  /* 0x000000012c2c7824 */ /* 0x000fc400078e0235 */
[----:B------:R-:W-:Y:S02]  /*0ac0*/  IMAD.X R3, RZ, RZ, R31, P1 ;  /* 0x000000ffff037224 */ /* 0x000fe400008e061f */
[--C-:B------:R-:W-:Y:S02]  /*0ad0*/  IMAD.IADD R46, R58, 0x1, R53.reuse ;  /* 0x000000013a2e7824 */ /* 0x100fe400078e0235 */
[----:B------:R-:W-:Y:S01]  /*0ae0*/  IMAD.IADD R47, R60, 0x1, R53 ;  /* 0x000000013c2f7824 */ /* 0x000fe200078e0235 */
[----:B0-----:R-:W-:Y:S06]  /*0af0*/  @P2 BRA `(.L_x_812) ;  /* 0x00000008008c2947 */ /* 0x001fec0003800000 */
[----:B------:R-:W-:Y:S04]  /*0b00*/  BSSY.RECONVERGENT B0, `(.L_x_813) ;  /* 0x000000d000007945 */ /* 0x000fe80003800200 */
[----:B------:R-:W-:Y:S05]  /*0b10*/  @!P0 BRA `(.L_x_814) ;  /* 0x00000000002c8947 */ /* 0x000fea0003800000 */
[----:B------:R-:W-:Y:S01]  /*0b20*/  UISETP.NE.AND UP0, UPT, UR8, URZ, UPT ;  /* 0x000000ff0800728c */ /* 0x000fe2000bf05270 */
[----:B------:R-:W-:Y:S01]  /*0b30*/  CS2R R4, SRZ ;  /* 0x0000000000047805 */ /* 0x000fe2000001ff00 */
[----:B------:R-:W0:Y:S07]  /*0b40*/  LDCU.64 UR4, c[0x0][0x398] ;  /* 0x00007300ff0477ac */ /* 0x000e2e0008000a00 */
[----:B------:R-:W-:Y:S05]  /*0b50*/  BRA.U UP0, `(.L_x_815) ;  /* 0x0000000100087547 */ /* 0x000fea000b800000 */
[----:B------:R-:W1:Y:S02]  /*0b60*/  LDC.64 R4, c[0x0][0x3d8] ;  /* 0x0000f600ff047b82 */ /* 0x000e640000000a00 */
[----:B-1----:R-:W5:Y:S02]  /*0b70*/  LDG.E.64 R4, desc[UR12][R4.64] ;  /* 0x0000000c04047981 */ /* 0x002f64000c1e1b00 */
.L_x_815:
[----:B-----5:R-:W-:-:S04]  /*0b80*/  IADD3 R6, P0, PT, R53, R4, RZ ;  /* 0x0000000435067210 */ /* 0x020fc80007f1e0ff */
[----:B------:R-:W-:Y:S02]  /*0b90*/  LEA.HI.X.SX32 R5, R53, R5, 0x1, P0 ;  /* 0x0000000535057211 */ /* 0x000fe400000f0eff */
[----:B0-----:R-:W-:-:S04]  /*0ba0*/  LEA R4, P0, R6, UR4, 0x3 ;  /* 0x0000000406047c11 */ /* 0x001fc8000f8018ff */
[----:B------:R-:W-:-:S05]  /*0bb0*/  LEA.HI.X R5, R6, UR5, R5, 0x3, P0 ;  /* 0x0000000506057c11 */ /* 0x000fca00080f1c05 */
[----:B------:R0:W-:Y:S04]  /*0bc0*/  STG.E.64 desc[UR12][R4.64], R30 ;  /* 0x0000001e04007986 */ /* 0x0001e8000c101b0c */
.L_x_814:
[----:B------:R-:W-:Y:S05]  /*0bd0*/  BSYNC.RECONVERGENT B0 ;  /* 0x0000000000007941 */ /* 0x000fea0003800200 */
.L_x_813:
[----:B------:R-:W-:Y:S01]  /*0be0*/  ISETP.NE.AND P0, PT, R54, RZ, PT ;  /* 0x000000ff3600720c */ /* 0x000fe20003f05270 */
        /* <DEDUP_REMOVED lines=8> */
.L_x_818:
[----:B-----5:R-:W-:-:S04]  /*0c70*/  IADD3 R6, P0, PT, R47, R4, RZ ;  /* 0x000000042f067210 */ /* 0x020fc80007f1e0ff */
[----:B------:R-:W-:Y:S02]  /*0c80*/  LEA.HI.X.SX32 R5, R47, R5, 0x1, P0 ;  /* 0x000000052f057211 */ /* 0x000fe400000f0eff */
[----:B0-----:R-:W-:-:S04]  /*0c90*/  LEA R4, P0, R6, UR4, 0x3 ;  /* 0x0000000406047c11 */ /* 0x001fc8000f8018ff */
[----:B------:R-:W-:-:S05]  /*0ca0*/  LEA.HI.X R5, R6, UR5, R5, 0x3, P0 ;  /* 0x0000000506057c11 */ /* 0x000fca00080f1c05 */
[----:B------:R1:W-:Y:S04]  /*0cb0*/  STG.E.64 desc[UR12][R4.64], R28 ;  /* 0x0000001c04007986 */ /* 0x0003e8000c101b0c */
.L_x_817:
[----:B------:R-:W-:Y:S05]  /*0cc0*/  BSYNC.RECONVERGENT B0 ;  /* 0x0000000000007941 */ /* 0x000fea0003800200 */
.L_x_816:
[----:B------:R-:W-:Y:S01]  /*0cd0*/  ISETP.NE.AND P0, PT, R52, RZ, PT ;  /* 0x000000ff3400720c */ /* 0x000fe20003f05270 */
        /* <DEDUP_REMOVED lines=8> */
.L_x_821:
[----:B-----5:R-:W-:-:S04]  /*0d60*/  IADD3 R6, P0, PT, R32, R4, RZ ;  /* 0x0000000420067210 */ /* 0x020fc80007f1e0ff */
[----:B------:R-:W-:Y:S02]  /*0d70*/  LEA.HI.X.SX32 R5, R32, R5, 0x1, P0 ;  /* 0x0000000520057211 */ /* 0x000fe400000f0eff */
[----:B0-----:R-:W-:-:S04]  /*0d80*/  LEA R4, P0, R6, UR4, 0x3 ;  /* 0x0000000406047c11 */ /* 0x001fc8000f8018ff */
[----:B------:R-:W-:-:S05]  /*0d90*/  LEA.HI.X R5, R6, UR5, R5, 0x3, P0 ;  /* 0x0000000506057c11 */ /* 0x000fca00080f1c05 */
[----:B------:R2:W-:Y:S04]  /*0da0*/  STG.E.64 desc[UR12][R4.64], R26 ;  /* 0x0000001a04007986 */ /* 0x0005e8000c101b0c */
.L_x_820:
[----:B------:R-:W-:Y:S05]  /*0db0*/  BSYNC.RECONVERGENT B0 ;  /* 0x0000000000007941 */ /* 0x000fea0003800200 */
.L_x_819:
[----:B------:R-:W-:Y:S01]  /*0dc0*/  ISETP.NE.AND P0, PT, R51, RZ, PT ;  /* 0x000000ff3300720c */ /* 0x000fe20003f05270 */
        /* <DEDUP_REMOVED lines=8> */
.L_x_824:
[----:B-----5:R-:W-:-:S04]  /*0e50*/  IADD3 R6, P0, PT, R39, R4, RZ ;  /* 0x0000000427067210 */ /* 0x020fc80007f1e0ff */
[----:B------:R-:W-:Y:S02]  /*0e60*/  LEA.HI.X.SX32 R5, R39, R5, 0x1, P0 ;  /* 0x0000000527057211 */ /* 0x000fe400000f0eff */
[----:B0-----:R-:W-:-:S04]  /*0e70*/  LEA R4, P0, R6, UR4, 0x3 ;  /* 0x0000000406047c11 */ /* 0x001fc8000f8018ff */
[----:B------:R-:W-:-:S05]  /*0e80*/  LEA.HI.X R5, R6, UR5, R5, 0x3, P0 ;  /* 0x0000000506057c11 */ /* 0x000fca00080f1c05 */
[----:B------:R3:W-:Y:S04]  /*0e90*/  STG.E.64 desc[UR12][R4.64], R24 ;  /* 0x0000001804007986 */ /* 0x0007e8000c101b0c */
.L_x_823:
[----:B------:R-:W-:Y:S05]  /*0ea0*/  BSYNC.RECONVERGENT B0 ;  /* 0x0000000000007941 */ /* 0x000fea0003800200 */
.L_x_822:
[----:B------:R-:W-:Y:S01]  /*0eb0*/  ISETP.NE.AND P0, PT, R50, RZ, PT ;  /* 0x000000ff3200720c */ /* 0x000fe20003f05270 */
        /* <DEDUP_REMOVED lines=8> */
.L_x_827:
[----:B-----5:R-:W-:-:S04]  /*0f40*/  IADD3 R6, P0, PT, R40, R4, RZ ;  /* 0x0000000428067210 */ /* 0x020fc80007f1e0ff */
[----:B------:R-:W-:Y:S02]  /*0f50*/  LEA.HI.X.SX32 R5, R40, R5, 0x1, P0 ;  /* 0x0000000528057211 */ /* 0x000fe400000f0eff */
[----:B0-----:R-:W-:-:S04]  /*0f60*/  LEA R4, P0, R6, UR4, 0x3 ;  /* 0x0000000406047c11 */ /* 0x001fc8000f8018ff */
[----:B------:R-:W-:-:S05]  /*0f70*/  LEA.HI.X R5, R6, UR5, R5, 0x3, P0 ;  /* 0x0000000506057c11 */ /* 0x000fca00080f1c05 */
[----:B------:R4:W-:Y:S04]  /*0f80*/  STG.E.64 desc[UR12][R4.64], R22 ;  /* 0x0000001604007986 */ /* 0x0009e8000c101b0c */
.L_x_826:
[----:B------:R-:W-:Y:S05]  /*0f90*/  BSYNC.RECONVERGENT B0 ;  /* 0x0000000000007941 */ /* 0x000fea0003800200 */
.L_x_825:
[----:B------:R-:W-:Y:S01]  /*0fa0*/  ISETP.NE.AND P0, PT, R49, RZ, PT ;  /* 0x000000ff3100720c */ /* 0x000fe20003f05270 */
        /* <DEDUP_REMOVED lines=8> */
.L_x_830:
[----:B-----5:R-:W-:-:S04]  /*1030*/  IADD3 R6, P0, PT, R41, R4, RZ ;  /* 0x0000000429067210 */ /* 0x020fc80007f1e0ff */
[----:B------:R-:W-:Y:S02]  /*1040*/  LEA.HI.X.SX32 R5, R41, R5, 0x1, P0 ;  /* 0x0000000529057211 */ /* 0x000fe400000f0eff */
[----:B0-----:R-:W-:-:S04]  /*1050*/  LEA R4, P0, R6, UR4, 0x3 ;  /* 0x0000000406047c11 */ /* 0x001fc8000f8018ff */
[----:B------:R-:W-:-:S05]  /*1060*/  LEA.HI.X R5, R6, UR5, R5, 0x3, P0 ;  /* 0x0000000506057c11 */ /* 0x000fca00080f1c05 */
[----:B------:R0:W-:Y:S04]  /*1070*/  STG.E.64 desc[UR12][R4.64], R20 ;  /* 0x0000001404007986 */ /* 0x0001e8000c101b0c */
.L_x_829:
[----:B------:R-:W-:Y:S05]  /*1080*/  BSYNC.RECONVERGENT B0 ;  /* 0x0000000000007941 */ /* 0x000fea0003800200 */
.L_x_828:
        /* <DEDUP_REMOVED lines=9> */
.L_x_833:
[----:B-----5:R-:W-:-:S04]  /*1120*/  IADD3 R6, P0, PT, R42, R4, RZ ;  /* 0x000000042a067210 */ /* 0x020fc80007f1e0ff */
[----:B------:R-:W-:Y:S02]  /*1130*/  LEA.HI.X.SX32 R5, R42, R5, 0x1, P0 ;  /* 0x000000052a057211 */ /* 0x000fe400000f0eff */
[----:B0-----:R-:W-:-:S04]  /*1140*/  LEA R4, P0, R6, UR4, 0x3 ;  /* 0x0000000406047c11 */ /* 0x001fc8000f8018ff */
[----:B------:R-:W-:-:S05]  /*1150*/  LEA.HI.X R5, R6, UR5, R5, 0x3, P0 ;  /* 0x0000000506057c11 */ /* 0x000fca00080f1c05 */
[----:B------:R0:W-:Y:S04]  /*1160*/  STG.E.64 desc[UR12][R4.64], R18 ;  /* 0x0000001204007986 */ /* 0x0001e8000c101b0c */
.L_x_832:
[----:B------:R-:W-:Y:S05]  /*1170*/  BSYNC.RECONVERGENT B0 ;  /* 0x0000000000007941 */ /* 0x000fea0003800200 */
.L_x_831:
        /* <DEDUP_REMOVED lines=9> */
.L_x_836:
[----:B-----5:R-:W-:-:S04]  /*1210*/  IADD3 R6, P0, PT, R43, R4, RZ ;  /* 0x000000042b067210 */ /* 0x020fc80007f1e0ff */
[----:B------:R-:W-:Y:S02]  /*1220*/  LEA.HI.X.SX32 R5, R43, R5, 0x1, P0 ;  /* 0x000000052b057211 */ /* 0x000fe400000f0eff */
[----:B0-----:R-:W-:-:S04]  /*1230*/  LEA R4, P0, R6, UR4, 0x3 ;  /* 0x0000000406047c11 */ /* 0x001fc8000f8018ff */
[----:B------:R-:W-:-:S05]  /*1240*/  LEA.HI.X R5, R6, UR5, R5, 0x3, P0 ;  /* 0x0000000506057c11 */ /* 0x000fca00080f1c05 */
[----:B------:R0:W-:Y:S04]  /*1250*/  STG.E.64 desc[UR12][R4.64], R16 ;  /* 0x0000001004007986 */ /* 0x0001e8000c101b0c */
.L_x_835:
[----:B------:R-:W-:Y:S05]  /*1260*/  BSYNC.RECONVERGENT B0 ;  /* 0x0000000000007941 */ /* 0x000fea0003800200 */
.L_x_834:
        /* <DEDUP_REMOVED lines=9> */
.L_x_839:
[----:B-----5:R-:W-:-:S04]  /*1300*/  IADD3 R6, P0, PT, R44, R4, RZ ;  /* 0x000000042c067210 */ /* 0x020fc80007f1e0ff */
[----:B------:R-:W-:Y:S02]  /*1310*/  LEA.HI.X.SX32 R5, R44, R5, 0x1, P0 ;  /* 0x000000052c057211 */ /* 0x000fe400000f0eff */
[----:B0-----:R-:W-:-:S04]  /*1320*/  LEA R4, P0, R6, UR4, 0x3 ;  /* 0x0000000406047c11 */ /* 0x001fc8000f8018ff */
[----:B------:R-:W-:-:S05]  /*1330*/  LEA.HI.X R5, R6, UR5, R5, 0x3, P0 ;  /* 0x0000000506057c11 */ /* 0x000fca00080f1c05 */
[----:B------:R0:W-:Y:S04]  /*1340*/  STG.E.64 desc[UR12][R4.64], R14 ;  /* 0x0000000e04007986 */ /* 0x0001e8000c101b0c */
.L_x_838:
[----:B------:R-:W-:Y:S05]  /*1350*/  BSYNC.RECONVERGENT B0 ;  /* 0x0000000000007941 */ /* 0x000fea0003800200 */
.L_x_837:
        /* <DEDUP_REMOVED lines=9> */
.L_x_842:
[----:B-----5:R-:W-:-:S04]  /*13f0*/  IADD3 R6, P0, PT, R45, R4, RZ ;  /* 0x000000042d067210 */ /* 0x020fc80007f1e0ff */
[----:B------:R-:W-:Y:S02]  /*1400*/  LEA.HI.X.SX32 R5, R45, R5, 0x1, P0 ;  /* 0x000000052d057211 */ /* 0x000fe400000f0eff */
[----:B0-----:R-:W-:-:S04]  /*1410*/  LEA R4, P0, R6, UR4, 0x3 ;  /* 0x0000000406047c11 */ /* 0x001fc8000f8018ff */
[----:B------:R-:W-:-:S05]  /*1420*/  LEA.HI.X R5, R6, UR5, R5, 0x3, P0 ;  /* 0x0000000506057c11 */ /* 0x000fca00080f1c05 */
[----:B------:R0:W-:Y:S04]  /*1430*/  STG.E.64 desc[UR12][R4.64], R12 ;  /* 0x0000000c04007986 */ /* 0x0001e8000c101b0c */
.L_x_841:
[----:B------:R-:W-:Y:S05]  /*1440*/  BSYNC.RECONVERGENT B0 ;  /* 0x0000000000007941 */ /* 0x000fea0003800200 */
.L_x_840:
[----:B------:R-:W-:-:S13]  /*1450*/  ISETP.NE.AND P0, PT, R0, RZ, PT ;  /* 0x000000ff0000720c */ /* 0x000fda0003f05270 */
[----:B------:R-:W-:Y:S05]  /*1460*/  @!P0 EXIT ;  /* 0x000000000000894d */ /* 0x000fea0003800000 */
[----:B------:R-:W-:Y:S01]  /*1470*/  UISETP.NE.AND UP0, UPT, UR8, URZ, UPT ;  /* 0x000000ff0800728c */ /* 0x000fe2000bf05270 */
[----:B01234-:R-:W-:-:S08]  /*1480*/  CS2R R4, SRZ ;  /* 0x0000000000047805 */ /* 0x01ffd0000001ff00 */
[----:B------:R-:W-:Y:S05]  /*1490*/  BRA.U UP0, `(.L_x_843) ;  /* 0x0000000100087547 */ /* 0x000fea000b800000 */
[----:B------:R-:W0:Y:S02]  /*14a0*/  LDC.64 R4, c[0x0][0x3d8] ;  /* 0x0000f600ff047b82 */ /* 0x000e240000000a00 */
[----:B0-----:R-:W5:Y:S02]  /*14b0*/  LDG.E.64 R4, desc[UR12][R4.64] ;  /* 0x0000000c04047981 */ /* 0x001f64000c1e1b00 */
.L_x_843:
[----:B------:R-:W0:Y:S01]  /*14c0*/  LDCU.64 UR4, c[0x0][0x398] ;  /* 0x00007300ff0477ac */ /* 0x000e220008000a00 */
[----:B-----5:R-:W-:-:S04]  /*14d0*/  IADD3 R0, P0, PT, R46, R4, RZ ;  /* 0x000000042e007210 */ /* 0x020fc80007f1e0ff */
[----:B------:R-:W-:Y:S02]  /*14e0*/  LEA.HI.X.SX32 R5, R46, R5, 0x1, P0 ;  /* 0x000000052e057211 */ /* 0x000fe400000f0eff */
[----:B0-----:R-:W-:-:S04]  /*14f0*/  LEA R4, P0, R0, UR4, 0x3 ;  /* 0x0000000400047c11 */ /* 0x001fc8000f8018ff */
[----:B------:R-:W-:-:S05]  /*1500*/  LEA.HI.X R5, R0, UR5, R5, 0x3, P0 ;  /* 0x0000000500057c11 */ /* 0x000fca00080f1c05 */
[----:B------:R-:W-:Y:S01]  /*1510*/  STG.E.64 desc[UR12][R4.64], R2 ;  /* 0x0000000204007986 */ /* 0x000fe2000c101b0c */
[----:B------:R-:W-:Y:S05]  /*1520*/  EXIT ;  /* 0x000000000000794d */ /* 0x000fea0003800000 */
.L_x_812:
[----:B------:R-:W-:Y:S01]  /*1530*/  BAR.SYNC.DEFER_BLOCKING 0x0 ;  /* 0x0000000000007b1d */ /* 0x000fe20000010000 */
[----:B------:R-:W-:Y:S02]  /*1540*/  ISETP.NE.AND P0, PT, R55, RZ, PT ;  /* 0x000000ff3700720c */ /* 0x000fe40003f05270 */
[----:B------:R-:W-:Y:S02]  /*1550*/  ISETP.NE.AND P2, PT, R54, RZ, PT ;  /* 0x000000ff3600720c */ /* 0x000fe40003f45270 */
[----:B------:R-:W-:Y:S02]  /*1560*/  ISETP.NE.AND P6, PT, R52, RZ, PT ;  /* 0x000000ff3400720c */ /* 0x000fe40003fc5270 */
[----:B------:R-:W-:Y:S02]  /*1570*/  ISETP.NE.AND P5, PT, R51, RZ, PT ;  /* 0x000000ff3300720c */ /* 0x000fe40003fa5270 */
[----:B------:R-:W-:Y:S02]  /*1580*/  ISETP.NE.AND P4, PT, R49, RZ, PT ;  /* 0x000000ff3100720c */ /* 0x000fe40003f85270 */
[----:B------:R-:W-:-:S02]  /*1590*/  ISETP.NE.AND P1, PT, R50, RZ, PT ;  /* 0x000000ff3200720c */ /* 0x000fc40003f25270 */
[----:B------:R-:W-:Y:S02]  /*15a0*/  ISETP.NE.AND P3, PT, R48, RZ, PT ;  /* 0x000000ff3000720c */ /* 0x000fe40003f65270 */
[----:B------:R-:W-:Y:S02]  /*15b0*/  @P0 LEA R53, R53, UR5, 0x3 ;  /* 0x0000000535350c11 */ /* 0x000fe4000f8e18ff */
[----:B------:R-:W-:Y:S02]  /*15c0*/  @P2 LEA R47, R47, UR5, 0x3 ;  /* 0x000000052f2f2c11 */ /* 0x000fe4000f8e18ff */
[----:B------:R-:W-:Y:S02]  /*15d0*/  @P6 LEA R49, R32, UR5, 0x3 ;  /* 0x0000000520316c11 */ /* 0x000fe4000f8e18ff */
[----:B------:R-:W-:Y:S02]  /*15e0*/  @P5 LEA R39, R39, UR5, 0x3 ;  /* 0x0000000527275c11 */ /* 0x000fe4000f8e18ff */
[----:B------:R-:W-:Y:S01]  /*15f0*/  @P4 LEA R41, R41, UR5, 0x3 ;  /* 0x0000000529294c11 */ /* 0x000fe2000f8e18ff */
[----:B------:R0:W-:Y:S01]  /*1600*/  @P0 STS.64 [R53], R30 ;  /* 0x0000001e35000388 */ /* 0x0001e20000000a00 */
[----:B------:R-:W-:-:S03]  /*1610*/  ISETP.NE.AND P0, PT, R38, RZ, PT ;  /* 0x000000ff2600720c */ /* 0x000fc60003f05270 */
[----:B------:R-:W-:Y:S01]  /*1620*/  @P2 STS.64 [R47], R28 ;  /* 0x0000001c2f002388 */ /* 0x000fe20000000a00 */
[----:B------:R-:W-:Y:S02]  /*1630*/  ISETP.NE.AND P2, PT, R37, RZ, PT ;  /* 0x000000ff2500720c */ /* 0x000fe40003f45270 */
[----:B------:R-:W-:Y:S01]  /*1640*/  @P1 LEA R37, R40, UR5, 0x3 ;  /* 0x0000000528251c11 */ /* 0x000fe2000f8e18ff */
[----:B------:R1:W-:Y:S01]  /*1650*/  @P6 STS.64 [R49], R26 ;  /* 0x0000001a31006388 */ /* 0x0003e20000000a00 */
[----:B------:R-:W-:-:S03]  /*1660*/  ISETP.NE.AND P6, PT, R36, RZ, PT ;  /* 0x000000ff2400720c */ /* 0x000fc60003fc5270 */
[----:B------:R2:W-:Y:S01]  /*1670*/  @P5 STS.64 [R39], R24 ;  /* 0x0000001827005388 */ /* 0x0005e20000000a00 */
[----:B------:R-:W-:Y:S02]  /*1680*/  ISETP.NE.AND P5, PT, R0, RZ, PT ;  /* 0x000000ff0000720c */ /* 0x000fe40003fa5270 */
[----:B0-----:R-:W-:Y:S01]  /*1690*/  @P3 LEA R31, R42, UR5, 0x3 ;  /* 0x000000052a1f3c11 */ /* 0x001fe2000f8e18ff */
[----:B------:R0:W-:Y:S01]  /*16a0*/  @P1 STS.64 [R37], R22 ;  /* 0x0000001625001388 */ /* 0x0001e20000000a00 */
[----:B------:R-:W-:Y:S02]  /*16b0*/  @P0 LEA R43, R43, UR5, 0x3 ;  /* 0x000000052b2b0c11 */ /* 0x000fe4000f8e18ff */
[----:B------:R-:W-:Y:S01]  /*16c0*/  ISETP.GE.U32.AND P1, PT, R56, R33, PT ;  /* 0x000000213800720c */ /* 0x000fe20003f26070 */
[----:B------:R0:W-:Y:S01]  /*16d0*/  @P4 STS.64 [R41], R20 ;  /* 0x0000001429004388 */ /* 0x0001e20000000a00 */
[----:B-1----:R-:W-:Y:S02]  /*16e0*/  @P2 LEA R27, R44, UR5, 0x3 ;  /* 0x000000052c1b2c11 */ /* 0x002fe4000f8e18ff */
[----:B------:R-:W-:Y:S01]  /*16f0*/  @P6 LEA R45, R45, UR5, 0x3 ;  /* 0x000000052d2d6c11 */ /* 0x000fe2000f8e18ff */
[----:B------:R0:W-:Y:S02]  /*1700*/  @P3 STS.64 [R31], R18 ;  /* 0x000000121f003388 */ /* 0x0001e40000000a00 */
[----:B--2---:R-:W-:-:S02]  /*1710*/  @P5 LEA R25, R46, UR5, 0x3 ;  /* 0x000000052e195c11 */ /* 0x004fc4000f8e18ff */
[----:B------:R0:W-:Y:S04]  /*1720*/  @P0 STS.64 [R43], R16 ;  /* 0x000000102b000388 */ /* 0x0001e80000000a00 */
[----:B------:R0:W-:Y:S04]  /*1730*/  @P2 STS.64 [R27], R14 ;  /* 0x0000000e1b002388 */ /* 0x0001e80000000a00 */
[----:B------:R0:W-:Y:S04]  /*1740*/  @P6 STS.64 [R45], R12 ;  /* 0x0000000c2d006388 */ /* 0x0001e80000000a00 */
[----:B------:R0:W-:Y:S01]  /*1750*/  @P5 STS.64 [R25], R2 ;  /* 0x0000000219005388 */ /* 0x0001e20000000a00 */
[----:B------:R-:W-:Y:S06]  /*1760*/  BAR.SYNC.DEFER_BLOCKING 0x0 ;  /* 0x0000000000007b1d */ /* 0x000fec0000010000 */
[----:B------:R-:W-:Y:S05]  /*1770*/  @P1 EXIT ;  /* 0x000000000000194d */ /* 0x000fea0003800000 */
[----:B------:R-:W-:Y:S01]  /*1780*/  IADD3 R9, PT, PT, R11, R9, R10 ;  /* 0x000000090b097210 */ /* 0x000fe20007ffe00a */
[----:B------:R-:W1:Y:S01]  /*1790*/  LDCU.64 UR6, c[0x0][0x398] ;  /* 0x00007300ff0677ac */ /* 0x000e620008000a00 */
[----:B------:R-:W-:Y:S01]  /*17a0*/  LOP3.LUT R0, RZ, R56, RZ, 0x33, !PT ;  /* 0x00000038ff007212 */ /* 0x000fe200078e33ff */
[----:B------:R-:W-:Y:S01]  /*17b0*/  BSSY.RECONVERGENT B0, `(.L_x_844) ;  /* 0x0000021000007945 */ /* 0x000fe20003800200 */
[----:B------:R-:W-:-:S04]  /*17c0*/  IADD3 R9, PT, PT, R5, R9, R4 ;  /* 0x0000000905097210 */ /* 0x000fc80007ffe004 */
[----:B------:R-:W-:-:S04]  /*17d0*/  IADD3 R9, PT, PT, R7, R9, R6 ;  /* 0x0000000907097210 */ /* 0x000fc80007ffe006 */
[----:B------:R-:W-:-:S04]  /*17e0*/  IADD3 R9, PT, PT, R35, R9, R34 ;  /* 0x0000000923097210 */ /* 0x000fc80007ffe022 */
[----:B0-----:R-:W-:-:S05]  /*17f0*/  IADD3 R12, PT, PT, R0, R9, R8 ;  /* 0x00000009000c7210 */ /* 0x001fca0007ffe008 */
[----:B------:R-:W-:-:S05]  /*1800*/  IMAD.HI.U32 R0, R12, -0x33333333, RZ ;  /* 0xcccccccd0c007827 */ /* 0x000fca00078e00ff */
[----:B------:R-:W-:-:S04]  /*1810*/  SHF.R.U32.HI R0, RZ, 0x8, R0 ;  /* 0x00000008ff007819 */ /* 0x000fc80000011600 */
[----:B------:R-:W-:-:S04]  /*1820*/  LOP3.LUT R2, R0, 0x3, RZ, 0xc0, !PT ;  /* 0x0000000300027812 */ /* 0x000fc800078ec0ff */
[----:B------:R-:W-:-:S13]  /*1830*/  ISETP.NE.AND P0, PT, R2, 0x3, PT ;  /* 0x000000030200780c */ /* 0x000fda0003f05270 */
[----:B-1----:R-:W-:Y:S05]  /*1840*/  @!P0 BRA `(.L_x_845) ;  /* 0x00000000005c8947 */ /* 0x002fea0003800000 */
[----:B------:R-:W-:Y:S01]  /*1850*/  VIADD R0, R0, 0x1 ;  /* 0x0000000100007836 */ /* 0x000fe20000000000 */
[----:B------:R-:W-:Y:S01]  /*1860*/  BSSY.RECONVERGENT B1, `(.L_x_845) ;  /* 0x0000015000017945 */ /* 0x000fe20003800200 */
[----:B------:R-:W-:Y:S01]  /*1870*/  LEA R8, R56, UR5, 0x3 ;  /* 0x0000000538087c11 */ /* 0x000fe2000f8e18ff */
[----:B------:R-:W-:Y:S02]  /*1880*/  IMAD.MOV.U32 R11, RZ, RZ, RZ ;  /* 0x000000ffff0b7224 */ /* 0x000fe400078e00ff */
[----:B------:R-:W-:-:S05]  /*1890*/  LOP3.LUT R0, R0, 0x3, RZ, 0xc0, !PT ;  /* 0x0000000300007812 */ /* 0x000fca00078ec0ff */
[----:B------:R-:W-:-:S07]  /*18a0*/  IMAD.MOV R0, RZ, RZ, -R0 ;  /* 0x000000ffff007224 */ /* 0x000fce00078e0a00 */
.L_x_846:
[----:B------:R-:W-:Y:S02]  /*18b0*/  ISETP.NE.AND P0, PT, RZ, UR8, PT ;  /* 0x00000008ff007c0c */ /* 0x000fe4000bf05270 */
[----:B0-----:R-:W-:Y:S01]  /*18c0*/  CS2R R2, SRZ ;  /* 0x0000000000027805 */ /* 0x001fe2000001ff00 */
        /* <DEDUP_REMOVED lines=15> */
.L_x_845:
[----:B------:R-:W-:Y:S05]  /*19c0*/  BSYNC.RECONVERGENT B0 ;  /* 0x0000000000007941 */ /* 0x000fea0003800200 */
.L_x_844:
        /* <DEDUP_REMOVED lines=14> */
.L_x_847:
        /* <DEDUP_REMOVED lines=44> */
.L_x_811:
        /* <DEDUP_REMOVED lines=37> */
[----:B--2---:R-:W-:Y:S02]  /*1fc0*/  ISETP.NE.AND P0, PT, R0, RZ, PT ;  /* 0x000000ff0000720c */ /* 0x004fe40003f05270 */
[----:B---3--:R-:W-:Y:S02]  /*1fd0*/  ISETP.NE.AND P1, PT, R54, RZ, PT ;  /* 0x000000ff3600720c */ /* 0x008fe40003f25270 */
[----:B------:R-:W-:Y:S02]  /*1fe0*/  SEL R8, RZ, 0x1, !P0 ;  /* 0x00000001ff087807 */ /* 0x000fe40004000000 */
[----:B----4-:R-:W-:-:S07]  /*1ff0*/  ISETP.NE.AND P2, PT, R53, RZ, PT ;  /* 0x000000ff3500720c */ /* 0x010fce0003f45270 */
[----:B------:R-:W-:Y:S01]  /*2000*/  @!P0 IMAD.MOV R7, RZ, RZ, 0x1 ;  /* 0x00000001ff078424 */ /* 0x000fe200078e02ff */
[----:B-----5:R-:W-:Y:S01]  /*2010*/  ISETP.NE.AND P0, PT, R50, RZ, PT ;  /* 0x000000ff3200720c */ /* 0x020fe20003f05270 */
[----:B------:R-:W-:Y:S01]  /*2020*/  @!P1 IMAD.MOV R7, RZ, RZ, R8 ;  /* 0x000000ffff079224 */ /* 0x000fe200078e0208 */
[----:B------:R-:W-:-:S03]  /*2030*/  ISETP.NE.AND P1, PT, R49, RZ, PT ;  /* 0x000000ff3100720c */ /* 0x000fc60003f25270 */
[----:B------:R-:W-:Y:S02]  /*2040*/  VIADD R8, R7, 0x1 ;  /* 0x0000000107087836 */ /* 0x000fe40000000000 */
[----:B------:R-:W-:Y:S01]  /*2050*/  @!P2 IMAD.MOV R8, RZ, RZ, R7 ;  /* 0x000000ffff08a224 */ /* 0x000fe200078e0207 */
[----:B------:R-:W-:-:S03]  /*2060*/  ISETP.NE.AND P2, PT, R28, 0x9, PT ;  /* 0x000000091c00780c */ /* 0x000fc60003f45270 */
[----:B------:R-:W-:Y:S02]  /*2070*/  VIADD R9, R8, 0x1 ;  /* 0x0000000108097836 */ /* 0x000fe40000000000 */
[----:B------:R-:W-:Y:S01]  /*2080*/  @!P0 IMAD.MOV R9, RZ, RZ, R8 ;  /* 0x000000ffff098224 */ /* 0x000fe200078e0208 */
[----:B------:R-:W-:-:S03]  /*2090*/  ISETP.NE.AND P0, PT, R48, RZ, PT ;  /* 0x000000ff3000720c */ /* 0x000fc60003f05270 */
[----:B0-----:R-:W-:Y:S02]  /*20a0*/  VIADD R10, R9, 0x1 ;  /* 0x00000001090a7836 */ /* 0x001fe40000000000 */
        /* <DEDUP_REMOVED lines=105> */
.L_x_992:
[----:B------:R-:W-:Y:S05]  /*2740*/  @!P0 BRA `(.L_x_850) ;  /* 0x0000000000248947 */ /* 0x000fea0003800000 */
[----:B------:R-:W-:-:S07]  /*2750*/  IMAD.MOV.U32 R51, RZ, RZ, 0x14a ;  /* 0x0000014aff337424 */ /* 0x000fce00078e00ff */
.L_x_852:
[----:B------:R-:W-:Y:S05]  /*2760*/  NANOSLEEP R51 ;  /* 0x000000330000735d */ /* 0x000fea0003800000 */
[----:B------:R-:W2:Y:S01]  /*2770*/  LD.E.64.STRONG.GPU R44, desc[UR12][R18.64+0x100] ;  /* 0x0001000c122c7980 */ /* 0x000ea2000c10fb00 */
[----:B------:R-:W-:Y:S01]  /*2780*/  UMOV UR4, 0xffffffff ;  /* 0xffffffff00047882 */ /* 0x000fe20000000000 */
[----:B------:R-:W-:Y:S02]  /*2790*/  SHF.R.U32.HI R51, RZ, 0x1, R51 ;  /* 0x00000001ff337819 */ /* 0x000fe40000011633 */
[----:B--2---:R-:W-:Y:S01]  /*27a0*/  ISETP.NE.AND P0, PT, R44, 0x63, PT ;  /* 0x000000632c00780c */ /* 0x004fe20003f05270 */
[----:B------:R-:W-:-:S12]  /*27b0*/  BRA.DIV UR4, `(.L_x_851) ;  /* 0x0000006604307947 */ /* 0x000fd8000b800000 */
[----:B------:R-:W-:-:S13]  /*27c0*/  VOTE.ANY P0, !P0 ;  /* 0x0000000000ff7806 */ /* 0x000fda0004000100 */
.L_x_995:
[----:B------:R-:W-:Y:S05]  /*27d0*/  @P0 BRA `(.L_x_852) ;  /* 0xfffffffc00e00947 */ /* 0x000fea000383ffff */
.L_x_850:
        /* <DEDUP_REMOVED lines=38> */
.L_x_1004:
[----:B------:R-:W-:Y:S05]  /*2a40*/  @!P0 BRA `(.L_x_854) ;  /* 0x0000000000e08947 */ /* 0x000fea0003800000 */
[----:B------:R-:W-:-:S07]  /*2a50*/  IMAD.MOV.U32 R57, RZ, RZ, 0x14a ;  /* 0x0000014aff397424 */ /* 0x000fce00078e00ff */
.L_x_860:
        /* <DEDUP_REMOVED lines=10> */
.L_x_1007:
[----:B------:R-:W-:Y:S05]  /*2b00*/  @!P0 BRA `(.L_x_856) ;  /* 0x0000000000248947 */ /* 0x000fea0003800000 */
[----:B------:R-:W-:-:S07]  /*2b10*/  IMAD.MOV.U32 R59, RZ, RZ, R57 ;  /* 0x000000ffff3b7224 */ /* 0x000fce00078e0039 */
.L_x_858:
[----:B------:R-:W-:Y:S05]  /*2b20*/  NANOSLEEP R59 ;  /* 0x0000003b0000735d */ /* 0x000fea0003800000 */
[----:B------:R-:W2:Y:S01]  /*2b30*/  LD.E.64.STRONG.GPU R44, desc[UR12][R18.64+-0x100] ;  /* 0xffff000c122c7980 */ /* 0x000ea2000c10fb00 */
[----:B------:R-:W-:Y:S01]  /*2b40*/  UMOV UR4, 0xffffffff ;  /* 0xffffffff00047882 */ /* 0x000fe20000000000 */
[----:B------:R-:W-:Y:S02]  /*2b50*/  SHF.R.U32.HI R59, RZ, 0x1, R59 ;  /* 0x00000001ff3b7819 */ /* 0x000fe4000001163b */
[----:B--2---:R-:W-:Y:S01]  /*2b60*/  ISETP.NE.AND P0, PT, R44, 0x63, PT ;  /* 0x000000632c00780c */ /* 0x004fe20003f05270 */
[----:B------:R-:W-:-:S12]  /*2b70*/  BRA.DIV UR4, `(.L_x_857) ;  /* 0x0000006604807947 */ /* 0x000fd8000b800000 */
[----:B------:R-:W-:-:S13]  /*2b80*/  VOTE.ANY P0, !P0 ;  /* 0x0000000000ff7806 */ /* 0x000fda0004000100 */
.L_x_1010:
[----:B------:R-:W-:Y:S05]  /*2b90*/  @P0 BRA `(.L_x_858) ;  /* 0xfffffffc00e00947 */ /* 0x000fea000383ffff */
.L_x_856:
        /* <DEDUP_REMOVED lines=34> */
.L_x_1019:
[----:B------:R-:W-:Y:S05]  /*2dc0*/  @P0 BRA `(.L_x_860) ;  /* 0xfffffffc00240947 */ /* 0x000fea000383ffff */
.L_x_854:
[----:B------:R-:W-:Y:S01]  /*2dd0*/  ISETP.NE.AND P0, PT, R58, RZ, PT ;  /* 0x000000ff3a00720c */ /* 0x000fe20003f05270 */
[----:B------:R-:W0:Y:S01]  /*2de0*/  @!P1 S2R R19, SR_CgaCtaId ;  /* 0x0000000000139919 */ /* 0x000e220000008800 */
[----:B------:R-:W-:Y:S01]  /*2df0*/  @!P1 MOV R18, 0x400 ;  /* 0x0000040000129802 */ /* 0x000fe20000000f00 */
[----:B------:R-:W-:Y:S02]  /*2e00*/  @!P1 IMAD.IADD R17, R17, 0x1, R52 ;  /* 0x0000000111119824 */ /* 0x000fe400078e0234 */
[----:B------:R-:W-:-:S05]  /*2e10*/  @!P1 IMAD.MOV.U32 R16, RZ, RZ, 0x65 ;  /* 0x00000065ff109424 */ /* 0x000fca00078e00ff */
[----:B------:R1:W-:Y:S03]  /*2e20*/  @!P1 ST.E.64.STRONG.GPU desc[UR12][R20.64+0x100], R16 ;  /* 0x0001001014009985 */ /* 0x0003e6000c10fb0c */
[----:B------:R-:W-:Y:S01]  /*2e30*/  @!P0 MOV R44, 0x400 ;  /* 0x00000400002c8802 */ /* 0x000fe20000000f00 */
[----:B------:R-:W2:Y:S01]  /*2e40*/  @!P0 S2R R45, SR_CgaCtaId ;  /* 0x00000000002d8919 */ /* 0x000ea20000008800 */
[----:B0-----:R-:W-:-:S05]  /*2e50*/  @!P1 LEA R18, R19, R18, 0x18 ;  /* 0x0000001213129211 */ /* 0x001fca00078ec0ff */
[----:B------:R1:W-:Y:S04]  /*2e60*/  @!P1 STS [R18+0x48], R17 ;  /* 0x0000481112009388 */ /* 0x0003e80000000800 */
[----:B------:R1:W-:Y:S01]  /*2e70*/  @!P1 STS [R18+0x44], R52 ;  /* 0x0000443412009388 */ /* 0x0003e20000000800 */
[----:B--2---:R-:W-:Y:S01]  /*2e80*/  @!P0 LEA R19, R45, R44, 0x18 ;  /* 0x0000002c2d138211 */ /* 0x004fe200078ec0ff */
[----:B------:R-:W-:Y:S02]  /*2e90*/  IMAD.MOV.U32 R45, RZ, RZ, R60 ;  /* 0x000000ffff2d7224 */ /* 0x000fe400078e003c */
[----:B------:R-:W-:Y:S02]  /*2ea0*/  @!P0 IMAD.MOV.U32 R45, RZ, RZ, R52 ;  /* 0x000000ffff2d8224 */ /* 0x000fe400078e0034 */
[----:B------:R1:W-:Y:S05]  /*2eb0*/  @!P0 STS [R19+0x34], R52 ;  /* 0x0000343413008388 */ /* 0x0003ea0000000800 */
.L_x_848:
[----:B------:R-:W-:Y:S05]  /*2ec0*/  WARPSYNC.ALL ;  /* 0x0000000000007948 */ /* 0x000fea0003800000 */
[----:B------:R-:W0:Y:S08]  /*2ed0*/  S2UR UR5, SR_CgaCtaId ;  /* 0x00000000000579c3 */ /* 0x000e300000008800 */
[----:B------:R-:W-:Y:S01]  /*2ee0*/  BAR.SYNC.DEFER_BLOCKING 0x0 ;  /* 0x0000000000007b1d */ /* 0x000fe20000010000 */
[----:B------:R-:W-:-:S02]  /*2ef0*/  ISETP.NE.AND P0, PT, R46, RZ, PT ;  /* 0x000000ff2e00720c */ /* 0x000fc40003f05270 */
[----:B------:R-:W-:-:S03]  /*2f00*/  ISETP.NE.AND P1, PT, R0, RZ, PT ;  /* 0x000000ff0000720c */ /* 0x000fc60003f25270 */
        /* <DEDUP_REMOVED lines=8> */
[--C-:B------:R-:W-:Y:S02]  /*2f90*/  IMAD.IADD R16, R7, 0x1, R18.reuse ;  /* 0x0000000107107824 */ /* 0x100fe400078e0212 */
[----:B------:R-:W-:Y:S02]  /*2fa0*/  VIADD R45, R18, 0x1 ;  /* 0x00000001122d7836 */ /* 0x000fe40000000000 */
        /* <DEDUP_REMOVED lines=19> */
.L_x_864:
[----:B-----5:R-:W-:-:S04]  /*30e0*/  IADD3 R0, P0, PT, R18, R8, RZ ;  /* 0x0000000812007210 */ /* 0x020fc80007f1e0ff */
[----:B------:R-:W-:Y:S02]  /*30f0*/  LEA.HI.X.SX32 R9, R18, R9, 0x1, P0 ;  /* 0x0000000912097211 */ /* 0x000fe400000f0eff */
[----:B0-----:R-:W-:-:S04]  /*3100*/  LEA R8, P0, R0, UR6, 0x3 ;  /* 0x0000000600087c11 */ /* 0x001fc8000f8018ff */
[----:B------:R-:W-:-:S05]  /*3110*/  LEA.HI.X R9, R0, UR7, R9, 0x3, P0 ;  /* 0x0000000700097c11 */ /* 0x000fca00080f1c09 */
[----:B------:R1:W-:Y:S04]  /*3120*/  STG.E.64 desc[UR12][R8.64], R42 ;  /* 0x0000002a08007986 */ /* 0x0003e8000c101b0c */
.L_x_863:
[----:B0-----:R-:W-:Y:S05]  /*3130*/  BSYNC.RECONVERGENT B0 ;  /* 0x0000000000007941 */ /* 0x001fea0003800200 */
.L_x_862:
[----:B------:R-:W-:Y:S01]  /*3140*/  ISETP.NE.AND P0, PT, R54, RZ, PT ;  /* 0x000000ff3600720c */ /* 0x000fe20003f05270 */
        /* <DEDUP_REMOVED lines=8> */
.L_x_867:
[----:B-----5:R-:W-:-:S04]  /*31d0*/  IADD3 R0, P0, PT, R45, R8, RZ ;  /* 0x000000082d007210 */ /* 0x020fc80007f1e0ff */
[----:B------:R-:W-:Y:S02]  /*31e0*/  LEA.HI.X.SX32 R9, R45, R9, 0x1, P0 ;  /* 0x000000092d097211 */ /* 0x000fe400000f0eff */
[----:B0-----:R-:W-:-:S04]  /*31f0*/  LEA R8, P0, R0, UR6, 0x3 ;  /* 0x0000000600087c11 */ /* 0x001fc8000f8018ff */
[----:B------:R-:W-:-:S05]  /*3200*/  LEA.HI.X R9, R0, UR7, R9, 0x3, P0 ;  /* 0x0000000700097c11 */ /* 0x000fca00080f1c09 */
[----:B------:R0:W-:Y:S04]  /*3210*/  STG.E.64 desc[UR12][R8.64], R40 ;  /* 0x0000002808007986 */ /* 0x0001e8000c101b0c */
.L_x_866:
[----:B------:R-:W-:Y:S05]  /*3220*/  BSYNC.RECONVERGENT B0 ;  /* 0x0000000000007941 */ /* 0x000fea0003800200 */
.L_x_865:
        /* <DEDUP_REMOVED lines=9> */
.L_x_870:
[----:B-----5:R-:W-:-:S04]  /*32c0*/  IADD3 R0, P0, PT, R16, R8, RZ ;  /* 0x0000000810007210 */ /* 0x020fc80007f1e0ff */
[----:B------:R-:W-:Y:S02]  /*32d0*/  LEA.HI.X.SX32 R9, R16, R9, 0x1, P0 ;  /* 0x0000000910097211 */ /* 0x000fe400000f0eff */
[----:B0-----:R-:W-:-:S04]  /*32e0*/  LEA R8, P0, R0, UR6, 0x3 ;  /* 0x0000000600087c11 */ /* 0x001fc8000f8018ff */
[----:B------:R-:W-:-:S05]  /*32f0*/  LEA.HI.X R9, R0, UR7, R9, 0x3, P0 ;  /* 0x0000000700097c11 */ /* 0x000fca00080f1c09 */
[----:B------:R2:W-:Y:S04]  /*3300*/  STG.E.64 desc[UR12][R8.64], R38 ;  /* 0x0000002608007986 */ /* 0x0005e8000c101b0c */
.L_x_869:
[----:B------:R-:W-:Y:S05]  /*3310*/  BSYNC.RECONVERGENT B0 ;  /* 0x0000000000007941 */ /* 0x000fea0003800200 */
.L_x_868:
        /* <DEDUP_REMOVED lines=9> */
.L_x_873:
[----:B-----5:R-:W-:-:S04]  /*33b0*/  IADD3 R0, P0, PT, R7, R8, RZ ;  /* 0x0000000807007210 */ /* 0x020fc80007f1e0ff */
[----:B------:R-:W-:Y:S02]  /*33c0*/  LEA.HI.X.SX32 R7, R7, R9, 0x1, P0 ;  /* 0x0000000907077211 */ /* 0x000fe400000f0eff */
[----:B0-----:R-:W-:-:S04]  /*33d0*/  LEA R8, P0, R0, UR6, 0x3 ;  /* 0x0000000600087c11 */ /* 0x001fc8000f8018ff */
[----:B------:R-:W-:-:S05]  /*33e0*/  LEA.HI.X R9, R0, UR7, R7, 0x3, P0 ;  /* 0x0000000700097c11 */ /* 0x000fca00080f1c07 */
[----:B------:R3:W-:Y:S04]  /*33f0*/  STG.E.64 desc[UR12][R8.64], R36 ;  /* 0x0000002408007986 */ /* 0x0007e8000c101b0c */
.L_x_872:
[----:B------:R-:W-:Y:S05]  /*3400*/  BSYNC.RECONVERGENT B0 ;  /* 0x0000000000007941 */ /* 0x000fea0003800200 */
.L_x_871:
        /* <DEDUP_REMOVED lines=9> */
.L_x_876:
[----:B-----5:R-:W-:-:S04]  /*34a0*/  IADD3 R0, P0, PT, R17, R8, RZ ;  /* 0x0000000811007210 */ /* 0x020fc80007f1e0ff */
[----:B------:R-:W-:Y:S02]  /*34b0*/  LEA.HI.X.SX32 R9, R17, R9, 0x1, P0 ;  /* 0x0000000911097211 */ /* 0x000fe400000f0eff */
[----:B0-----:R-:W-:-:S04]  /*34c0*/  LEA R8, P0, R0, UR6, 0x3 ;  /* 0x0000000600087c11 */ /* 0x001fc8000f8018ff */
[----:B------:R-:W-:-:S05]  /*34d0*/  LEA.HI.X R9, R0, UR7, R9, 0x3, P0 ;  /* 0x0000000700097c11 */ /* 0x000fca00080f1c09 */
[----:B------:R4:W-:Y:S04]  /*34e0*/  STG.E.64 desc[UR12][R8.64], R34 ;  /* 0x0000002208007986 */ /* 0x0009e8000c101b0c */
.L_x_875:
[----:B------:R-:W-:Y:S05]  /*34f0*/  BSYNC.RECONVERGENT B0 ;  /* 0x0000000000007941 */ /* 0x000fea0003800200 */
.L_x_874:
        /* <DEDUP_REMOVED lines=9> */
.L_x_879:
[----:B-----5:R-:W-:-:S04]  /*3590*/  IADD3 R0, P0, PT, R10, R8, RZ ;  /* 0x000000080a007210 */ /* 0x020fc80007f1e0ff */
[----:B------:R-:W-:Y:S02]  /*35a0*/  LEA.HI.X.SX32 R9, R10, R9, 0x1, P0 ;  /* 0x000000090a097211 */ /* 0x000fe400000f0eff */
[----:B0-----:R-:W-:-:S04]  /*35b0*/  LEA R8, P0, R0, UR6, 0x3 ;  /* 0x0000000600087c11 */ /* 0x001fc8000f8018ff */
[----:B------:R-:W-:-:S05]  /*35c0*/  LEA.HI.X R9, R0, UR7, R9, 0x3, P0 ;  /* 0x0000000700097c11 */ /* 0x000fca00080f1c09 */
[----:B------:R0:W-:Y:S04]  /*35d0*/  STG.E.64 desc[UR12][R8.64], R32 ;  /* 0x0000002008007986 */ /* 0x0001e8000c101b0c */
.L_x_878:
[----:B------:R-:W-:Y:S05]  /*35e0*/  BSYNC.RECONVERGENT B0 ;  /* 0x0000000000007941 */ /* 0x000fea0003800200 */
.L_x_877:
        /* <DEDUP_REMOVED lines=9> */
.L_x_882:
[----:B-----5:R-:W-:-:S04]  /*3680*/  IADD3 R0, P0, PT, R11, R8, RZ ;  /* 0x000000080b007210 */ /* 0x020fc80007f1e0ff */
[----:B------:R-:W-:Y:S02]  /*3690*/  LEA.HI.X.SX32 R9, R11, R9, 0x1, P0 ;  /* 0x000000090b097211 */ /* 0x000fe400000f0eff */
[----:B0-----:R-:W-:-:S04]  /*36a0*/  LEA R8, P0, R0, UR6, 0x3 ;  /* 0x0000000600087c11 */ /* 0x001fc8000f8018ff */
[----:B------:R-:W-:-:S05]  /*36b0*/  LEA.HI.X R9, R0, UR7, R9, 0x3, P0 ;  /* 0x0000000700097c11 */ /* 0x000fca00080f1c09 */
[----:B------:R0:W-:Y:S04]  /*36c0*/  STG.E.64 desc[UR12][R8.64], R30 ;  /* 0x0000001e08007986 */ /* 0x0001e8000c101b0c */
.L_x_881:
[----:B------:R-:W-:Y:S05]  /*36d0*/  BSYNC.RECONVERGENT B0 ;  /* 0x0000000000007941 */ /* 0x000fea0003800200 */
.L_x_880:
[----:B------:R-:W-:Y:S01]  /*36e0*/  ISETP.NE.AND P0, PT, R3, RZ, PT ;  /* 0x000000ff0300720c */ /* 0x000fe20003f05270 */
        /* <DEDUP_REMOVED lines=8> */
.L_x_885:
[----:B-----5:R-:W-:-:S04]  /*3770*/  IADD3 R0, P0, PT, R12, R2, RZ ;  /* 0x000000020c007210 */ /* 0x020fc80007f1e0ff */
[----:B------:R-:W-:Y:S02]  /*3780*/  LEA.HI.X.SX32 R3, R12, R3, 0x1, P0 ;  /* 0x000000030c037211 */ /* 0x000fe400000f0eff */
[----:B0-----:R-:W-:-:S04]  /*3790*/  LEA R2, P0, R0, UR6, 0x3 ;  /* 0x0000000600027c11 */ /* 0x001fc8000f8018ff */
[----:B------:R-:W-:-:S05]  /*37a0*/  LEA.HI.X R3, R0, UR7, R3, 0x3, P0 ;  /* 0x0000000700037c11 */ /* 0x000fca00080f1c03 */
[----:B------:R0:W-:Y:S04]  /*37b0*/  STG.E.64 desc[UR12][R2.64], R28 ;  /* 0x0000001c02007986 */ /* 0x0001e8000c101b0c */
.L_x_884:
[----:B------:R-:W-:Y:S05]  /*37c0*/  BSYNC.RECONVERGENT B0 ;  /* 0x0000000000007941 */ /* 0x000fea0003800200 */
.L_x_883:
        /* <DEDUP_REMOVED lines=9> */
.L_x_888:
[----:B-----5:R-:W-:-:S04]  /*3860*/  IADD3 R0, P0, PT, R13, R2, RZ ;  /* 0x000000020d007210 */ /* 0x020fc80007f1e0ff */
[----:B------:R-:W-:Y:S02]  /*3870*/  LEA.HI.X.SX32 R3, R13, R3, 0x1, P0 ;  /* 0x000000030d037211 */ /* 0x000fe400000f0eff */
[----:B0-----:R-:W-:-:S04]  /*3880*/  LEA R2, P0, R0, UR6, 0x3 ;  /* 0x0000000600027c11 */ /* 0x001fc8000f8018ff */
[----:B------:R-:W-:-:S05]  /*3890*/  LEA.HI.X R3, R0, UR7, R3, 0x3, P0 ;  /* 0x0000000700037c11 */ /* 0x000fca00080f1c03 */
[----:B------:R0:W-:Y:S04]  /*38a0*/  STG.E.64 desc[UR12][R2.64], R26 ;  /* 0x0000001a02007986 */ /* 0x0001e8000c101b0c */
.L_x_887:
[----:B------:R-:W-:Y:S05]  /*38b0*/  BSYNC.RECONVERGENT B0 ;  /* 0x0000000000007941 */ /* 0x000fea0003800200 */
.L_x_886:
        /* <DEDUP_REMOVED lines=9> */
.L_x_891:
[----:B-----5:R-:W-:-:S04]  /*3950*/  IADD3 R0, P0, PT, R14, R2, RZ ;  /* 0x000000020e007210 */ /* 0x020fc80007f1e0ff */
[----:B------:R-:W-:Y:S02]  /*3960*/  LEA.HI.X.SX32 R3, R14, R3, 0x1, P0 ;  /* 0x000000030e037211 */ /* 0x000fe400000f0eff */
[----:B0-----:R-:W-:-:S04]  /*3970*/  LEA R2, P0, R0, UR6, 0x3 ;  /* 0x0000000600027c11 */ /* 0x001fc8000f8018ff */
[----:B------:R-:W-:-:S05]  /*3980*/  LEA.HI.X R3, R0, UR7, R3, 0x3, P0 ;  /* 0x0000000700037c11 */ /* 0x000fca00080f1c03 */
[----:B------:R0:W-:Y:S04]  /*3990*/  STG.E.64 desc[UR12][R2.64], R24 ;  /* 0x0000001802007986 */ /* 0x0001e8000c101b0c */
.L_x_890:
[----:B------:R-:W-:Y:S05]  /*39a0*/  BSYNC.RECONVERGENT B0 ;  /* 0x0000000000007941 */ /* 0x000fea0003800200 */
.L_x_889:
[----:B------:R-:W-:-:S13]  /*39b0*/  ISETP.NE.AND P0, PT, R6, RZ, PT ;  /* 0x000000ff0600720c */ /* 0x000fda0003f05270 */
[----:B------:R-:W-:Y:S05]  /*39c0*/  @!P0 EXIT ;  /* 0x000000000000894d */ /* 0x000fea0003800000 */
[----:B------:R-:W-:Y:S01]  /*39d0*/  UISETP.NE.AND UP0, UPT, UR4, URZ, UPT ;  /* 0x000000ff0400728c */ /* 0x000fe2000bf05270 */
[----:B0-----:R-:W-:-:S08]  /*39e0*/  CS2R R2, SRZ ;  /* 0x0000000000027805 */ /* 0x001fd0000001ff00 */
[----:B------:R-:W-:Y:S05]  /*39f0*/  BRA.U UP0, `(.L_x_892) ;  /* 0x0000000100087547 */ /* 0x000fea000b800000 */
[----:B------:R-:W0:Y:S02]  /*3a00*/  LDC.64 R2, c[0x0][0x3d8] ;  /* 0x0000f600ff027b82 */ /* 0x000e240000000a00 */
[----:B0-----:R-:W5:Y:S02]  /*3a10*/  LDG.E.64 R2, desc[UR12][R2.64] ;  /* 0x0000000c02027981 */ /* 0x001f64000c1e1b00 */
.L_x_892:
[----:B------:R-:W0:Y:S01]  /*3a20*/  LDCU.64 UR4, c[0x0][0x398] ;  /* 0x00007300ff0477ac */ /* 0x000e220008000a00 */
[----:B-----5:R-:W-:-:S04]  /*3a30*/  IADD3 R0, P0, PT, R15, R2, RZ ;  /* 0x000000020f007210 */ /* 0x020fc80007f1e0ff */
[----:B------:R-:W-:Y:S02]  /*3a40*/  LEA.HI.X.SX32 R3, R15, R3, 0x1, P0 ;  /* 0x000000030f037211 */ /* 0x000fe400000f0eff */
[----:B0-----:R-:W-:-:S04]  /*3a50*/  LEA R2, P0, R0, UR4, 0x3 ;  /* 0x0000000400027c11 */ /* 0x001fc8000f8018ff */
[----:B------:R-:W-:-:S05]  /*3a60*/  LEA.HI.X R3, R0, UR5, R3, 0x3, P0 ;  /* 0x0000000500037c11 */ /* 0x000fca00080f1c03 */
[----:B------:R-:W-:Y:S01]  /*3a70*/  STG.E.64 desc[UR12][R2.64], R22 ;  /* 0x0000001602007986 */ /* 0x000fe2000c101b0c */
[----:B------:R-:W-:Y:S05]  /*3a80*/  EXIT ;  /* 0x000000000000794d */ /* 0x000fea0003800000 */
.L_x_861:
[----:B------:R-:W-:Y:S01]  /*3a90*/  BAR.SYNC.DEFER_BLOCKING 0x0 ;  /* 0x0000000000007b1d */ /* 0x000fe20000010000 */
[----:B------:R-:W-:Y:S02]  /*3aa0*/  ISETP.NE.AND P3, PT, R0, RZ, PT ;  /* 0x000000ff0000720c */ /* 0x000fe40003f65270 */
[----:B------:R-:W-:Y:S02]  /*3ab0*/  ISETP.NE.AND P2, PT, R54, RZ, PT ;  /* 0x000000ff3600720c */ /* 0x000fe40003f45270 */
[----:B------:R-:W-:Y:S02]  /*3ac0*/  ISETP.NE.AND P6, PT, R53, RZ, PT ;  /* 0x000000ff3500720c */ /* 0x000fe40003fc5270 */
[----:B------:R-:W-:Y:S02]  /*3ad0*/  ISETP.NE.AND P5, PT, R50, RZ, PT ;  /* 0x000000ff3200720c */ /* 0x000fe40003fa5270 */
[----:B------:R-:W-:Y:S02]  /*3ae0*/  ISETP.NE.AND P1, PT, R49, RZ, PT ;  /* 0x000000ff3100720c */ /* 0x000fe40003f25270 */
        /* <DEDUP_REMOVED lines=10> */
[----:B------:R-:W-:Y:S01]  /*3b90*/  @P3 STS.64 [R9], R42 ;  /* 0x0000002a09003388 */ /* 0x000fe20000000a00 */
        /* <DEDUP_REMOVED lines=14> */
[----:B------:R1:W-:Y:S01]  /*3c80*/  @P1 STS.64 [R17], R34 ;  /* 0x0000002211001388 */ /* 0x0003e20000000a00 */
[----:B------:R-:W-:Y:S01]  /*3c90*/  ISETP.GE.AND P1, PT, R46, R19, PT ;  /* 0x000000132e00720c */ /* 0x000fe20003f26270 */
[--C-:B------:R-:W-:Y:S02]  /*3ca0*/  @P2 IMAD.IADD R13, R13, 0x1, -R21.reuse ;  /* 0x000000010d0d2824 */ /* 0x100fe400078e0a15 */
[----:B------:R1:W-:Y:S02]  /*3cb0*/  @P4 STS.64 [R5], R32 ;  /* 0x0000002005004388 */ /* 0x0003e40000000a00 */
[--C-:B------:R-:W-:Y:S01]  /*3cc0*/  @P6 IMAD.IADD R14, R14, 0x1, -R21.reuse ;  /* 0x000000010e0e6824 */ /* 0x100fe200078e0a15 */
[----:B------:R-:W-:Y:S01]  /*3cd0*/  @P2 LEA R13, R13, UR4, 0x3 ;  /* 0x000000040d0d2c11 */ /* 0x000fe2000f8e18ff */
[----:B------:R1:W-:Y:S01]  /*3ce0*/  @P0 STS.64 [R11], R30 ;  /* 0x0000001e0b000388 */ /* 0x0003e20000000a00 */
[----:B0-----:R-:W-:Y:S01]  /*3cf0*/  @P3 LEA R3, R12, UR4, 0x3 ;  /* 0x000000040c033c11 */ /* 0x001fe2000f8e18ff */
[----:B------:R-:W-:Y:S01]  /*3d00*/  @P5 IMAD.IADD R15, R15, 0x1, -R21 ;  /* 0x000000010f0f5824 */ /* 0x000fe200078e0a15 */
[----:B------:R-:W-:-:S03]  /*3d10*/  @P6 LEA R7, R14, UR4, 0x3 ;  /* 0x000000040e076c11 */ /* 0x000fc6000f8e18ff */
[----:B------:R1:W-:Y:S01]  /*3d20*/  @P3 STS.64 [R3], R28 ;  /* 0x0000001c03003388 */ /* 0x0003e20000000a00 */
[----:B------:R-:W-:-:S03]  /*3d30*/  @P5 LEA R15, R15, UR4, 0x3 ;  /* 0x000000040f0f5c11 */ /* 0x000fc6000f8e18ff */
[----:B------:R1:W-:Y:S04]  /*3d40*/  @P2 STS.64 [R13], R26 ;  /* 0x0000001a0d002388 */ /* 0x0003e80000000a00 */
[----:B------:R1:W-:Y:S04]  /*3d50*/  @P6 STS.64 [R7], R24 ;  /* 0x0000001807006388 */ /* 0x0003e80000000a00 */
[----:B------:R1:W-:Y:S01]  /*3d60*/  @P5 STS.64 [R15], R22 ;  /* 0x000000160f005388 */ /* 0x0003e20000000a00 */
[----:B------:R-:W-:Y:S06]  /*3d70*/  BAR.SYNC.DEFER_BLOCKING 0x0 ;  /* 0x0000000000007b1d */ /* 0x000fec0000010000 */
[----:B------:R-:W-:Y:S05]  /*3d80*/  @P1 EXIT ;  /* 0x000000000000194d */ /* 0x000fea0003800000 */
[----:B------:R-:W-:Y:S01]  /*3d90*/  LOP3.LUT R2, RZ, R46, RZ, 0x33, !PT ;  /* 0x0000002eff027212 */ /* 0x000fe200078e33ff */
[----:B------:R-:W0:Y:S01]  /*3da0*/  LDCU.U8 UR6, c[0x0][0x3c0] ;  /* 0x00007800ff0677ac */ /* 0x000e220008000000 */
[----:B------:R-:W-:Y:S03]  /*3db0*/  BSSY.RECONVERGENT B0, `(.L_x_893) ;  /* 0x000001e000007945 */ /* 0x000fe60003800200 */
[----:B------:R-:W-:Y:S01]  /*3dc0*/  IMAD.IADD R2, R2, 0x1, R19 ;  /* 0x0000000102027824 */ /* 0x000fe200078e0213 */
[----:B------:R-:W2:Y:S03]  /*3dd0*/  LDCU.64 UR8, c[0x0][0x398] ;  /* 0x00007300ff0877ac */ /* 0x000ea60008000a00 */
[C---:B------:R-:W-:Y:S01]  /*3de0*/  IMAD.HI.U32 R0, R2.reuse, -0x33333333, RZ ;  /* 0xcccccccd02007827 */ /* 0x040fe200078e00ff */
[----:B------:R-:W-:-:S04]  /*3df0*/  ISETP.GE.U32.AND P1, PT, R2, 0x3c0, PT ;  /* 0x000003c00200780c */ /* 0x000fc80003f26070 */
[----:B------:R-:W-:-:S04]  /*3e00*/  SHF.R.U32.HI R0, RZ, 0x8, R0 ;  /* 0x00000008ff007819 */ /* 0x000fc80000011600 */
[----:B-1----:R-:W-:-:S04]  /*3e10*/  LOP3.LUT R3, R0, 0x3, RZ, 0xc0, !PT ;  /* 0x0000000300037812 */ /* 0x002fc800078ec0ff */
[----:B------:R-:W-:-:S13]  /*3e20*/  ISETP.NE.AND P0, PT, R3, 0x3, PT ;  /* 0x000000030300780c */ /* 0x000fda0003f05270 */
[----:B0-2---:R-:W-:Y:S05]  /*3e30*/  @!P0 BRA `(.L_x_894) ;  /* 0x0000000000548947 */ /* 0x005fea0003800000 */
[----:B------:R-:W-:Y:S01]  /*3e40*/  VIADD R3, R0, 0x1 ;  /* 0x0000000100037836 */ /* 0x000fe20000000000 */
[C---:B------:R-:W-:Y:S01]  /*3e50*/  LEA R0, R46.reuse, UR4, 0x3 ;  /* 0x000000042e007c11 */ /* 0x040fe2000f8e18ff */
[----:B------:R-:W-:Y:S01]  /*3e60*/  IMAD.IADD R9, R46, 0x1, R21 ;  /* 0x000000012e097824 */ /* 0x000fe200078e0215 */
[----:B------:R-:W-:Y:S02]  /*3e70*/  ISETP.NE.AND P2, PT, RZ, UR6, PT ;  /* 0x00000006ff007c0c */ /* 0x000fe4000bf45270 */
[----:B------:R-:W-:-:S05]  /*3e80*/  LOP3.LUT R3, R3, 0x3, RZ, 0xc0, !PT ;  /* 0x0000000303037812 */ /* 0x000fca00078ec0ff */
[----:B------:R-:W-:Y:S02]  /*3e90*/  IMAD R46, R3, 0x140, R46 ;  /* 0x00000140032e7824 */ /* 0x000fe400078e022e */
[----:B------:R-:W-:-:S07]  /*3ea0*/  IMAD.MOV R8, RZ, RZ, -R3 ;  /* 0x000000ffff087224 */ /* 0x000fce00078e0a03 */
.L_x_895:
        /* <DEDUP_REMOVED lines=14> */
.L_x_894:
[----:B------:R-:W-:Y:S05]  /*3f90*/  BSYNC.RECONVERGENT B0 ;  /* 0x0000000000007941 */ /* 0x000fea0003800200 */
.L_x_893:
        /* <DEDUP_REMOVED lines=10> */
.L_x_896:
        /* <DEDUP_REMOVED lines=45> */
.L_x_810:
        /* <DEDUP_REMOVED lines=48> */
[----:B--2---:R-:W-:-:S04]  /*4610*/  @!P3 ISETP.NE.AND P6, PT, R8, RZ, PT ;  /* 0x000000ff0800b20c */ /* 0x004fc80003fc5270 */
[----:B------:R-:W-:Y:S02]  /*4620*/  @!P3 SEL R54, RZ, 0x1, !P6 ;  /* 0x00000001ff36b807 */ /* 0x000fe40007000000 */
[----:B----4-:R-:W-:Y:S01]  /*4630*/  @!P2 ISETP.NE.AND P3, PT, R2, RZ, PT ;  /* 0x000000ff0200a20c */ /* 0x010fe20003f65270 */
[C---:B------:R-:W-:Y:S01]  /*4640*/  VIADD R2, R36.reuse, 0x6 ;  /* 0x0000000624027836 */ /* 0x040fe20000000000 */
[----:B-----5:R-:W-:Y:S01]  /*4650*/  @!P5 ISETP.NE.AND P6, PT, R3, RZ, PT ;  /* 0x000000ff0300d20c */ /* 0x020fe20003fc5270 */
[----:B------:R-:W-:Y:S01]  /*4660*/  VIADD R3, R36, 0x7 ;  /* 0x0000000724037836 */ /* 0x000fe20000000000 */
[----:B------:R-:W-:Y:S02]  /*4670*/  @!P2 SEL R53, RZ, 0x1, !P3 ;  /* 0x00000001ff35a807 */ /* 0x000fe40005800000 */
[----:B------:R-:W-:Y:S01]  /*4680*/  ISETP.GE.AND P3, PT, R2, UR6, PT ;  /* 0x0000000602007c0c */ /* 0x000fe2000bf66270 */
[----:B------:R-:W-:Y:S01]  /*4690*/  IMAD.MOV.U32 R2, RZ, RZ, 0x1 ;  /* 0x00000001ff027424 */ /* 0x000fe200078e00ff */
[----:B------:R-:W-:Y:S01]  /*46a0*/  ISETP.GE.AND P2, PT, R3, UR6, PT ;  /* 0x0000000603007c0c */ /* 0x000fe2000bf46270 */
[----:B------:R-:W-:Y:S01]  /*46b0*/  VIADD R3, R36, 0x8 ;  /* 0x0000000824037836 */ /* 0x000fe20000000000 */
[----:B------:R-:W-:-:S02]  /*46c0*/  @!P5 SEL R0, RZ, 0x1, !P6 ;  /* 0x00000001ff00d807 */ /* 0x000fc40007000000 */
[----:B---3--:R-:W-:Y:S01]  /*46d0*/  @!P4 ISETP.NE.AND P6, PT, R4, RZ, PT ;  /* 0x000000ff0400c20c */ /* 0x008fe20003fc5270 */
[----:B------:R-:W-:Y:S01]  /*46e0*/  VIADD R4, R36, 0x9 ;  /* 0x0000000924047836 */ /* 0x000fe20000000000 */
[----:B------:R-:W-:Y:S02]  /*46f0*/  ISETP.GE.AND P5, PT, R3, UR6, PT ;  /* 0x0000000603007c0c */ /* 0x000fe4000bfa6270 */
[----:B------:R-:W-:Y:S02]  /*4700*/  @!P4 SEL R2, RZ, 0x1, !P6 ;  /* 0x00000001ff02c807 */ /* 0x000fe40007000000 */
[----:B------:R-:W-:Y:S01]  /*4710*/  ISETP.GE.AND P4, PT, R4, UR6, PT ;  /* 0x0000000604007c0c */ /* 0x000fe2000bf86270 */
[----:B------:R-:W-:Y:S01]  /*4720*/  VIADD R4, R36, 0xa ;  /* 0x0000000a24047836 */ /* 0x000fe20000000000 */
[----:B------:R-:W-:Y:S01]  /*4730*/  @!P0 ISETP.NE.AND P6, PT, R5, RZ, PT ;  /* 0x000000ff0500820c */ /* 0x000fe20003fc5270 */
        /* <DEDUP_REMOVED lines=11> */
[----:B------:R-:W-:Y:S01]  /*47f0*/  @!P1 ISETP.NE.AND P6, PT, R12, RZ, PT ;  /* 0x000000ff0c00920c */ /* 0x000fe20003fc5270 */
[----:B------:R-:W-:-:S02]  /*4800*/  IMAD.MOV.U32 R4, RZ, RZ, 0x1 ;  /* 0x00000001ff047424 */ /* 0x000fc400078e00ff */
[----:B------:R-:W-:Y:S01]  /*4810*/  IMAD.IADD R42, R13, 0x1, R2 ;  /* 0x000000010d2a7824 */ /* 0x000fe200078e0202 */
[----:B------:R-:W-:-:S03]  /*4820*/  @!P1 SEL R4, RZ, 0x1, !P6 ;  /* 0x00000001ff049807 */ /* 0x000fc60007000000 */
[----:B------:R-:W-:-:S04]  /*4830*/  IMAD.IADD R43, R42, 0x1, R3 ;  /* 0x000000012a2b7824 */ /* 0x000fc800078e0203 */
[----:B------:R-:W-:Y:S01]  /*4840*/  IMAD.IADD R44, R43, 0x1, R4 ;  /* 0x000000012b2c7824 */ /* 0x000fe200078e0204 */
[----:B-1----:R-:W-:Y:S01]  /*4850*/  ULEA UR5, UR7, UR5, 0x18 ;  /* 0x0000000507057291 */ /* 0x002fe2000f8ec0ff */
[----:B--2---:R-:W-:Y:S01]  /*4860*/  @!P3 ISETP.NE.AND P6, PT, R5, RZ, PT ;  /* 0x000000ff0500b20c */ /* 0x004fe20003fc5270 */
[----:B------:R-:W-:-:S03]  /*4870*/  IMAD.MOV.U32 R5, RZ, RZ, 0x1 ;  /* 0x00000001ff057424 */ /* 0x000fc600078e00ff */
[----:B------:R-:W-:Y:S02]  /*4880*/  @!P3 SEL R52, RZ, 0x1, !P6 ;  /* 0x00000001ff34b807 */ /* 0x000fe40007000000 */
[----:B---3--:R-:W-:Y:S02]  /*4890*/  @!P2 ISETP.NE.AND P1, PT, R8, RZ, PT ;  /* 0x000000ff0800a20c */ /* 0x008fe40003f25270 */
[----:B----4-:R-:W-:Y:S01]  /*48a0*/  @!P5 ISETP.NE.AND P3, PT, R9, RZ, PT ;  /* 0x000000ff0900d20c */ /* 0x010fe20003f65270 */
[----:B------:R-:W-:Y:S01]  /*48b0*/  IMAD.IADD R56, R44, 0x1, R52 ;  /* 0x000000012c387824 */ /* 0x000fe200078e0234 */
[----:B------:R-:W-:Y:S02]  /*48c0*/  @!P2 SEL R5, RZ, 0x1, !P1 ;  /* 0x00000001ff05a807 */ /* 0x000fe40004800000 */
[----:B-----5:R-:W-:Y:S02]  /*48d0*/  @!P4 ISETP.NE.AND P1, PT, R10, RZ, PT ;  /* 0x000000ff0a00c20c */ /* 0x020fe40003f25270 */
[----:B------:R-:W-:Y:S01]  /*48e0*/  @!P5 SEL R19, RZ, 0x1, !P3 ;  /* 0x00000001ff13d807 */ /* 0x000fe20005800000 */
[----:B------:R-:W-:Y:S01]  /*48f0*/  IMAD.IADD R46, R56, 0x1, R5 ;  /* 0x00000001382e7824 */ /* 0x000fe200078e0205 */
[----:B------:R-:W-:-:S02]  /*4900*/  @!P0 ISETP.NE.AND P2, PT, R11, RZ, PT ;  /* 0x000000ff0b00820c */ /* 0x000fc40003f45270 */
        /* <DEDUP_REMOVED lines=42> */
[----:B------:R-:W-:Y:S01]  /*4bb0*/  UIADD3 UR10, UP0, UP1, UR8, UR10, UR4 ;  /* 0x0000000a080a7290 */ /* 0x000fe2000f91e004 */
[----:B------:R-:W-:Y:S02]  /*4bc0*/  ISETP.NE.AND P1, PT, R18, 0x9, PT ;  /* 0x000000091200780c */ /* 0x000fe40003f25270 */
[C---:B--2---:R-:W-:Y:S01]  /*4bd0*/  IMAD.IADD R7, R17.reuse, 0x1, R38 ;  /* 0x0000000111077824 */ /* 0x044fe200078e0226 */
[----:B------:R-:W-:Y:S01]  /*4be0*/  SEL R6, R17, R6, !P0 ;  /* 0x0000000611067207 */ /* 0x000fe20004000000 */
[----:B------:R-:W-:Y:S01]  /*4bf0*/  UIADD3.X UR11, UPT, UPT, UR9, UR11, URZ, UP0, UP1 ;  /* 0x0000000b090b7290 */ /* 0x000fe200087e24ff */
[----:B------:R-:W-:Y:S02]  /*4c00*/  ISETP.GE.U32.AND P0, PT, R57, 0x20, PT ;  /* 0x000000203900780c */ /* 0x000fe40003f06070 */
[----:B------:R-:W-:-:S02]  /*4c10*/  SEL R6, R7, R6, !P1 ;  /* 0x0000000607067207 */ /* 0x000fc40004800000 */
[----:B------:R-:W-:Y:S01]  /*4c20*/  IADD3 R36, P1, PT, R36, UR10, RZ ;  /* 0x0000000a24247c10 */ /* 0x000fe2000ff3e0ff */
[----:B------:R-:W-:Y:S01]  /*4c30*/  IMAD.IADD R16, R16, 0x1, -R21 ;  /* 0x0000000110107824 */ /* 0x000fe200078e0a15 */
[----:B------:R-:W-:Y:S02]  /*4c40*/  SEL R6, R6, RZ, P0 ;  /* 0x000000ff06067207 */ /* 0x000fe40000000000 */
[----:B------:R-:W-:Y:S01]  /*4c50*/  IADD3 R32, P0, PT, R36, 0x2, RZ ;  /* 0x0000000224207810 */ /* 0x000fe20007f1e0ff */
[----:B------:R-:W-:Y:S01]  /*4c60*/  IMAD.X R37, RZ, RZ, UR11, P1 ;  /* 0x0000000bff257e24 */ /* 0x000fe200088e06ff */
[----:B------:R-:W-:Y:S02]  /*4c70*/  ISETP.NE.AND P2, PT, R20, RZ, PT ;  /* 0x000000ff1400720c */ /* 0x000fe40003f45270 */
[----:B------:R-:W-:Y:S01]  /*4c80*/  IADD3 R7, PT, PT, R7, UR6, R39 ;  /* 0x0000000607077c10 */ /* 0x000fe2000fffe027 */
[----:B------:R-:W-:Y:S01]  /*4c90*/  IMAD.X R33, RZ, RZ, R37, P0 ;  /* 0x000000ffff217224 */ /* 0x000fe200000e0625 */
[----:B------:R-:W-:-:S02]  /*4ca0*/  SEL R55, R16, RZ, P2 ;  /* 0x000000ff10377207 */ /* 0x000fc40001000000 */
[----:B------:R-:W-:Y:S01]  /*4cb0*/  IADD3 R16, P0, PT, R36, 0x9, RZ ;  /* 0x0000000924107810 */ /* 0x000fe20007f1e0ff */
[----:B------:R-:W-:-:S04]  /*4cc0*/  VIADD R18, R7, 0xfffff240 ;  /* 0xfffff24007127836 */ /* 0x000fc80000000000 */
[----:B------:R-:W-:Y:S01]  /*4cd0*/  IMAD.X R17, RZ, RZ, R37, P0 ;  /* 0x000000ffff117224 */ /* 0x000fe200000e0625 */
[----:B------:R-:W-:Y:S02]  /*4ce0*/  ISETP.GT.AND P0, PT, R18, 0x140, PT ;  /* 0x000001401200780c */ /* 0x000fe40003f04270 */
[C---:B------:R-:W-:Y:S02]  /*4cf0*/  IADD3 R34, P1, PT, R36.reuse, 0x1, RZ ;  /* 0x0000000124227810 */ /* 0x040fe40007f3e0ff */
[C---:B------:R-:W-:Y:S01]  /*4d00*/  IADD3 R30, P6, PT, R36.reuse, 0x3, RZ ;  /* 0x00000003241e7810 */ /* 0x040fe20007fde0ff */
[----:B------:R-:W-:Y:S01]  /*4d10*/  IMAD.IADD R49, R53, 0x1, R54 ;  /* 0x0000000135317824 */ /* 0x000fe200078e0236 */
[----:B------:R-:W-:Y:S01]  /*4d20*/  IADD3 R28, P5, PT, R36, 0x4, RZ ;  /* 0x00000004241c7810 */ /* 0x000fe20007fbe0ff */
        /* <DEDUP_REMOVED lines=8> */
[----:B------:R-:W-:Y:S01]  /*4db0*/  IADD3 R6, P6, PT, R36, 0xa, RZ ;  /* 0x0000000a24067810 */ /* 0x000fe20007fde0ff */
[----:B------:R-:W-:Y:S01]  /*4dc0*/  BSSY.RECONVERGENT B0, `(.L_x_899) ;  /* 0x0000144000007945 */ /* 0x000fe20003800200 */
[--C-:B------:R-:W-:Y:S02]  /*4dd0*/  IMAD.X R29, RZ, RZ, R37.reuse, P5 ;  /* 0x000000ffff1d7224 */ /* 0x100fe400028e0625 */
[--C-:B------:R-:W-:Y:S02]  /*4de0*/  IMAD.X R27, RZ, RZ, R37.reuse, P4 ;  /* 0x000000ffff1b7224 */ /* 0x100fe400020e0625 */
[--C-:B------:R-:W-:Y:S02]  /*4df0*/  IMAD.X R25, RZ, RZ, R37.reuse, P3 ;  /* 0x000000ffff197224 */ /* 0x100fe400018e0625 */
[--C-:B------:R-:W-:Y:S02]  /*4e00*/  IMAD.X R23, RZ, RZ, R37.reuse, P2 ;  /* 0x000000ffff177224 */ /* 0x100fe400010e0625 */
[----:B------:R-:W-:-:S02]  /*4e10*/  IMAD.X R21, RZ, RZ, R37, P1 ;  /* 0x000000ffff157224 */ /* 0x000fc400008e0625 */
[--C-:B------:R-:W-:Y:S02]  /*4e20*/  IMAD.IADD R42, R42, 0x1, R55.reuse ;  /* 0x000000012a2a7824 */ /* 0x100fe400078e0237 */
[--C-:B------:R-:W-:Y:S02]  /*4e30*/  IMAD.IADD R43, R43, 0x1, R55.reuse ;  /* 0x000000012b2b7824 */ /* 0x100fe400078e0237 */
[--C-:B------:R-:W-:Y:S02]  /*4e40*/  IMAD.IADD R44, R44, 0x1, R55.reuse ;  /* 0x000000012c2c7824 */ /* 0x100fe400078e0237 */
[--C-:B------:R-:W-:Y:S02]  /*4e50*/  IMAD.IADD R45, R56, 0x1, R55.reuse ;  /* 0x00000001382d7824 */ /* 0x100fe400078e0237 */
[--C-:B------:R-:W-:Y:S02]  /*4e60*/  IMAD.IADD R46, R46, 0x1, R55.reuse ;  /* 0x000000012e2e7824 */ /* 0x100fe400078e0237 */
[----:B------:R-:W-:-:S02]  /*4e70*/  IMAD.IADD R47, R47, 0x1, R55 ;  /* 0x000000012f2f7824 */ /* 0x000fc400078e0237 */
[----:B------:R-:W-:Y:S02]  /*4e80*/  IMAD.IADD R48, R48, 0x1, R55 ;  /* 0x0000000130307824 */ /* 0x000fe400078e0237 */
[----:B------:R-:W-:Y:S02]  /*4e90*/  IMAD.X R7, RZ, RZ, R37, P6 ;  /* 0x000000ffff077224 */ /* 0x000fe400030e0625 */
[--C-:B------:R-:W-:Y:S02]  /*4ea0*/  IMAD.IADD R49, R49, 0x1, R55.reuse ;  /* 0x0000000131317824 */ /* 0x100fe400078e0237 */
[----:B------:R-:W-:Y:S02]  /*4eb0*/  IMAD.IADD R50, R50, 0x1, R55 ;  /* 0x0000000132327824 */ /* 0x000fe400078e0237 */
        /* <DEDUP_REMOVED lines=12> */
.L_x_903:
[----:B-----5:R-:W-:-:S04]  /*4f80*/  IADD3 R10, P0, PT, R55, R8, RZ ;  /* 0x00000008370a7210 */ /* 0x020fc80007f1e0ff */
[----:B------:R-:W-:Y:S02]  /*4f90*/  LEA.HI.X.SX32 R9, R55, R9, 0x1, P0 ;  /* 0x0000000937097211 */ /* 0x000fe400000f0eff */
[----:B0-----:R-:W-:-:S04]  /*4fa0*/  LEA R8, P0, R10, UR6, 0x3 ;  /* 0x000000060a087c11 */ /* 0x001fc8000f8018ff */
[----:B------:R-:W-:-:S05]  /*4fb0*/  LEA.HI.X R9, R10, UR7, R9, 0x3, P0 ;  /* 0x000000070a097c11 */ /* 0x000fca00080f1c09 */
[----:B------:R0:W-:Y:S04]  /*4fc0*/  STG.E.64 desc[UR12][R8.64], R36 ;  /* 0x0000002408007986 */ /* 0x0001e8000c101b0c */
.L_x_902:
[----:B------:R-:W-:Y:S05]  /*4fd0*/  BSYNC.RECONVERGENT B2 ;  /* 0x0000000000027941 */ /* 0x000fea0003800200 */
.L_x_901:
        /* <DEDUP_REMOVED lines=10> */
.L_x_906:
[----:B-----5:R-:W-:-:S04]  /*5080*/  IADD3 R10, P0, PT, R51, R8, RZ ;  /* 0x00000008330a7210 */ /* 0x020fc80007f1e0ff */
[----:B------:R-:W-:Y:S02]  /*5090*/  LEA.HI.X.SX32 R9, R51, R9, 0x1, P0 ;  /* 0x0000000933097211 */ /* 0x000fe400000f0eff */
[----:B0-----:R-:W-:-:S04]  /*50a0*/  LEA R8, P0, R10, UR6, 0x3 ;  /* 0x000000060a087c11 */ /* 0x001fc8000f8018ff */
[----:B------:R-:W-:-:S05]  /*50b0*/  LEA.HI.X R9, R10, UR7, R9, 0x3, P0 ;  /* 0x000000070a097c11 */ /* 0x000fca00080f1c09 */
[----:B------:R1:W-:Y:S04]  /*50c0*/  STG.E.64 desc[UR12][R8.64], R34 ;  /* 0x0000002208007986 */ /* 0x0003e8000c101b0c */
.L_x_905:
[----:B------:R-:W-:Y:S05]  /*50d0*/  BSYNC.RECONVERGENT B2 ;  /* 0x0000000000027941 */ /* 0x000fea0003800200 */
.L_x_904:
        /* <DEDUP_REMOVED lines=10> */
.L_x_909:
[----:B-----5:R-:W-:-:S04]  /*5180*/  IADD3 R0, P0, PT, R49, R8, RZ ;  /* 0x0000000831007210 */ /* 0x020fc80007f1e0ff */
[----:B------:R-:W-:Y:S02]  /*5190*/  LEA.HI.X.SX32 R9, R49, R9, 0x1, P0 ;  /* 0x0000000931097211 */ /* 0x000fe400000f0eff */
[----:B0-----:R-:W-:-:S04]  /*51a0*/  LEA R8, P0, R0, UR6, 0x3 ;  /* 0x0000000600087c11 */ /* 0x001fc8000f8018ff */
[----:B------:R-:W-:-:S05]  /*51b0*/  LEA.HI.X R9, R0, UR7, R9, 0x3, P0 ;  /* 0x0000000700097c11 */ /* 0x000fca00080f1c09 */
[----:B------:R2:W-:Y:S04]  /*51c0*/  STG.E.64 desc[UR12][R8.64], R32 ;  /* 0x0000002008007986 */ /* 0x0005e8000c101b0c */
.L_x_908:
[----:B------:R-:W-:Y:S05]  /*51d0*/  BSYNC.RECONVERGENT B2 ;  /* 0x0000000000027941 */ /* 0x000fea0003800200 */
.L_x_907:
        /* <DEDUP_REMOVED lines=10> */
.L_x_912:
[----:B-----5:R-:W-:-:S04]  /*5280*/  IADD3 R0, P0, PT, R50, R8, RZ ;  /* 0x0000000832007210 */ /* 0x020fc80007f1e0ff */
[----:B------:R-:W-:Y:S02]  /*5290*/  LEA.HI.X.SX32 R9, R50, R9, 0x1, P0 ;  /* 0x0000000932097211 */ /* 0x000fe400000f0eff */
[----:B0-----:R-:W-:-:S04]  /*52a0*/  LEA R8, P0, R0, UR6, 0x3 ;  /* 0x0000000600087c11 */ /* 0x001fc8000f8018ff */
[----:B------:R-:W-:-:S05]  /*52b0*/  LEA.HI.X R9, R0, UR7, R9, 0x3, P0 ;  /* 0x0000000700097c11 */ /* 0x000fca00080f1c09 */
[----:B------:R3:W-:Y:S04]  /*52c0*/  STG.E.64 desc[UR12][R8.64], R30 ;  /* 0x0000001e08007986 */ /* 0x0007e8000c101b0c */
.L_x_911:
[----:B------:R-:W-:Y:S05]  /*52d0*/  BSYNC.RECONVERGENT B2 ;  /* 0x0000000000027941 */ /* 0x000fea0003800200 */
.L_x_910:
        /* <DEDUP_REMOVED lines=10> */
.L_x_915:
[----:B-----5:R-:W-:-:S04]  /*5380*/  IADD3 R0, P0, PT, R42, R2, RZ ;  /* 0x000000022a007210 */ /* 0x020fc80007f1e0ff */
[----:B------:R-:W-:Y:S02]  /*5390*/  LEA.HI.X.SX32 R3, R42, R3, 0x1, P0 ;  /* 0x000000032a037211 */ /* 0x000fe400000f0eff */
[----:B----4-:R-:W-:-:S04]  /*53a0*/  LEA R2, P0, R0, UR6, 0x3 ;  /* 0x0000000600027c11 */ /* 0x010fc8000f8018ff */
[----:B------:R-:W-:-:S05]  /*53b0*/  LEA.HI.X R3, R0, UR7, R3, 0x3, P0 ;  /* 0x0000000700037c11 */ /* 0x000fca00080f1c03 */
[----:B------:R4:W-:Y:S04]  /*53c0*/  STG.E.64 desc[UR12][R2.64], R28 ;  /* 0x0000001c02007986 */ /* 0x0009e8000c101b0c */
.L_x_914:
[----:B------:R-:W-:Y:S05]  /*53d0*/  BSYNC.RECONVERGENT B2 ;  /* 0x0000000000027941 */ /* 0x000fea0003800200 */
.L_x_913:
        /* <DEDUP_REMOVED lines=10> */
.L_x_918:
[----:B-----5:R-:W-:-:S04]  /*5480*/  IADD3 R0, P0, PT, R43, R2, RZ ;  /* 0x000000022b007210 */ /* 0x020fc80007f1e0ff */
[----:B------:R-:W-:Y:S02]  /*5490*/  LEA.HI.X.SX32 R3, R43, R3, 0x1, P0 ;  /* 0x000000032b037211 */ /* 0x000fe400000f0eff */
[----:B----4-:R-:W-:-:S04]  /*54a0*/  LEA R2, P0, R0, UR6, 0x3 ;  /* 0x0000000600027c11 */ /* 0x010fc8000f8018ff */
[----:B------:R-:W-:-:S05]  /*54b0*/  LEA.HI.X R3, R0, UR7, R3, 0x3, P0 ;  /* 0x0000000700037c11 */ /* 0x000fca00080f1c03 */
[----:B------:R4:W-:Y:S04]  /*54c0*/  STG.E.64 desc[UR12][R2.64], R26 ;  /* 0x0000001a02007986 */ /* 0x0009e8000c101b0c */
.L_x_917:
[----:B------:R-:W-:Y:S05]  /*54d0*/  BSYNC.RECONVERGENT B2 ;  /* 0x0000000000027941 */ /* 0x000fea0003800200 */
.L_x_916:
        /* <DEDUP_REMOVED lines=10> */
.L_x_921:
[----:B-----5:R-:W-:-:S04]  /*5580*/  IADD3 R0, P0, PT, R44, R2, RZ ;  /* 0x000000022c007210 */ /* 0x020fc80007f1e0ff */
[----:B------:R-:W-:Y:S02]  /*5590*/  LEA.HI.X.SX32 R3, R44, R3, 0x1, P0 ;  /* 0x000000032c037211 */ /* 0x000fe400000f0eff */
[----:B----4-:R-:W-:-:S04]  /*55a0*/  LEA R2, P0, R0, UR6, 0x3 ;  /* 0x0000000600027c11 */ /* 0x010fc8000f8018ff */
[----:B------:R-:W-:-:S05]  /*55b0*/  LEA.HI.X R3, R0, UR7, R3, 0x3, P0 ;  /* 0x0000000700037c11 */ /* 0x000fca00080f1c03 */
[----:B------:R4:W-:Y:S04]  /*55c0*/  STG.E.64 desc[UR12][R2.64], R24 ;  /* 0x0000001802007986 */ /* 0x0009e8000c101b0c */
.L_x_920:
[----:B------:R-:W-:Y:S05]  /*55d0*/  BSYNC.RECONVERGENT B2 ;  /* 0x0000000000027941 */ /* 0x000fea0003800200 */
.L_x_919:
        /* <DEDUP_REMOVED lines=10> */
.L_x_924:
[----:B-----5:R-:W-:-:S04]  /*5680*/  IADD3 R0, P0, PT, R45, R2, RZ ;  /* 0x000000022d007210 */ /* 0x020fc80007f1e0ff */
[----:B------:R-:W-:Y:S02]  /*5690*/  LEA.HI.X.SX32 R3, R45, R3, 0x1, P0 ;  /* 0x000000032d037211 */ /* 0x000fe400000f0eff */
[----:B----4-:R-:W-:-:S04]  /*56a0*/  LEA R2, P0, R0, UR6, 0x3 ;  /* 0x0000000600027c11 */ /* 0x010fc8000f8018ff */
[----:B------:R-:W-:-:S05]  /*56b0*/  LEA.HI.X R3, R0, UR7, R3, 0x3, P0 ;  /* 0x0000000700037c11 */ /* 0x000fca00080f1c03 */
[----:B------:R4:W-:Y:S04]  /*56c0*/  STG.E.64 desc[UR12][R2.64], R22 ;  /* 0x0000001602007986 */ /* 0x0009e8000c101b0c */
.L_x_923:
[----:B------:R-:W-:Y:S05]  /*56d0*/  BSYNC.RECONVERGENT B2 ;  /* 0x0000000000027941 */ /* 0x000fea0003800200 */
.L_x_922:
        /* <DEDUP_REMOVED lines=10> */
.L_x_927:
[----:B-----5:R-:W-:-:S04]  /*5780*/  IADD3 R0, P0, PT, R46, R2, RZ ;  /* 0x000000022e007210 */ /* 0x020fc80007f1e0ff */
[----:B------:R-:W-:Y:S02]  /*5790*/  LEA.HI.X.SX32 R3, R46, R3, 0x1, P0 ;  /* 0x000000032e037211 */ /* 0x000fe400000f0eff */
[----:B----4-:R-:W-:-:S04]  /*57a0*/  LEA R2, P0, R0, UR6, 0x3 ;  /* 0x0000000600027c11 */ /* 0x010fc8000f8018ff */
[----:B------:R-:W-:-:S05]  /*57b0*/  LEA.HI.X R3, R0, UR7, R3, 0x3, P0 ;  /* 0x0000000700037c11 */ /* 0x000fca00080f1c03 */
[----:B------:R4:W-:Y:S04]  /*57c0*/  STG.E.64 desc[UR12][R2.64], R20 ;  /* 0x0000001402007986 */ /* 0x0009e8000c101b0c */
.L_x_926:
[----:B------:R-:W-:Y:S05]  /*57d0*/  BSYNC.RECONVERGENT B2 ;  /* 0x0000000000027941 */ /* 0x000fea0003800200 */
.L_x_925:
        /* <DEDUP_REMOVED lines=10> */
.L_x_930:
[----:B-----5:R-:W-:-:S04]  /*5880*/  IADD3 R0, P0, PT, R47, R2, RZ ;  /* 0x000000022f007210 */ /* 0x020fc80007f1e0ff */
[----:B------:R-:W-:Y:S02]  /*5890*/  LEA.HI.X.SX32 R3, R47, R3, 0x1, P0 ;  /* 0x000000032f037211 */ /* 0x000fe400000f0eff */
[----:B----4-:R-:W-:-:S04]  /*58a0*/  LEA R2, P0, R0, UR6, 0x3 ;  /* 0x0000000600027c11 */ /* 0x010fc8000f8018ff */
[----:B------:R-:W-:-:S05]  /*58b0*/  LEA.HI.X R3, R0, UR7, R3, 0x3, P0 ;  /* 0x0000000700037c11 */ /* 0x000fca00080f1c03 */
[----:B------:R4:W-:Y:S04]  /*58c0*/  STG.E.64 desc[UR12][R2.64], R16 ;  /* 0x0000001002007986 */ /* 0x0009e8000c101b0c */
.L_x_929:
[----:B------:R-:W-:Y:S05]  /*58d0*/  BSYNC.RECONVERGENT B2 ;  /* 0x0000000000027941 */ /* 0x000fea0003800200 */
.L_x_928:
        /* <DEDUP_REMOVED lines=9> */
.L_x_932:
[----:B-----5:R-:W-:-:S04]  /*5970*/  IADD3 R0, P0, PT, R48, R2, RZ ;  /* 0x0000000230007210 */ /* 0x020fc80007f1e0ff */
[----:B------:R-:W-:Y:S02]  /*5980*/  LEA.HI.X.SX32 R3, R48, R3, 0x1, P0 ;  /* 0x0000000330037211 */ /* 0x000fe400000f0eff */
[----:B----4-:R-:W-:-:S04]  /*5990*/  LEA R2, P0, R0, UR6, 0x3 ;  /* 0x0000000600027c11 */ /* 0x010fc8000f8018ff */
[----:B------:R-:W-:-:S05]  /*59a0*/  LEA.HI.X R3, R0, UR7, R3, 0x3, P0 ;  /* 0x0000000700037c11 */ /* 0x000fca00080f1c03 */
[----:B------:R4:W-:Y:S01]  /*59b0*/  STG.E.64 desc[UR12][R2.64], R6 ;  /* 0x0000000602007986 */ /* 0x0009e2000c101b0c */
[----:B------:R-:W-:Y:S05]  /*59c0*/  BRA `(.L_x_931) ;  /* 0x00000008000c7947 */ /* 0x000fea0003800000 */
.L_x_900:
        /* <DEDUP_REMOVED lines=25> */
[----:B------:R3:W-:Y:S02]  /*5b60*/  @P2 STS.64 [R5], R28 ;  /* 0x0000001c05002388 */ /* 0x0007e40000000a00 */
[----:B-1----:R-:W-:Y:S02]  /*5b70*/  @P6 LEA R35, R46, UR5, 0x3 ;  /* 0x000000052e236c11 */ /* 0x002fe4000f8e18ff */
[----:B------:R3:W-:Y:S02]  /*5b80*/  @P3 STS.64 [R43], R26 ;  /* 0x0000001a2b003388 */ /* 0x0007e40000000a00 */
[----:B------:R-:W-:Y:S02]  /*5b90*/  @P0 LEA R47, R47, UR5, 0x3 ;  /* 0x000000052f2f0c11 */ /* 0x000fe4000f8e18ff */
[----:B------:R3:W-:Y:S02]  /*5ba0*/  @P4 STS.64 [R19], R24 ;  /* 0x0000001813004388 */ /* 0x0007e40000000a00 */
[----:B--2---:R-:W-:-:S02]  /*5bb0*/  @P1 LEA R33, R48, UR5, 0x3 ;  /* 0x0000000530211c11 */ /* 0x004fc4000f8e18ff */
        /* <DEDUP_REMOVED lines=25> */
.L_x_935:
        /* <DEDUP_REMOVED lines=17> */
.L_x_934:
[----:B------:R-:W-:Y:S05]  /*5e60*/  BSYNC.RECONVERGENT B2 ;  /* 0x0000000000027941 */ /* 0x000fea0003800200 */
.L_x_933:
        /* <DEDUP_REMOVED lines=14> */
.L_x_936:
        /* <DEDUP_REMOVED lines=43> */
.L_x_931:
[----:B------:R-:W-:Y:S05]  /*6200*/  BSYNC.RECONVERGENT B0 ;  /* 0x0000000000007941 */ /* 0x000fea0003800200 */
.L_x_899:
[----:B------:R-:W-:Y:S05]  /*6210*/  BRA `(.L_x_937) ;  /* 0x0000002800047947 */ /* 0x000fea0003800000 */
.L_x_898:
        /* <DEDUP_REMOVED lines=35> */
[----:B--2---:R-:W-:Y:S01]  /*6450*/  @!P2 ISETP.NE.AND P6, PT, R0, RZ, PT ;  /* 0x000000ff0000a20c */ /* 0x004fe20003fc5270 */
[----:B------:R-:W-:Y:S01]  /*6460*/  VIADD R0, R36, 0x5 ;  /* 0x0000000524007836 */ /* 0x000fe20000000000 */
[----:B---3--:R-:W-:Y:S02]  /*6470*/  @!P1 ISETP.NE.AND P3, PT, R7, RZ, PT ;  /* 0x000000ff0700920c */ /* 0x008fe40003f65270 */
[----:B------:R-:W-:-:S02]  /*6480*/  @!P2 SEL R11, RZ, 0x1, !P6 ;  /* 0x00000001ff0ba807 */ /* 0x000fc40007000000 */
[----:B------:R-:W-:Y:S02]  /*6490*/  @!P1 SEL R42, RZ, 0x1, !P3 ;  /* 0x00000001ff2a9807 */ /* 0x000fe40005800000 */
[----:B------:R-:W-:Y:S01]  /*64a0*/  ISETP.GE.AND P1, PT, R0, UR6, PT ;  /* 0x0000000600007c0c */ /* 0x000fe2000bf26270 */
[----:B------:R-:W-:Y:S01]  /*64b0*/  VIADD R0, R36, 0x7 ;  /* 0x0000000724007836 */ /* 0x000fe20000000000 */
[----:B----4-:R-:W-:Y:S01]  /*64c0*/  @!P0 ISETP.NE.AND P2, PT, R4, RZ, PT ;  /* 0x000000ff0400820c */ /* 0x010fe20003f45270 */
[----:B------:R-:W-:-:S03]  /*64d0*/  VIADD R7, R36, 0x6 ;  /* 0x0000000624077836 */ /* 0x000fc60000000000 */
[----:B------:R-:W-:Y:S01]  /*64e0*/  @!P0 SEL R10, RZ, 0x1, !P2 ;  /* 0x00000001ff0a8807 */ /* 0x000fe20005000000 */
[----:B------:R-:W-:Y:S01]  /*64f0*/  VIADD R4, R36, 0x8 ;  /* 0x0000000824047836 */ /* 0x000fe20000000000 */
[----:B------:R-:W-:Y:S02]  /*6500*/  ISETP.GE.AND P2, PT, R0, UR6, PT ;  /* 0x0000000600007c0c */ /* 0x000fe4000bf46270 */
[----:B-----5:R-:W-:Y:S01]  /*6510*/  @!P5 ISETP.NE.AND P6, PT, R5, RZ, PT ;  /* 0x000000ff0500d20c */ /* 0x020fe20003fc5270 */
[----:B------:R-:W-:Y:S01]  /*6520*/  VIADD R0, R36, 0x9 ;  /* 0x0000000924007836 */ /* 0x000fe20000000000 */
[----:B------:R-:W-:Y:S01]  /*6530*/  ISETP.GE.AND P3, PT, R7, UR6, PT ;  /* 0x0000000607007c0c */ /* 0x000fe2000bf66270 */
[----:B------:R-:W2:Y:S01]  /*6540*/  @!P1 LDG.E R5, desc[UR12][R2.64+0x14] ;  /* 0x0000140c02059981 */ /* 0x000ea2000c1e1900 */
[----:B------:R-:W-:Y:S01]  /*6550*/  ISETP.GE.AND P0, PT, R4, UR6, PT ;  /* 0x0000000604007c0c */ /* 0x000fe2000bf06270 */
[----:B------:R-:W-:Y:S01]  /*6560*/  VIADD R4, R36, 0xa ;  /* 0x0000000a24047836 */ /* 0x000fe20000000000 */
[----:B------:R-:W-:-:S02]  /*6570*/  @!P5 SEL R9, RZ, 0x1, !P6 ;  /* 0x00000001ff09d807 */ /* 0x000fc40007000000 */
[----:B------:R-:W-:Y:S02]  /*6580*/  @!P4 ISETP.NE.AND P6, PT, R6, RZ, PT ;  /* 0x000000ff0600c20c */ /* 0x000fe40003fc5270 */
        /* <DEDUP_REMOVED lines=19> */
[----:B--2---:R-:W-:-:S04]  /*66c0*/  @!P1 ISETP.NE.AND P6, PT, R5, RZ, PT ;  /* 0x000000ff0500920c */ /* 0x004fc80003fc5270 */
[----:B------:R-:W-:Y:S01]  /*66d0*/  @!P1 SEL R7, RZ, 0x1, !P6 ;  /* 0x00000001ff079807 */ /* 0x000fe20007000000 */
[----:B------:R-:W-:Y:S01]  /*66e0*/  IMAD.MOV.U32 R5, RZ, RZ, 0x1 ;  /* 0x00000001ff057424 */ /* 0x000fe200078e00ff */
[----:B---3--:R-:W-:Y:S02]  /*66f0*/  @!P3 ISETP.NE.AND P6, PT, R0, RZ, PT ;  /* 0x000000ff0000b20c */ /* 0x008fe40003fc5270 */
[----:B----4-:R-:W-:Y:S01]  /*6700*/  @!P2 ISETP.NE.AND P1, PT, R4, RZ, PT ;  /* 0x000000ff0400a20c */ /* 0x010fe20003f25270 */
[----:B------:R-:W-:Y:S01]  /*6710*/  IMAD.IADD R4, R11, 0x1, R42 ;  /* 0x000000010b047824 */ /* 0x000fe200078e022a */
[----:B------:R-:W-:-:S04]  /*6720*/  @!P3 SEL R6, RZ, 0x1, !P6 ;  /* 0x00000001ff06b807 */ /* 0x000fc80007000000 */
[----:B------:R-:W-:Y:S02]  /*6730*/  IADD3 R0, PT, PT, R9, R10, R4 ;  /* 0x0000000a09007210 */ /* 0x000fe40007ffe004 */
[----:B-----5:R-:W-:Y:S02]  /*6740*/  @!P0 ISETP.NE.AND P6, PT, R12, RZ, PT ;  /* 0x000000ff0c00820c */ /* 0x020fe40003fc5270 */
[----:B------:R-:W-:Y:S02]  /*6750*/  @!P5 ISETP.NE.AND P3, PT, R13, RZ, PT ;  /* 0x000000ff0d00d20c */ /* 0x000fe40003f65270 */
[----:B------:R-:W-:Y:S02]  /*6760*/  @!P2 SEL R5, RZ, 0x1, !P1 ;  /* 0x00000001ff05a807 */ /* 0x000fe40004800000 */
[----:B------:R-:W-:Y:S02]  /*6770*/  IADD3 R12, PT, PT, R7, R8, R0 ;  /* 0x00000008070c7210 */ /* 0x000fe40007ffe000 */
[----:B------:R-:W-:-:S02]  /*6780*/  @!P4 ISETP.NE.AND P1, PT, R14, RZ, PT ;  /* 0x000000ff0e00c20c */ /* 0x000fc40003f25270 */
        /* <DEDUP_REMOVED lines=98> */
.L_x_1022:
[----:B------:R-:W-:Y:S05]  /*6db0*/  @!P0 BRA `(.L_x_940) ;  /* 0x0000000000248947 */ /* 0x000fea0003800000 */
[----:B------:R-:W-:-:S07]  /*6dc0*/  IMAD.MOV.U32 R45, RZ, RZ, 0x14a ;  /* 0x0000014aff2d7424 */ /* 0x000fce00078e00ff */
.L_x_942:
[----:B------:R-:W-:Y:S05]  /*6dd0*/  NANOSLEEP R45 ;  /* 0x0000002d0000735d */ /* 0x000fea0003800000 */
[----:B------:R-:W2:Y:S01]  /*6de0*/  LD.E.64.STRONG.GPU R40, desc[UR12][R18.64+0x100] ;  /* 0x0001000c12287980 */ /* 0x000ea2000c10fb00 */
[----:B------:R-:W-:Y:S01]  /*6df0*/  UMOV UR7, 0xffffffff ;  /* 0xffffffff00077882 */ /* 0x000fe20000000000 */
[----:B------:R-:W-:Y:S02]  /*6e00*/  SHF.R.U32.HI R45, RZ, 0x1, R45 ;  /* 0x00000001ff2d7819 */ /* 0x000fe4000001162d */
[----:B--2---:R-:W-:Y:S01]  /*6e10*/  ISETP.NE.AND P0, PT, R40, 0x63, PT ;  /* 0x000000632800780c */ /* 0x004fe20003f05270 */
[----:B------:R-:W-:-:S12]  /*6e20*/  BRA.DIV UR7, `(.L_x_941) ;  /* 0x0000002607f47947 */ /* 0x000fd8000b800000 */
[----:B------:R-:W-:-:S13]  /*6e30*/  VOTE.ANY P0, !P0 ;  /* 0x0000000000ff7806 */ /* 0x000fda0004000100 */
.L_x_1025:
[----:B------:R-:W-:Y:S05]  /*6e40*/  @P0 BRA `(.L_x_942) ;  /* 0xfffffffc00e00947 */ /* 0x000fea000383ffff */
.L_x_940:
        /* <DEDUP_REMOVED lines=38> */
.L_x_1034:
[----:B------:R-:W-:Y:S05]  /*70b0*/  @!P0 BRA `(.L_x_944) ;  /* 0x0000000000d48947 */ /* 0x000fea0003800000 */
[----:B------:R-:W-:-:S07]  /*70c0*/  IMAD.MOV.U32 R53, RZ, RZ, 0x14a ;  /* 0x0000014aff357424 */ /* 0x000fce00078e00ff */
.L_x_950:
        /* <DEDUP_REMOVED lines=10> */
.L_x_1037:
[----:B------:R-:W-:Y:S05]  /*7170*/  @!P0 BRA `(.L_x_946) ;  /* 0x0000000000248947 */ /* 0x000fea0003800000 */
[----:B------:R-:W-:-:S07]  /*7180*/  IMAD.MOV.U32 R45, RZ, RZ, R53 ;  /* 0x000000ffff2d7224 */ /* 0x000fce00078e0035 */
.L_x_948:
[----:B------:R-:W-:Y:S05]  /*7190*/  NANOSLEEP R45 ;  /* 0x0000002d0000735d */ /* 0x000fea0003800000 */
[----:B------:R-:W2:Y:S01]  /*71a0*/  LD.E.64.STRONG.GPU R40, desc[UR12][R18.64+-0x100] ;  /* 0xffff000c12287980 */ /* 0x000ea2000c10fb00 */
[----:B------:R-:W-:Y:S01]  /*71b0*/  UMOV UR7, 0xffffffff ;  /* 0xffffffff00077882 */ /* 0x000fe20000000000 */
[----:B------:R-:W-:Y:S02]  /*71c0*/  SHF.R.U32.HI R45, RZ, 0x1, R45 ;  /* 0x00000001ff2d7819 */ /* 0x000fe4000001162d */
[----:B--2---:R-:W-:Y:S01]  /*71d0*/  ISETP.NE.AND P0, PT, R40, 0x63, PT ;  /* 0x000000632800780c */ /* 0x004fe20003f05270 */
[----:B------:R-:W-:-:S12]  /*71e0*/  BRA.DIV UR7, `(.L_x_947) ;  /* 0x0000002a074c7947 */ /* 0x000fd8000b800000 */
[----:B------:R-:W-:-:S13]  /*71f0*/  VOTE.ANY P0, !P0 ;  /* 0x0000000000ff7806 */ /* 0x000fda0004000100 */
.L_x_1040:
[----:B------:R-:W-:Y:S05]  /*7200*/  @P0 BRA `(.L_x_948) ;  /* 0xfffffffc00e00947 */ /* 0x000fea000383ffff */
.L_x_946:
        /* <DEDUP_REMOVED lines=31> */
.L_x_1049:
[----:B------:R-:W-:Y:S05]  /*7400*/  @P0 BRA `(.L_x_950) ;  /* 0xfffffffc00300947 */ /* 0x000fea000383ffff */
.L_x_944:
        /* <DEDUP_REMOVED lines=16> */
.L_x_938:
        /* <DEDUP_REMOVED lines=37> */
.L_x_954:
[----:B-----5:R-:W-:-:S04]  /*7760*/  IADD3 R42, P0, PT, R47, R16, RZ ;  /* 0x000000102f2a7210 */ /* 0x020fc80007f1e0ff */
[----:B------:R-:W-:Y:S02]  /*7770*/  LEA.HI.X.SX32 R17, R47, R17, 0x1, P0 ;  /* 0x000000112f117211 */ /* 0x000fe400000f0eff */
[----:B0-----:R-:W-:-:S04]  /*7780*/  LEA R16, P0, R42, UR10, 0x3 ;  /* 0x0000000a2a107c11 */ /* 0x001fc8000f8018ff */
[----:B------:R-:W-:-:S05]  /*7790*/  LEA.HI.X R17, R42, UR11, R17, 0x3, P0 ;  /* 0x0000000b2a117c11 */ /* 0x000fca00080f1c11 */
[----:B------:R1:W-:Y:S04]  /*77a0*/  STG.E.64 desc[UR12][R16.64], R36 ;  /* 0x0000002410007986 */ /* 0x0003e8000c101b0c */
.L_x_953:
[----:B0-----:R-:W-:Y:S05]  /*77b0*/  BSYNC.RECONVERGENT B0 ;  /* 0x0000000000007941 */ /* 0x001fea0003800200 */
.L_x_952:
        /* <DEDUP_REMOVED lines=10> */
.L_x_957:
[----:B-----5:R-:W-:-:S04]  /*7860*/  IADD3 R11, P0, PT, R49, R16, RZ ;  /* 0x00000010310b7210 */ /* 0x020fc80007f1e0ff */
[----:B------:R-:W-:Y:S02]  /*7870*/  LEA.HI.X.SX32 R36, R49, R17, 0x1, P0 ;  /* 0x0000001131247211 */ /* 0x000fe400000f0eff */
[----:B0-----:R-:W-:-:S04]  /*7880*/  LEA R16, P0, R11, UR10, 0x3 ;  /* 0x0000000a0b107c11 */ /* 0x001fc8000f8018ff */
[----:B------:R-:W-:-:S05]  /*7890*/  LEA.HI.X R17, R11, UR11, R36, 0x3, P0 ;  /* 0x0000000b0b117c11 */ /* 0x000fca00080f1c24 */
[----:B------:R0:W-:Y:S04]  /*78a0*/  STG.E.64 desc[UR12][R16.64], R34 ;  /* 0x0000002210007986 */ /* 0x0001e8000c101b0c */
.L_x_956:
[----:B------:R-:W-:Y:S05]  /*78b0*/  BSYNC.RECONVERGENT B0 ;  /* 0x0000000000007941 */ /* 0x000fea0003800200 */
.L_x_955:
        /* <DEDUP_REMOVED lines=10> */
.L_x_960:
[----:B01---5:R-:W-:-:S04]  /*7960*/  IADD3 R16, P0, PT, R45, R10, RZ ;  /* 0x0000000a2d107210 */ /* 0x023fc80007f1e0ff */
[----:B------:R-:W-:Y:S02]  /*7970*/  LEA.HI.X.SX32 R11, R45, R11, 0x1, P0 ;  /* 0x0000000b2d0b7211 */ /* 0x000fe400000f0eff */
[----:B--2---:R-:W-:-:S04]  /*7980*/  LEA R10, P0, R16, UR10, 0x3 ;  /* 0x0000000a100a7c11 */ /* 0x004fc8000f8018ff */
[----:B------:R-:W-:-:S05]  /*7990*/  LEA.HI.X R11, R16, UR11, R11, 0x3, P0 ;  /* 0x0000000b100b7c11 */ /* 0x000fca00080f1c0b */
[----:B------:R2:W-:Y:S04]  /*79a0*/  STG.E.64 desc[UR12][R10.64], R32 ;  /* 0x000000200a007986 */ /* 0x0005e8000c101b0c */
.L_x_959:
[----:B------:R-:W-:Y:S05]  /*79b0*/  BSYNC.RECONVERGENT B0 ;  /* 0x0000000000007941 */ /* 0x000fea0003800200 */
.L_x_958:
        /* <DEDUP_REMOVED lines=10> */
.L_x_963:
[----:B-----5:R-:W-:-:S04]  /*7a60*/  IADD3 R9, P0, PT, R44, R10, RZ ;  /* 0x0000000a2c097210 */ /* 0x020fc80007f1e0ff */
[----:B------:R-:W-:Y:S02]  /*7a70*/  LEA.HI.X.SX32 R44, R44, R11, 0x1, P0 ;  /* 0x0000000b2c2c7211 */ /* 0x000fe400000f0eff */
[----:B--2---:R-:W-:-:S04]  /*7a80*/  LEA R10, P0, R9, UR10, 0x3 ;  /* 0x0000000a090a7c11 */ /* 0x004fc8000f8018ff */
[----:B------:R-:W-:-:S05]  /*7a90*/  LEA.HI.X R11, R9, UR11, R44, 0x3, P0 ;  /* 0x0000000b090b7c11 */ /* 0x000fca00080f1c2c */
[----:B------:R3:W-:Y:S04]  /*7aa0*/  STG.E.64 desc[UR12][R10.64], R30 ;  /* 0x0000001e0a007986 */ /* 0x0007e8000c101b0c */
.L_x_962:
[----:B------:R-:W-:Y:S05]  /*7ab0*/  BSYNC.RECONVERGENT B0 ;  /* 0x0000000000007941 */ /* 0x000fea0003800200 */
.L_x_961:
        /* <DEDUP_REMOVED lines=10> */
.L_x_966:
[----:B--23-5:R-:W-:-:S04]  /*7b60*/  IADD3 R10, P0, PT, R41, R8, RZ ;  /* 0x00000008290a7210 */ /* 0x02cfc80007f1e0ff */
[----:B------:R-:W-:Y:S02]  /*7b70*/  LEA.HI.X.SX32 R9, R41, R9, 0x1, P0 ;  /* 0x0000000929097211 */ /* 0x000fe400000f0eff */
[----:B----4-:R-:W-:-:S04]  /*7b80*/  LEA R8, P0, R10, UR10, 0x3 ;  /* 0x0000000a0a087c11 */ /* 0x010fc8000f8018ff */
[----:B------:R-:W-:-:S05]  /*7b90*/  LEA.HI.X R9, R10, UR11, R9, 0x3, P0 ;  /* 0x0000000b0a097c11 */ /* 0x000fca00080f1c09 */
[----:B------:R4:W-:Y:S04]  /*7ba0*/  STG.E.64 desc[UR12][R8.64], R28 ;  /* 0x0000001c08007986 */ /* 0x0009e8000c101b0c */
.L_x_965:
[----:B------:R-:W-:Y:S05]  /*7bb0*/  BSYNC.RECONVERGENT B0 ;  /* 0x0000000000007941 */ /* 0x000fea0003800200 */
.L_x_964:
        /* <DEDUP_REMOVED lines=10> */
.L_x_969:
[----:B-----5:R-:W-:-:S04]  /*7c60*/  IADD3 R7, P0, PT, R40, R8, RZ ;  /* 0x0000000828077210 */ /* 0x020fc80007f1e0ff */
[----:B------:R-:W-:Y:S02]  /*7c70*/  LEA.HI.X.SX32 R40, R40, R9, 0x1, P0 ;  /* 0x0000000928287211 */ /* 0x000fe400000f0eff */
[----:B----4-:R-:W-:-:S04]  /*7c80*/  LEA R8, P0, R7, UR10, 0x3 ;  /* 0x0000000a07087c11 */ /* 0x010fc8000f8018ff */
[----:B------:R-:W-:-:S05]  /*7c90*/  LEA.HI.X R9, R7, UR11, R40, 0x3, P0 ;  /* 0x0000000b07097c11 */ /* 0x000fca00080f1c28 */
[----:B------:R4:W-:Y:S04]  /*7ca0*/  STG.E.64 desc[UR12][R8.64], R26 ;  /* 0x0000001a08007986 */ /* 0x0009e8000c101b0c */
.L_x_968:
[----:B------:R-:W-:Y:S05]  /*7cb0*/  BSYNC.RECONVERGENT B0 ;  /* 0x0000000000007941 */ /* 0x000fea0003800200 */
.L_x_967:
        /* <DEDUP_REMOVED lines=10> */
.L_x_972:
[----:B----45:R-:W-:-:S04]  /*7d60*/  IADD3 R8, P0, PT, R39, R6, RZ ;  /* 0x0000000627087210 */ /* 0x030fc80007f1e0ff */
[----:B------:R-:W-:Y:S02]  /*7d70*/  LEA.HI.X.SX32 R7, R39, R7, 0x1, P0 ;  /* 0x0000000727077211 */ /* 0x000fe400000f0eff */
[----:B0-----:R-:W-:-:S04]  /*7d80*/  LEA R6, P0, R8, UR10, 0x3 ;  /* 0x0000000a08067c11 */ /* 0x001fc8000f8018ff */
[----:B------:R-:W-:-:S05]  /*7d90*/  LEA.HI.X R7, R8, UR11, R7, 0x3, P0 ;  /* 0x0000000b08077c11 */ /* 0x000fca00080f1c07 */
[----:B------:R0:W-:Y:S04]  /*7da0*/  STG.E.64 desc[UR12][R6.64], R24 ;  /* 0x0000001806007986 */ /* 0x0001e8000c101b0c */
.L_x_971:
[----:B------:R-:W-:Y:S05]  /*7db0*/  BSYNC.RECONVERGENT B0 ;  /* 0x0000000000007941 */ /* 0x000fea0003800200 */
.L_x_970:
        /* <DEDUP_REMOVED lines=10> */
.L_x_975:
[----:B-----5:R-:W-:-:S04]  /*7e60*/  IADD3 R5, P0, PT, R38, R6, RZ ;  /* 0x0000000626057210 */ /* 0x020fc80007f1e0ff */
[----:B------:R-:W-:Y:S02]  /*7e70*/  LEA.HI.X.SX32 R38, R38, R7, 0x1, P0 ;  /* 0x0000000726267211 */ /* 0x000fe400000f0eff */
[----:B0-----:R-:W-:-:S04]  /*7e80*/  LEA R6, P0, R5, UR10, 0x3 ;  /* 0x0000000a05067c11 */ /* 0x001fc8000f8018ff */
[----:B------:R-:W-:-:S05]  /*7e90*/  LEA.HI.X R7, R5, UR11, R38, 0x3, P0 ;  /* 0x0000000b05077c11 */ /* 0x000fca00080f1c26 */
[----:B------:R0:W-:Y:S04]  /*7ea0*/  STG.E.64 desc[UR12][R6.64], R22 ;  /* 0x0000001606007986 */ /* 0x0001e8000c101b0c */
.L_x_974:
[----:B------:R-:W-:Y:S05]  /*7eb0*/  BSYNC.RECONVERGENT B0 ;  /* 0x0000000000007941 */ /* 0x000fea0003800200 */
.L_x_973:
        /* <DEDUP_REMOVED lines=10> */
.L_x_978:
[----:B-----5:R-:W-:-:S04]  /*7f60*/  IADD3 R3, P0, PT, R4, R6, RZ ;  /* 0x0000000604037210 */ /* 0x020fc80007f1e0ff */
[----:B------:R-:W-:Y:S02]  /*7f70*/  LEA.HI.X.SX32 R6, R4, R7, 0x1, P0 ;  /* 0x0000000704067211 */ /* 0x000fe400000f0eff */
[----:B0-----:R-:W-:-:S04]  /*7f80*/  LEA R4, P0, R3, UR10, 0x3 ;  /* 0x0000000a03047c11 */ /* 0x001fc8000f8018ff */
[----:B------:R-:W-:-:S05]  /*7f90*/  LEA.HI.X R5, R3, UR11, R6, 0x3, P0 ;  /* 0x0000000b03057c11 */ /* 0x000fca00080f1c06 */
[----:B------:R0:W-:Y:S04]  /*7fa0*/  STG.E.64 desc[UR12][R4.64], R20 ;  /* 0x0000001404007986 */ /* 0x0001e8000c101b0c */
.L_x_977:
[----:B------:R-:W-:Y:S05]  /*7fb0*/  BSYNC.RECONVERGENT B0 ;  /* 0x0000000000007941 */ /* 0x000fea0003800200 */
.L_x_976:
        /* <DEDUP_REMOVED lines=10> */
.L_x_981:
[----:B0----5:R-:W-:-:S04]  /*8060*/  IADD3 R4, P0, PT, R19, R2, RZ ;  /* 0x0000000213047210 */ /* 0x021fc80007f1e0ff */
[----:B------:R-:W-:Y:S02]  /*8070*/  LEA.HI.X.SX32 R3, R19, R3, 0x1, P0 ;  /* 0x0000000313037211 */ /* 0x000fe400000f0eff */
[----:B------:R-:W-:-:S04]  /*8080*/  LEA R2, P0, R4, UR10, 0x3 ;  /* 0x0000000a04027c11 */ /* 0x000fc8000f8018ff */
[----:B------:R-:W-:-:S05]  /*8090*/  LEA.HI.X R3, R4, UR11, R3, 0x3, P0 ;  /* 0x0000000b04037c11 */ /* 0x000fca00080f1c03 */
[----:B------:R0:W-:Y:S04]  /*80a0*/  STG.E.64 desc[UR12][R2.64], R14 ;  /* 0x0000000e02007986 */ /* 0x0001e8000c101b0c */
.L_x_980:
[----:B------:R-:W-:Y:S05]  /*80b0*/  BSYNC.RECONVERGENT B0 ;  /* 0x0000000000007941 */ /* 0x000fea0003800200 */
.L_x_979:
        /* <DEDUP_REMOVED lines=9> */
.L_x_982:
[----:B-----5:R-:W-:-:S04]  /*8150*/  IADD3 R0, P0, PT, R46, R2, RZ ;  /* 0x000000022e007210 */ /* 0x020fc80007f1e0ff */
[----:B------:R-:W-:Y:S02]  /*8160*/  LEA.HI.X.SX32 R3, R46, R3, 0x1, P0 ;  /* 0x000000032e037211 */ /* 0x000fe400000f0eff */
[----:B0-----:R-:W-:-:S04]  /*8170*/  LEA R2, P0, R0, UR10, 0x3 ;  /* 0x0000000a00027c11 */ /* 0x001fc8000f8018ff */
[----:B------:R-:W-:-:S05]  /*8180*/  LEA.HI.X R3, R0, UR11, R3, 0x3, P0 ;  /* 0x0000000b00037c11 */ /* 0x000fca00080f1c03 */
[----:B------:R0:W-:Y:S01]  /*8190*/  STG.E.64 desc[UR12][R2.64], R12 ;  /* 0x0000000c02007986 */ /* 0x0001e2000c101b0c */
[----:B------:R-:W-:Y:S05]  /*81a0*/  BRA `(.L_x_937) ;  /* 0x0000000800207947 */ /* 0x000fea0003800000 */
.L_x_951:
        /* <DEDUP_REMOVED lines=70> */
.L_x_985:
        /* <DEDUP_REMOVED lines=14> */
.L_x_984:
[----:B------:R-:W-:Y:S05]  /*86f0*/  BSYNC.RECONVERGENT B0 ;  /* 0x0000000000007941 */ /* 0x000fea0003800200 */
.L_x_983:
        /* <DEDUP_REMOVED lines=8> */
.L_x_986:
[----:B0-----:R-:W1:Y:S01]  /*8780*/  @!P0 LDC.64 R6, c[0x0][0x3d8] ;  /* 0x0000f600ff068b82 */ /* 0x001e620000000a00 */
        /* <DEDUP_REMOVED lines=31> */
[----:B-1----:R-:W2:Y:S01]  /*8980*/  @!P0 LDG.E.64 R2, desc[UR12][R12.64] ;  /* 0x0000000c0c028981 */ /* 0x002ea2000c1e1b00 */
[----:B------:R-:W-:Y:S02]  /*8990*/  VIADD R43, R43, 0x500 ;  /* 0x000005002b2b7836 */ /* 0x000fe40000000000 */
[----:B---3--:R-:W-:Y:S01]  /*89a0*/  VIADD R0, R0, 0x2800 ;  /* 0x0000280000007836 */ /* 0x008fe20000000000 */
[C---:B--2---:R-:W-:Y:S01]  /*89b0*/  IADD3 R10, P1, PT, R17.reuse, R2, RZ ;  /* 0x00000002110a7210 */ /* 0x044fe20007f3e0ff */
[----:B------:R-:W-:-:S04]  /*89c0*/  VIADD R17, R17, 0x500 ;  /* 0x0000050011117836 */ /* 0x000fc80000000000 */
[----:B------:R-:W-:Y:S01]  /*89d0*/  IMAD.X R3, R19, 0x1, R3, P1 ;  /* 0x0000000113037824 */ /* 0x000fe200008e0603 */
[----:B------:R-:W-:-:S04]  /*89e0*/  LEA R2, P1, R10, UR16, 0x3 ;  /* 0x000000100a027c11 */ /* 0x000fc8000f8218ff */
[----:B------:R-:W-:Y:S02]  /*89f0*/  LEA.HI.X R3, R10, UR17, R3, 0x3, P1 ;  /* 0x000000110a037c11 */ /* 0x000fe400088f1c03 */
[----:B------:R-:W-:-:S03]  /*8a00*/  ISETP.GE.AND P1, PT, R43, UR9, PT ;  /* 0x000000092b007c0c */ /* 0x000fc6000bf26270 */
[----:B-----5:R0:W-:Y:S10]  /*8a10*/  STG.E.64 desc[UR12][R2.64+0x1e00], R6 ;  /* 0x001e000602007986 */ /* 0x0201f4000c101b0c */
[----:B------:R-:W-:Y:S05]  /*8a20*/  @!P1 BRA `(.L_x_986) ;  /* 0xfffffffc00549947 */ /* 0x000fea000383ffff */
.L_x_937:
[----:B------:R-:W-:Y:S05]  /*8a30*/  BSYNC.RECONVERGENT B1 ;  /* 0x0000000000017941 */ /* 0x000fea0003800200 */
.L_x_897:
        /* <DEDUP_REMOVED lines=13> */
.L_x_988:
[----:B-----5:R-:W-:-:S04]  /*8b10*/  IADD3 R2, P0, PT, R18, R2, RZ ;  /* 0x0000000212027210 */ /* 0x020fc80007f1e0ff */
[----:B------:R-:W-:-:S05]  /*8b20*/  LEA.HI.X.SX32 R3, R18, R3, 0x1, P0 ;  /* 0x0000000312037211 */ /* 0x000fca00000f0eff */
[----:B0-----:R-:W-:Y:S01]  /*8b30*/  STG.E.64 desc[UR12][R4.64], R2 ;  /* 0x0000000204007986 */ /* 0x001fe2000c101b0c */
[----:B------:R-:W-:Y:S05]  /*8b40*/  EXIT ;  /* 0x000000000000794d */ /* 0x000fea0003800000 */
.L_x_987:
[----:B------:R-:W5:Y:S01]  /*8b50*/  LDCU.U8 UR4, c[0x0][0x3c0] ;  /* 0x00007800ff0477ac */ /* 0x000f620008000000 */
[----:B01-34-:R-:W0:Y:S01]  /*8b60*/  LDC.64 R4, c[0x0][0x3e0] ;  /* 0x0000f800ff047b82 */ /* 0x01be220000000a00 */
[----:B------:R-:W-:Y:S01]  /*8b70*/  CS2R R2, SRZ ;  /* 0x0000000000027805 */ /* 0x000fe2000001ff00 */
[----:B-----5:R-:W-:-:S09]  /*8b80*/  UISETP.NE.AND UP0, UPT, UR4, URZ, UPT ;  /* 0x000000ff0400728c */ /* 0x020fd2000bf05270 */
[----:B------:R-:W-:Y:S05]  /*8b90*/  BRA.U UP0, `(.L_x_989) ;  /* 0x0000000100087547 */ /* 0x000fea000b800000 */
[----:B------:R-:W1:Y:S02]  /*8ba0*/  LDC.64 R2, c[0x0][0x3d8] ;  /* 0x0000f600ff027b82 */ /* 0x000e640000000a00 */
[----:B-1----:R-:W5:Y:S02]  /*8bb0*/  LDG.E.64 R2, desc[UR12][R2.64] ;  /* 0x0000000c02027981 */ /* 0x002f64000c1e1b00 */
.L_x_989:
[----:B-----5:R-:W-:-:S04]  /*8bc0*/  IADD3 R2, P0, PT, R18, R2, RZ ;  /* 0x0000000212027210 */ /* 0x020fc80007f1e0ff */
[----:B------:R-:W-:-:S05]  /*8bd0*/  LEA.HI.X.SX32 R3, R18, R3, 0x1, P0 ;  /* 0x0000000312037211 */ /* 0x000fca00000f0eff */
[----:B0-----:R-:W-:Y:S01]  /*8be0*/  STG.E.64 desc[UR12][R4.64], R2 ;  /* 0x0000000204007986 */ /* 0x001fe2000c101b0c */
[----:B------:R-:W-:Y:S05]  /*8bf0*/  EXIT ;  /* 0x000000000000794d */ /* 0x000fea0003800000 */
.L_x_849:
[----:B------:R-:W-:Y:S01]  /*8c00*/  BSSY B0, `(.L_x_990) ;  /* 0x0000006000007945 */ /* 0x000fe20003800000 */
[----:B------:R-:W-:Y:S01]  /*8c10*/  PLOP3.LUT P0, PT, P0, PT, PT, 0x8, 0x80 ;  /* 0x000000000080781c */ /* 0x000fe2000070e170 */
[----:B------:R-:W-:-:S12]  /*8c20*/  IMAD.MOV.U32 R16, RZ, RZ, -0x1 ;  /* 0xffffffffff107424 */ /* 0x000fd800078e00ff */
[----:B------:R-:W-:Y:S05]  /*8c30*/  WARPSYNC.COLLECTIVE R16, `(.L_x_991) ;  /* 0x0000000010087348 */ /* 0x000fea0003c00000 */
[----:B------:R-:W-:Y:S01]  /*8c40*/  VOTE.ANY P0, P0 ;  /* 0x0000000000ff7806 */ /* 0x000fe20000000100 */
[----:B------:R-:W-:-:S12]  /*8c50*/  ENDCOLLECTIVE ;  /* 0x000000000000791b */ /* 0x000fd80003800000 */
.L_x_991:
[----:B------:R-:W-:Y:S05]  /*8c60*/  BSYNC B0 ;  /* 0x0000000000007941 */ /* 0x000fea0003800000 */
.L_x_990:
[----:B------:R-:W-:Y:S05]  /*8c70*/  BRA `(.L_x_992) ;  /* 0xffffff9800b07947 */ /* 0x000fea000383ffff */
.L_x_851:
[----:B------:R-:W-:Y:S01]  /*8c80*/  BSSY B0, `(.L_x_993) ;  /* 0x0000006000007945 */ /* 0x000fe20003800000 */
[----:B------:R-:W-:Y:S01]  /*8c90*/  PLOP3.LUT P0, PT, P0, PT, PT, 0x8, 0x80 ;  /* 0x000000000080781c */ /* 0x000fe2000070e170 */
[----:B------:R-:W-:-:S12]  /*8ca0*/  IMAD.MOV.U32 R16, RZ, RZ, -0x1 ;  /* 0xffffffffff107424 */ /* 0x000fd800078e00ff */
[----:B------:R-:W-:Y:S05]  /*8cb0*/  WARPSYNC.COLLECTIVE R16, `(.L_x_994) ;  /* 0x0000000010087348 */ /* 0x000fea0003c00000 */
[----:B------:R-:W-:Y:S01]  /*8cc0*/  VOTE.ANY P0, P0 ;  /* 0x0000000000ff7806 */ /* 0x000fe20000000100 */
[----:B------:R-:W-:-:S12]  /*8cd0*/  ENDCOLLECTIVE ;  /* 0x000000000000791b */ /* 0x000fd80003800000 */
.L_x_994:
[----:B------:R-:W-:Y:S05]  /*8ce0*/  BSYNC B0 ;  /* 0x0000000000007941 */ /* 0x000fea0003800000 */
.L_x_993:
[----:B------:R-:W-:Y:S05]  /*8cf0*/  BRA `(.L_x_995) ;  /* 0xffffff9800b47947 */ /* 0x000fea000383ffff */
.L_x_853:
        /* <DEDUP_REMOVED lines=8> */
.L_x_997:
[----:B------:R-:W-:Y:S05]  /*8d80*/  BSYNC B0 ;  /* 0x0000000000007941 */ /* 0x000fea0003800000 */
.L_x_996:
        /* <DEDUP_REMOVED lines=11> */
.L_x_998:
        /* <DEDUP_REMOVED lines=11> */
.L_x_999:
        /* <DEDUP_REMOVED lines=8> */
.L_x_1000:
        /* <DEDUP_REMOVED lines=9> */
.L_x_1001:
[----:B------:R-:W-:Y:S01]  /*9000*/  IMAD.MOV.U32 R19, RZ, RZ, 0x10 ;  /* 0x00000010ff137424 */ /* 0x000fe200078e00ff */
[----:B------:R-:W-:-:S05]  /*9010*/  SEL R59, R59, RZ, !P3 ;  /* 0x000000ff3b3b7207 */ /* 0x000fca0005800000 */
[----:B------:R-:W-:-:S07]  /*9020*/  IMAD.IADD R45, R56, 0x1, R59 ;  /* 0x00000001382d7824 */ /* 0x000fce00078e023b */
[----:B------:R-:W-:Y:S05]  /*9030*/  WARPSYNC.COLLECTIVE R16, `(.L_x_1002) ;  /* 0x0000000010087348 */ /* 0x000fea0003c00000 */
[----:B------:R0:W1:Y:S02]  /*9040*/  SHFL.DOWN P2, R59, R45, R19, R18 ;  /* 0x080000132d3b7389 */ /* 0x0000640000040012 */
[----:B01----:R-:W-:Y:S05]  /*9050*/  ENDCOLLECTIVE ;  /* 0x000000000000791b */ /* 0x003fea0003800000 */
.L_x_1002:
[----:B------:R-:W-:Y:S05]  /*9060*/  WARPSYNC.COLLECTIVE R16, `(.L_x_1003) ;  /* 0x0000000010087348 */ /* 0x000fea0003c00000 */
[----:B------:R-:W-:Y:S01]  /*9070*/  VOTE.ALL P0, P0 ;  /* 0x0000000000ff7806 */ /* 0x000fe20000000000 */
[----:B------:R-:W-:-:S12]  /*9080*/  ENDCOLLECTIVE ;  /* 0x000000000000791b */ /* 0x000fd80003800000 */
.L_x_1003:
[----:B------:R-:W0:Y:S01]  /*9090*/  LDC.64 R18, c[0x0][0x3a8] ;  /* 0x0000ea00ff127b82 */ /* 0x000e220000000a00 */
[----:B------:R-:W-:-:S04]  /*90a0*/  ISETP.GT.AND P2, PT, R44, R57, PT ;  /* 0x000000392c00720c */ /* 0x000fc80003f44270 */
[----:B------:R-:W-:-:S05]  /*90b0*/  SEL R52, R59, RZ, !P2 ;  /* 0x000000ff3b347207 */ /* 0x000fca0005000000 */
[----:B------:R-:W-:Y:S01]  /*90c0*/  IMAD.IADD R52, R45, 0x1, R52 ;  /* 0x000000012d347824 */ /* 0x000fe200078e0234 */
[----:B0-----:R-:W-:-:S05]  /*90d0*/  IADD3 R55, P2, PT, R18, 0x100, RZ ;  /* 0x0000010012377810 */ /* 0x001fca0007f5e0ff */
[----:B------:R-:W-:Y:S01]  /*90e0*/  IMAD.X R56, RZ, RZ, R19, P2 ;  /* 0x000000ffff387224 */ /* 0x000fe200010e0613 */
[----:B------:R-:W-:Y:S07]  /*90f0*/  BRA `(.L_x_1004) ;  /* 0xffffff9800507947 */ /* 0x000fee000383ffff */
.L_x_855:
[----:B------:R-:W-:Y:S01]  /*9100*/  BSSY B0, `(.L_x_1005) ;  /* 0x0000006000007945 */ /* 0x000fe20003800000 */
[----:B------:R-:W-:Y:S01]  /*9110*/  PLOP3.LUT P0, PT, P0, PT, PT, 0x8, 0x80 ;  /* 0x000000000080781c */ /* 0x000fe2000070e170 */
[----:B------:R-:W-:-:S12]  /*9120*/  IMAD.MOV.U32 R16, RZ, RZ, -0x1 ;  /* 0xffffffffff107424 */ /* 0x000fd800078e00ff */
[----:B------:R-:W-:Y:S05]  /*9130*/  WARPSYNC.COLLECTIVE R16, `(.L_x_1006) ;  /* 0x0000000010087348 */ /* 0x000fea0003c00000 */
[----:B------:R-:W-:Y:S01]  /*9140*/  VOTE.ANY P0, P0 ;  /* 0x0000000000ff7806 */ /* 0x000fe20000000100 */
[----:B------:R-:W-:-:S12]  /*9150*/  ENDCOLLECTIVE ;  /* 0x000000000000791b */ /* 0x000fd80003800000 */
.L_x_1006:
[----:B------:R-:W-:Y:S05]  /*9160*/  BSYNC B0 ;  /* 0x0000000000007941 */ /* 0x000fea0003800000 */
.L_x_1005:
[----:B------:R-:W-:Y:S05]  /*9170*/  BRA `(.L_x_1007) ;  /* 0xffffff9800607947 */ /* 0x000fea000383ffff */
.L_x_857:
[----:B------:R-:W-:Y:S01]  /*9180*/  BSSY B0, `(.L_x_1008) ;  /* 0x0000006000007945 */ /* 0x000fe20003800000 */
[----:B------:R-:W-:Y:S01]  /*9190*/  PLOP3.LUT P0, PT, P0, PT, PT, 0x8, 0x80 ;  /* 0x000000000080781c */ /* 0x000fe2000070e170 */
[----:B------:R-:W-:-:S12]  /*91a0*/  IMAD.MOV.U32 R16, RZ, RZ, -0x1 ;  /* 0xffffffffff107424 */ /* 0x000fd800078e00ff */
[----:B------:R-:W-:Y:S05]  /*91b0*/  WARPSYNC.COLLECTIVE R16, `(.L_x_1009) ;  /* 0x0000000010087348 */ /* 0x000fea0003c00000 */
[----:B------:R-:W-:Y:S01]  /*91c0*/  VOTE.ANY P0, P0 ;  /* 0x0000000000ff7806 */ /* 0x000fe20000000100 */
[----:B------:R-:W-:-:S12]  /*91d0*/  ENDCOLLECTIVE ;  /* 0x000000000000791b */ /* 0x000fd80003800000 */
.L_x_1009:
[----:B------:R-:W-:Y:S05]  /*91e0*/  BSYNC B0 ;  /* 0x0000000000007941 */ /* 0x000fea0003800000 */
.L_x_1008:
[----:B------:R-:W-:Y:S05]  /*91f0*/  BRA `(.L_x_1010) ;  /* 0xffffff9800647947 */ /* 0x000fea000383ffff */
.L_x_859:
[----:B------:R-:W-:Y:S01]  /*9200*/  BSSY B0, `(.L_x_1011) ;  /* 0x0000006000007945 */ /* 0x000fe20003800000 */
[----:B------:R-:W-:Y:S01]  /*9210*/  PLOP3.LUT P2, PT, P0, PT, PT, 0x8, 0x80 ;  /* 0x000000000080781c */ /* 0x000fe2000074e170 */
[----:B------:R-:W-:-:S12]  /*9220*/  IMAD.MOV.U32 R16, RZ, RZ, -0x1 ;  /* 0xffffffffff107424 */ /* 0x000fd800078e00ff */
[----:B------:R-:W-:Y:S05]  /*9230*/  WARPSYNC.COLLECTIVE R16, `(.L_x_1012) ;  /* 0x0000000010087348 */ /* 0x000fea0003c00000 */
[----:B------:R-:W-:Y:S01]  /*9240*/  VOTE.ANY R16, PT, P2 ;  /* 0x0000000000107806 */ /* 0x000fe200010e0100 */
[----:B------:R-:W-:Y:S06]  /*9250*/  ENDCOLLECTIVE ;  /* 0x000000000000791b */ /* 0x000fec0003800000 */
.L_x_1012:
[----:B------:R-:W-:Y:S05]  /*9260*/  BSYNC B0 ;  /* 0x0000000000007941 */ /* 0x000fea0003800000 */
.L_x_1011:
        /* <DEDUP_REMOVED lines=11> */
.L_x_1013:
[----:B------:R-:W-:Y:S01]  /*9320*/  IMAD.MOV.U32 R19, RZ, RZ, 0x2 ;  /* 0x00000002ff137424 */ /* 0x000fe200078e00ff */
[----:B------:R-:W-:Y:S02]  /*9330*/  SEL R59, R59, RZ, !P0 ;  /* 0x000000ff3b3b7207 */ /* 0x000fe40004000000 */
[----:B------:R-:W-:-:S03]  /*9340*/  ISETP.GT.AND P0, PT, R51, R18, PT ;  /* 0x000000123300720c */ /* 0x000fc60003f04270 */
[----:B------:R-:W-:-:S10]  /*9350*/  IMAD.IADD R45, R59, 0x1, R45 ;  /* 0x000000013b2d7824 */ /* 0x000fd400078e022d */
[----:B------:R-:W-:Y:S05]  /*9360*/  WARPSYNC.COLLECTIVE R16, `(.L_x_1014) ;  /* 0x0000000010087348 */ /* 0x000fea0003c00000 */
[----:B------:R0:W1:Y:S02]  /*9370*/  SHFL.DOWN P2, R59, R45, R19, R18 ;  /* 0x080000132d3b7389 */ /* 0x0000640000040012 */
[----:B01----:R-:W-:Y:S05]  /*9380*/  ENDCOLLECTIVE ;  /* 0x000000000000791b */ /* 0x003fea0003800000 */
.L_x_1014:
        /* <DEDUP_REMOVED lines=8> */
.L_x_1015:
        /* <DEDUP_REMOVED lines=8> */
.L_x_1016:
[----:B------:R-:W-:Y:S01]  /*9490*/  IMAD.MOV.U32 R19, RZ, RZ, 0x10 ;  /* 0x00000010ff137424 */ /* 0x000fe200078e00ff */
[----:B------:R-:W-:-:S05]  /*94a0*/  SEL R59, R59, RZ, !P0 ;  /* 0x000000ff3b3b7207 */ /* 0x000fca0004000000 */
[----:B------:R-:W-:-:S07]  /*94b0*/  IMAD.IADD R45, R45, 0x1, R59 ;  /* 0x000000012d2d7824 */ /* 0x000fce00078e023b */
[----:B------:R-:W-:Y:S05]  /*94c0*/  WARPSYNC.COLLECTIVE R16, `(.L_x_1017) ;  /* 0x0000000010087348 */ /* 0x000fea0003c00000 */
[----:B------:R0:W1:Y:S02]  /*94d0*/  SHFL.DOWN P2, R59, R45, R19, R18 ;  /* 0x080000132d3b7389 */ /* 0x0000640000040012 */
[----:B01----:R-:W-:Y:S05]  /*94e0*/  ENDCOLLECTIVE ;  /* 0x000000000000791b */ /* 0x003fea0003800000 */
.L_x_1017:
        /* <DEDUP_REMOVED lines=8> */
.L_x_1018:
[----:B------:R-:W-:Y:S05]  /*9570*/  BRA `(.L_x_1019) ;  /* 0xffffff9800107947 */ /* 0x000fea000383ffff */
.L_x_939:
[----:B------:R-:W-:Y:S01]  /*9580*/  BSSY B0, `(.L_x_1020) ;  /* 0x0000006000007945 */ /* 0x000fe20003800000 */
[----:B------:R-:W-:Y:S01]  /*9590*/  PLOP3.LUT P0, PT, P0, PT, PT, 0x8, 0x80 ;  /* 0x000000000080781c */ /* 0x000fe2000070e170 */
[----:B------:R-:W-:-:S12]  /*95a0*/  IMAD.MOV.U32 R16, RZ, RZ, -0x1 ;  /* 0xffffffffff107424 */ /* 0x000fd800078e00ff */
[----:B------:R-:W-:Y:S05]  /*95b0*/  WARPSYNC.COLLECTIVE R16, `(.L_x_1021) ;  /* 0x0000000010087348 */ /* 0x000fea0003c00000 */
[----:B------:R-:W-:Y:S01]  /*95c0*/  VOTE.ANY P0, P0 ;  /* 0x0000000000ff7806 */ /* 0x000fe20000000100 */
[----:B------:R-:W-:-:S12]  /*95d0*/  ENDCOLLECTIVE ;  /* 0x000000000000791b */ /* 0x000fd80003800000 */
.L_x_1021:
[----:B------:R-:W-:Y:S05]  /*95e0*/  BSYNC B0 ;  /* 0x0000000000007941 */ /* 0x000fea0003800000 */
.L_x_1020:
[----:B------:R-:W-:Y:S05]  /*95f0*/  BRA `(.L_x_1022) ;  /* 0xffffffd400ec7947 */ /* 0x000fea000383ffff */
.L_x_941:
[----:B------:R-:W-:Y:S01]  /*9600*/  BSSY B0, `(.L_x_1023) ;  /* 0x0000006000007945 */ /* 0x000fe20003800000 */
[----:B------:R-:W-:Y:S01]  /*9610*/  PLOP3.LUT P0, PT, P0, PT, PT, 0x8, 0x80 ;  /* 0x000000000080781c */ /* 0x000fe2000070e170 */
[----:B------:R-:W-:-:S12]  /*9620*/  IMAD.MOV.U32 R16, RZ, RZ, -0x1 ;  /* 0xffffffffff107424 */ /* 0x000fd800078e00ff */
[----:B------:R-:W-:Y:S05]  /*9630*/  WARPSYNC.COLLECTIVE R16, `(.L_x_1024) ;  /* 0x0000000010087348 */ /* 0x000fea0003c00000 */
[----:B------:R-:W-:Y:S01]  /*9640*/  VOTE.ANY P0, P0 ;  /* 0x0000000000ff7806 */ /* 0x000fe20000000100 */
[----:B------:R-:W-:-:S12]  /*9650*/  ENDCOLLECTIVE ;  /* 0x000000000000791b */ /* 0x000fd80003800000 */
.L_x_1024:
[----:B------:R-:W-:Y:S05]  /*9660*/  BSYNC B0 ;  /* 0x0000000000007941 */ /* 0x000fea0003800000 */
.L_x_1023:
[----:B------:R-:W-:Y:S05]  /*9670*/  BRA `(.L_x_1025) ;  /* 0xffffffd400f07947 */ /* 0x000fea000383ffff */
.L_x_943:
[----:B------:R-:W0:Y:S01]  /*9680*/  S2R R56, SR_GEMASK ;  /* 0x0000000000387919 */ /* 0x000e220000003c00 */
[----:B------:R-:W-:Y:S01]  /*9690*/  BSSY B0, `(.L_x_1026) ;  /* 0x0000006000007945 */ /* 0x000fe20003800000 */
[----:B------:R-:W-:Y:S01]  /*96a0*/  PLOP3.LUT P2, PT, P0, PT, PT, 0x8, 0x80 ;  /* 0x000000000080781c */ /* 0x000fe2000074e170 */
[----:B------:R-:W-:-:S12]  /*96b0*/  IMAD.MOV.U32 R16, RZ, RZ, -0x1 ;  /* 0xffffffffff107424 */ /* 0x000fd800078e00ff */
[----:B0-----:R-:W-:Y:S05]  /*96c0*/  WARPSYNC.COLLECTIVE R16, `(.L_x_1027) ;  /* 0x0000000010087348 */ /* 0x001fea0003c00000 */
[----:B------:R-:W-:Y:S01]  /*96d0*/  VOTE.ANY R16, PT, P2 ;  /* 0x0000000000107806 */ /* 0x000fe200010e0100 */
[----:B0-----:R-:W-:Y:S06]  /*96e0*/  ENDCOLLECTIVE ;  /* 0x000000000000791b */ /* 0x001fec0003800000 */
.L_x_1027:
[----:B------:R-:W-:Y:S05]  /*96f0*/  BSYNC B0 ;  /* 0x0000000000007941 */ /* 0x000fea0003800000 */
.L_x_1026:
        /* <DEDUP_REMOVED lines=15> */
.L_x_1028:
        /* <DEDUP_REMOVED lines=8> */
.L_x_1029:
        /* <DEDUP_REMOVED lines=10> */
.L_x_1030:
        /* <DEDUP_REMOVED lines=8> */
.L_x_1031:
        /* <DEDUP_REMOVED lines=8> */
.L_x_1032:
[----:B------:R-:W-:Y:S05]  /*9a10*/  WARPSYNC.COLLECTIVE R16, `(.L_x_1033) ;  /* 0x0000000010087348 */ /* 0x000fea0003c00000 */
[----:B------:R-:W-:Y:S01]  /*9a20*/  VOTE.ALL P0, P0 ;  /* 0x0000000000ff7806 */ /* 0x000fe20000000000 */
[----:B------:R-:W-:-:S12]  /*9a30*/  ENDCOLLECTIVE ;  /* 0x000000000000791b */ /* 0x000fd80003800000 */
.L_x_1033:
[----:B------:R-:W0:Y:S01]  /*9a40*/  LDC.64 R18, c[0x0][0x3a8] ;  /* 0x0000ea00ff127b82 */ /* 0x000e220000000a00 */
[----:B------:R-:W-:-:S05]  /*9a50*/  SEL R40, R59, RZ, !P1 ;  /* 0x000000ff3b287207 */ /* 0x000fca0004800000 */
[----:B------:R-:W-:Y:S01]  /*9a60*/  IMAD.IADD R51, R53, 0x1, R40 ;  /* 0x0000000135337824 */ /* 0x000fe200078e0228 */
[----:B0-----:R-:W-:-:S05]  /*9a70*/  IADD3 R50, P1, PT, R18, 0x100, RZ ;  /* 0x0000010012327810 */ /* 0x001fca0007f3e0ff */
[----:B------:R-:W-:Y:S01]  /*9a80*/  IMAD.X R52, RZ, RZ, R19, P1 ;  /* 0x000000ffff347224 */ /* 0x000fe200008e0613 */
[----:B------:R-:W-:Y:S07]  /*9a90*/  BRA `(.L_x_1034) ;  /* 0xffffffd400847947 */ /* 0x000fee000383ffff */
.L_x_945:
[----:B------:R-:W-:Y:S01]  /*9aa0*/  BSSY B0, `(.L_x_1035) ;  /* 0x0000006000007945 */ /* 0x000fe20003800000 */
[----:B------:R-:W-:Y:S01]  /*9ab0*/  PLOP3.LUT P0, PT, P0, PT, PT, 0x8, 0x80 ;  /* 0x000000000080781c */ /* 0x000fe2000070e170 */
[----:B------:R-:W-:-:S12]  /*9ac0*/  IMAD.MOV.U32 R16, RZ, RZ, -0x1 ;  /* 0xffffffffff107424 */ /* 0x000fd800078e00ff */
[----:B------:R-:W-:Y:S05]  /*9ad0*/  WARPSYNC.COLLECTIVE R16, `(.L_x_1036) ;  /* 0x0000000010087348 */ /* 0x000fea0003c00000 */
[----:B------:R-:W-:Y:S01]  /*9ae0*/  VOTE.ANY P0, P0 ;  /* 0x0000000000ff7806 */ /* 0x000fe20000000100 */
[----:B------:R-:W-:-:S12]  /*9af0*/  ENDCOLLECTIVE ;  /* 0x000000000000791b */ /* 0x000fd80003800000 */
.L_x_1036:
[----:B------:R-:W-:Y:S05]  /*9b00*/  BSYNC B0 ;  /* 0x0000000000007941 */ /* 0x000fea0003800000 */
.L_x_1035:
[----:B------:R-:W-:Y:S05]  /*9b10*/  BRA `(.L_x_1037) ;  /* 0xffffffd400947947 */ /* 0x000fea000383ffff */
.L_x_947:
[----:B------:R-:W-:Y:S01]  /*9b20*/  BSSY B0, `(.L_x_1038) ;  /* 0x0000006000007945 */ /* 0x000fe20003800000 */
[----:B------:R-:W-:Y:S01]  /*9b30*/  PLOP3.LUT P0, PT, P0, PT, PT, 0x8, 0x80 ;  /* 0x000000000080781c */ /* 0x000fe2000070e170 */
[----:B------:R-:W-:-:S12]  /*9b40*/  IMAD.MOV.U32 R16, RZ, RZ, -0x1 ;  /* 0xffffffffff107424 */ /* 0x000fd800078e00ff */
[----:B------:R-:W-:Y:S05]  /*9b50*/  WARPSYNC.COLLECTIVE R16, `(.L_x_1039) ;  /* 0x0000000010087348 */ /* 0x000fea0003c00000 */
[----:B------:R-:W-:Y:S01]  /*9b60*/  VOTE.ANY P0, P0 ;  /* 0x0000000000ff7806 */ /* 0x000fe20000000100 */
[----:B------:R-:W-:-:S12]  /*9b70*/  ENDCOLLECTIVE ;  /* 0x000000000000791b */ /* 0x000fd80003800000 */
.L_x_1039:
[----:B------:R-:W-:Y:S05]  /*9b80*/  BSYNC B0 ;  /* 0x0000000000007941 */ /* 0x000fea0003800000 */
.L_x_1038:
[----:B------:R-:W-:Y:S05]  /*9b90*/  BRA `(.L_x_1040) ;  /* 0xffffffd400987947 */ /* 0x000fea000383ffff */
.L_x_949:
[----:B------:R-:W-:Y:S01]  /*9ba0*/  BSSY B0, `(.L_x_1041) ;  /* 0x0000006000007945 */ /* 0x000fe20003800000 */
[----:B------:R-:W-:Y:S01]  /*9bb0*/  PLOP3.LUT P2, PT, P0, PT, PT, 0x8, 0x80 ;  /* 0x000000000080781c */ /* 0x000fe2000074e170 */
[----:B------:R-:W-:-:S12]  /*9bc0*/  IMAD.MOV.U32 R16, RZ, RZ, -0x1 ;  /* 0xffffffffff107424 */ /* 0x000fd800078e00ff */
[----:B------:R-:W-:Y:S05]  /*9bd0*/  WARPSYNC.COLLECTIVE R16, `(.L_x_1042) ;  /* 0x0000000010087348 */ /* 0x000fea0003c00000 */
[----:B------:R-:W-:Y:S01]  /*9be0*/  VOTE.ANY R16, PT, P2 ;  /* 0x0000000000107806 */ /* 0x000fe200010e0100 */
[----:B------:R-:W-:Y:S06]  /*9bf0*/  ENDCOLLECTIVE ;  /* 0x000000000000791b */ /* 0x000fec0003800000 */
.L_x_1042:
[----:B------:R-:W-:Y:S05]  /*9c00*/  BSYNC B0 ;  /* 0x0000000000007941 */ /* 0x000fea0003800000 */
.L_x_1041:
        /* <DEDUP_REMOVED lines=11> */
.L_x_1043:
        /* <DEDUP_REMOVED lines=9> */
.L_x_1044:
        /* <DEDUP_REMOVED lines=8> */
.L_x_1045:
        /* <DEDUP_REMOVED lines=8> */
.L_x_1046:
        /* <DEDUP_REMOVED lines=8> */
.L_x_1047:
[----:B------:R-:W-:Y:S02]  /*9ed0*/  SEL R59, R59, RZ, !P0 ;  /* 0x000000ff3b3b7207 */ /* 0x000fe40004000000 */
[----:B------:R-:W-:Y:S02]  /*9ee0*/  ISETP.NE.AND P0, PT, R40, 0x65, PT ;  /* 0x000000652800780c */ /* 0x000fe40003f05270 */
[----:B------:R-:W-:-:S11]  /*9ef0*/  IADD3 R51, PT, PT, R58, R59, R51 ;  /* 0x0000003b3a337210 */ /* 0x000fd60007ffe033 */
[----:B------:R-:W-:Y:S05]  /*9f00*/  WARPSYNC.COLLECTIVE R16, `(.L_x_1048) ;  /* 0x0000000010087348 */ /* 0x000fea0003c00000 */
[----:B------:R-:W-:Y:S01]  /*9f10*/  VOTE.ALL P0, P0 ;  /* 0x0000000000ff7806 */ /* 0x000fe20000000000 */
[----:B------:R-:W-:-:S12]  /*9f20*/  ENDCOLLECTIVE ;  /* 0x000000000000791b */ /* 0x000fd80003800000 */
.L_x_1048:
[----:B------:R-:W-:Y:S05]  /*9f30*/  BRA `(.L_x_1049) ;  /* 0xffffffd400307947 */ /* 0x000fea000383ffff */
.L_x_1050:
        /* <DEDUP_REMOVED lines=12> */
.L_x_1561:


//--------------------- .text._ZN3cub18CUB_300001_SM_10006detail6select23DeviceSelectSweepKernelINS2_10policy_hubIlbiLb0ELNS0_10SelectImplE0EE10Policy1000EN6thrust24THRUST_300001_SM_1000_NS17counting_iteratorIlNS9_11use_defaultESB_SB_EENS9_18transform_iteratorI7NonZeroIsEPsSB_SB_EEPlSI_NS0_13ScanTileStateIiLb1EEENS0_8NullTypeESL_iNS2_19streaming_context_tIlLb1EEELS5_0EEEvT0_T1_T2_T3_T4_T5_T6_T7_iT8_NS1_7vsmem_tE --------------------------
	.section	.text._ZN3cub18CUB_300001_SM_10006detail6select23DeviceSelectSweepKernelINS2_10policy_hubIlbiLb0ELNS0_10SelectImplE0EE10Policy1000EN6thrust24THRUST_300001_SM_1000_NS17counting_iteratorIlNS9_11use_defaultESB_SB_EENS9_18transform_iteratorI7NonZeroIsEPsSB_SB_EEPlSI_NS0_13ScanTileStateIiLb1EEENS0_8NullTypeESL_iNS2_19streaming_context_tIlLb1EEELS5_0EEEvT0_T1_T2_T3_T4_T5_T6_T7_iT8_NS1_7vsmem_tE,"ax",@progbits
	.align	128
        .global         _ZN3cub18CUB_300001_SM_10006detail6select23DeviceSelectSweepKernelINS2_10policy_hubIlbiLb0ELNS0_10SelectImplE0EE10Policy1000EN6thrust24THRUST_300001_SM_1000_NS17counting_iteratorIlNS9_11use_defaultESB_SB_EENS9_18transform_iteratorI7NonZeroIsEPsSB_SB_EEPlSI_NS0_13ScanTileStateIiLb1EEENS0_8NullTypeESL_iNS2_19streaming_context_tIlLb1EEELS5_0EEEvT0_T1_T2_T3_T4_T5_T6_T7_iT8_NS1_7vsmem_tE
        .type           _ZN3cub18CUB_300001_SM_10006detail6select23DeviceSelectSweepKernelINS2_10policy_hubIlbiLb0ELNS0_10SelectImplE0EE10Policy1000EN6thrust24THRUST_300001_SM_1000_NS17counting_iteratorIlNS9_11use_defaultESB_SB_EENS9_18transform_iteratorI7NonZeroIsEPsSB_SB_EEPlSI_NS0_13ScanTileStateIiLb1EEENS0_8NullTypeESL_iNS2_19streaming_context_tIlLb1EEELS5_0EEEvT0_T1_T2_T3_T4_T5_T6_T7_iT8_NS1_7vsmem_tE,@function
        .size           _ZN3cub18CUB_300001_SM_10006detail6select23DeviceSelectSweepKernelINS2_10policy_hubIlbiLb0ELNS0_10SelectImplE0EE10Policy1000EN6thrust24THRUST_300001_SM_1000_NS17counting_iteratorIlNS9_11use_defaultESB_SB_EENS9_18transform_iteratorI7NonZeroIsEPsSB_SB_EEPlSI_NS0_13ScanTileStateIiLb1EEENS0_8NullTypeESL_iNS2_19streaming_context_tIlLb1EEELS5_0EEEvT0_T1_T2_T3_T4_T5_T6_T7_iT8_NS1_7vsmem_tE,(.L_x_1562 - _ZN3cub18CUB_300001_SM_10006detail6select23DeviceSelectSweepKernelINS2_10policy_hubIlbiLb0ELNS0_10SelectImplE0EE10Policy1000EN6thrust24THRUST_300001_SM_1000_NS17counting_iteratorIlNS9_11use_defaultESB_SB_EENS9_18transform_iteratorI7NonZeroIsEPsSB_SB_EEPlSI_NS0_13ScanTileStateIiLb1EEENS0_8NullTypeESL_iNS2_19streaming_context_tIlLb1EEELS5_0EEEvT0_T1_T2_T3_T4_T5_T6_T7_iT8_NS1_7vsmem_tE)
        .other          _ZN3cub18CUB_300001_SM_10006detail6select23DeviceSelectSweepKernelINS2_10policy_hubIlbiLb0ELNS0_10SelectImplE0EE10Policy1000EN6thrust24THRUST_300001_SM_1000_NS17counting_iteratorIlNS9_11use_defaultESB_SB_EENS9_18transform_iteratorI7NonZeroIsEPsSB_SB_EEPlSI_NS0_13ScanTileStateIiLb1EEENS0_8NullTypeESL_iNS2_19streaming_context_tIlLb1EEELS5_0EEEvT0_T1_T2_T3_T4_T5_T6_T7_iT8_NS1_7vsmem_tE,@"STO_CUDA_ENTRY STV_DEFAULT"
_ZN3cub18CUB_300001_SM_10006detail6select23DeviceSelectSweepKernelINS2_10policy_hubIlbiLb0ELNS0_10SelectImplE0EE10Policy1000EN6thrust24THRUST_300001_SM_1000_NS17counting_iteratorIlNS9_11use_defaultESB_SB_EENS9_18transform_iteratorI7NonZeroIsEPsSB_SB_EEPlSI_NS0_13ScanTileStateIiLb1EEENS0_8NullTypeESL_iNS2_19streaming_context_tIlLb1EEELS5_0EEEvT0_T1_T2_T3_T4_T5_T6_T7_iT8_NS1_7vsmem_tE:
.text._ZN3cub18CUB_300001_SM_10006detail6select23DeviceSelectSweepKernelINS2_10policy_hubIlbiLb0ELNS0_10SelectImplE0EE10Policy1000EN6thrust24THRUST_300001_SM_1000_NS17counting_iteratorIlNS9_11use_defaultESB_SB_EENS9_18transform_iteratorI7NonZeroIsEPsSB_SB_EEPlSI_NS0_13ScanTileStateIiLb1EEENS0_8NullTypeESL_iNS2_19streaming_context_tIlLb1EEELS5_0EEEvT0_T1_T2_T3_T4_T5_T6_T7_iT8_NS1_7vsmem_tE:
        /* <DEDUP_REMOVED lines=42> */
[----:B------:R0:W5:Y:S01]  /*02a0*/  LDG.E.U16 R0, desc[UR12][R2.64+0x14] ;  /* 0x0000140c02007981 */ /* 0x000162000c1e1500 */
        /* <DEDUP_REMOVED lines=141> */
.L_x_1056:
[----:B-----5:R-:W-:-:S04]  /*0b80*/  IADD3 R6, P0, PT, R53, R4, RZ ;  /* 0x0000000435067210 */ /* 0x020fc80007f1e0ff */
[----:B------:R-:W-:Y:S02]  /*0b90*/  LEA.HI.X.SX32 R5, R53, R5, 0x1, P0 ;  /* 0x0000000535057211 */ /* 0x000fe400000f0eff */
[----:B0-----:R-:W-:-:S04]  /*0ba0*/  LEA R4, P0, R6, UR4, 0x3 ;  /* 0x0000000406047c11 */ /* 0x001fc8000f8018ff */
[----:B------:R-:W-:-:S05]  /*0bb0*/  LEA.HI.X R5, R6, UR5, R5, 0x3, P0 ;  /* 0x0000000506057c11 */ /* 0x000fca00080f1c05 */
[----:B------:R0:W-:Y:S04]  /*0bc0*/  STG.E.64 desc[UR12][R4.64], R30 ;  /* 0x0000001e04007986 */ /* 0x0001e8000c101b0c */
.L_x_1055:
[----:B------:R-:W-:Y:S05]  /*0bd0*/  BSYNC.RECONVERGENT B0 ;  /* 0x0000000000007941 */ /* 0x000fea0003800200 */
.L_x_1054:
        /* <DEDUP_REMOVED lines=9> */
.L_x_1059:
[----:B-----5:R-:W-:-:S04]  /*0c70*/  IADD3 R6, P0, PT, R47, R4, RZ ;  /* 0x000000042f067210 */ /* 0x020fc80007f1e0ff */
[----:B------:R-:W-:Y:S02]  /*0c80*/  LEA.HI.X.SX32 R5, R47, R5, 0x1, P0 ;  /* 0x000000052f057211 */ /* 0x000fe400000f0eff */
[----:B0-----:R-:W-:-:S04]  /*0c90*/  LEA R4, P0, R6, UR4, 0x3 ;  /* 0x0000000406047c11 */ /* 0x001fc8000f8018ff */
[----:B------:R-:W-:-:S05]  /*0ca0*/  LEA.HI.X R5, R6, UR5, R5, 0x3, P0 ;  /* 0x0000000506057c11 */ /* 0x000fca00080f1c05 */
[----:B------:R1:W-:Y:S04]  /*0cb0*/  STG.E.64 desc[UR12][R4.64], R28 ;  /* 0x0000001c04007986 */ /* 0x0003e8000c101b0c */
.L_x_1058:
[----:B------:R-:W-:Y:S05]  /*0cc0*/  BSYNC.RECONVERGENT B0 ;  /* 0x0000000000007941 */ /* 0x000fea0003800200 */
.L_x_1057:
        /* <DEDUP_REMOVED lines=9> */
.L_x_1062:
[----:B-----5:R-:W-:-:S04]  /*0d60*/  IADD3 R6, P0, PT, R32, R4, RZ ;  /* 0x0000000420067210 */ /* 0x020fc80007f1e0ff */
[----:B------:R-:W-:Y:S02]  /*0d70*/  LEA.HI.X.SX32 R5, R32, R5, 0x1, P0 ;  /* 0x0000000520057211 */ /* 0x000fe400000f0eff */
[----:B0-----:R-:W-:-:S04]  /*0d80*/  LEA R4, P0, R6, UR4, 0x3 ;  /* 0x0000000406047c11 */ /* 0x001fc8000f8018ff */
[----:B------:R-:W-:-:S05]  /*0d90*/  LEA.HI.X R5, R6, UR5, R5, 0x3, P0 ;  /* 0x0000000506057c11 */ /* 0x000fca00080f1c05 */
[----:B------:R2:W-:Y:S04]  /*0da0*/  STG.E.64 desc[UR12][R4.64], R26 ;  /* 0x0000001a04007986 */ /* 0x0005e8000c101b0c */
.L_x_1061:
[----:B------:R-:W-:Y:S05]  /*0db0*/  BSYNC.RECONVERGENT B0 ;  /* 0x0000000000007941 */ /* 0x000fea0003800200 */
.L_x_1060:
        /* <DEDUP_REMOVED lines=9> */
.L_x_1065:
[----:B-----5:R-:W-:-:S04]  /*0e50*/  IADD3 R6, P0, PT, R39, R4, RZ ;  /* 0x0000000427067210 */ /* 0x020fc80007f1e0ff */
[----:B------:R-:W-:Y:S02]  /*0e60*/  LEA.HI.X.SX32 R5, R39, R5, 0x1, P0 ;  /* 0x0000000527057211 */ /* 0x000fe400000f0eff */
[----:B0-----:R-:W-:-:S04]  /*0e70*/  LEA R4, P0, R6, UR4, 0x3 ;  /* 0x0000000406047c11 */ /* 0x001fc8000f8018ff */
[----:B------:R-:W-:-:S05]  /*0e80*/  LEA.HI.X R5, R6, UR5, R5, 0x3, P0 ;  /* 0x0000000506057c11 */ /* 0x000fca00080f1c05 */
[----:B------:R3:W-:Y:S04]  /*0e90*/  STG.E.64 desc[UR12][R4.64], R24 ;  /* 0x0000001804007986 */ /* 0x0007e8000c101b0c */
.L_x_1064:
[----:B------:R-:W-:Y:S05]  /*0ea0*/  BSYNC.RECONVERGENT B0 ;  /* 0x0000000000007941 */ /* 0x000fea0003800200 */
.L_x_1063:
        /* <DEDUP_REMOVED lines=9> */
.L_x_1068:
[----:B-----5:R-:W-:-:S04]  /*0f40*/  IADD3 R6, P0, PT, R40, R4, RZ ;  /* 0x0000000428067210 */ /* 0x020fc80007f1e0ff */
[----:B------:R-:W-:Y:S02]  /*0f50*/  LEA.HI.X.SX32 R5, R40, R5, 0x1, P0 ;  /* 0x0000000528057211 */ /* 0x000fe400000f0eff */
[----:B0-----:R-:W-:-:S04]  /*0f60*/  LEA R4, P0, R6, UR4, 0x3 ;  /* 0x0000000406047c11 */ /* 0x001fc8000f8018ff */
[----:B------:R-:W-:-:S05]  /*0f70*/  LEA.HI.X R5, R6, UR5, R5, 0x3, P0 ;  /* 0x0000000506057c11 */ /* 0x000fca00080f1c05 */
[----:B------:R4:W-:Y:S04]  /*0f80*/  STG.E.64 desc[UR12][R4.64], R22 ;  /* 0x0000001604007986 */ /* 0x0009e8000c101b0c */
.L_x_1067:
[----:B------:R-:W-:Y:S05]  /*0f90*/  BSYNC.RECONVERGENT B0 ;  /* 0x0000000000007941 */ /* 0x000fea0003800200 */
.L_x_1066:
        /* <DEDUP_REMOVED lines=9> */
.L_x_1071:
[----:B-----5:R-:W-:-:S04]  /*1030*/  IADD3 R6, P0, PT, R41, R4, RZ ;  /* 0x0000000429067210 */ /* 0x020fc80007f1e0ff */
[----:B------:R-:W-:Y:S02]  /*1040*/  LEA.HI.X.SX32 R5, R41, R5, 0x1, P0 ;  /* 0x0000000529057211 */ /* 0x000fe400000f0eff */
[----:B0-----:R-:W-:-:S04]  /*1050*/  LEA R4, P0, R6, UR4, 0x3 ;  /* 0x0000000406047c11 */ /* 0x001fc8000f8018ff */
[----:B------:R-:W-:-:S05]  /*1060*/  LEA.HI.X R5, R6, UR5, R5, 0x3, P0 ;  /* 0x0000000506057c11 */ /* 0x000fca00080f1c05 */
[----:B------:R0:W-:Y:S04]  /*1070*/  STG.E.64 desc[UR12][R4.64], R20 ;  /* 0x0000001404007986 */ /* 0x0001e8000c101b0c */
.L_x_1070:
[----:B------:R-:W-:Y:S05]  /*1080*/  BSYNC.RECONVERGENT B0 ;  /* 0x0000000000007941 */ /* 0x000fea0003800200 */
.L_x_1069:
        /* <DEDUP_REMOVED lines=9> */
.L_x_1074:
[----:B-----5:R-:W-:-:S04]  /*1120*/  IADD3 R6, P0, PT, R42, R4, RZ ;  /* 0x000000042a067210 */ /* 0x020fc80007f1e0ff */
[----:B------:R-:W-:Y:S02]  /*1130*/  LEA.HI.X.SX32 R5, R42, R5, 0x1, P0 ;  /* 0x000000052a057211 */ /* 0x000fe400000f0eff */
[----:B0-----:R-:W-:-:S04]  /*1140*/  LEA R4, P0, R6, UR4, 0x3 ;  /* 0x0000000406047c11 */ /* 0x001fc8000f8018ff */
[----:B------:R-:W-:-:S05]  /*1150*/  LEA.HI.X R5, R6, UR5, R5, 0x3, P0 ;  /* 0x0000000506057c11 */ /* 0x000fca00080f1c05 */
[----:B------:R0:W-:Y:S04]  /*1160*/  STG.E.64 desc[UR12][R4.64], R18 ;  /* 0x0000001204007986 */ /* 0x0001e8000c101b0c */
.L_x_1073:
[----:B------:R-:W-:Y:S05]  /*1170*/  BSYNC.RECONVERGENT B0 ;  /* 0x0000000000007941 */ /* 0x000fea0003800200 */
.L_x_1072:
        /* <DEDUP_REMOVED lines=9> */
.L_x_1077:
[----:B-----5:R-:W-:-:S04]  /*1210*/  IADD3 R6, P0, PT, R43, R4, RZ ;  /* 0x000000042b067210 */ /* 0x020fc80007f1e0ff */
[----:B------:R-:W-:Y:S02]  /*1220*/  LEA.HI.X.SX32 R5, R43, R5, 0x1, P0 ;  /* 0x000000052b057211 */ /* 0x000fe400000f0eff */
[----:B0-----:R-:W-:-:S04]  /*1230*/  LEA R4, P0, R6, UR4, 0x3 ;  /* 0x0000000406047c11 */ /* 0x001fc8000f8018ff */
[----:B------:R-:W-:-:S05]  /*1240*/  LEA.HI.X R5, R6, UR5, R5, 0x3, P0 ;  /* 0x0000000506057c11 */ /* 0x000fca00080f1c05 */
[----:B------:R0:W-:Y:S04]  /*1250*/  STG.E.64 desc[UR12][R4.64], R16 ;  /* 0x0000001004007986 */ /* 0x0001e8000c101b0c */
.L_x_1076:
[----:B------:R-:W-:Y:S05]  /*1260*/  BSYNC.RECONVERGENT B0 ;  /* 0x0000000000007941 */ /* 0x000fea0003800200 */
.L_x_1075:
        /* <DEDUP_REMOVED lines=9> */
.L_x_1080:
[----:B-----5:R-:W-:-:S04]  /*1300*/  IADD3 R6, P0, PT, R44, R4, RZ ;  /* 0x000000042c067210 */ /* 0x020fc80007f1e0ff */
[----:B------:R-:W-:Y:S02]  /*1310*/  LEA.HI.X.SX32 R5, R44, R5, 0x1, P0 ;  /* 0x000000052c057211 */ /* 0x000fe400000f0eff */
[----:B0-----:R-:W-:-:S04]  /*1320*/  LEA R4, P0, R6, UR4, 0x3 ;  /* 0x0000000406047c11 */ /* 0x001fc8000f8018ff */
[----:B------:R-:W-:-:S05]  /*1330*/  LEA.HI.X R5, R6, UR5, R5, 0x3, P0 ;  /* 0x0000000506057c11 */ /* 0x000fca00080f1c05 */
[----:B------:R0:W-:Y:S04]  /*1340*/  STG.E.64 desc[UR12][R4.64], R14 ;  /* 0x0000000e04007986 */ /* 0x0001e8000c101b0c */
.L_x_1079:
[----:B------:R-:W-:Y:S05]  /*1350*/  BSYNC.RECONVERGENT B0 ;  /* 0x0000000000007941 */ /* 0x000fea0003800200 */
.L_x_1078:
        /* <DEDUP_REMOVED lines=9> */
.L_x_1083:
[----:B-----5:R-:W-:-:S04]  /*13f0*/  IADD3 R6, P0, PT, R45, R4, RZ ;  /* 0x000000042d067210 */ /* 0x020fc80007f1e0ff */
[----:B------:R-:W-:Y:S02]  /*1400*/  LEA.HI.X.SX32 R5, R45, R5, 0x1, P0 ;  /* 0x000000052d057211 */ /* 0x000fe400000f0eff */
[----:B0-----:R-:W-:-:S04]  /*1410*/  LEA R4, P0, R6, UR4, 0x3 ;  /* 0x0000000406047c11 */ /* 0x001fc8000f8018ff */
[----:B------:R-:W-:-:S05]  /*1420*/  LEA.HI.X R5, R6, UR5, R5, 0x3, P0 ;  /* 0x0000000506057c11 */ /* 0x000fca00080f1c05 */
[----:B------:R0:W-:Y:S04]  /*1430*/  STG.E.64 desc[UR12][R4.64], R12 ;  /* 0x0000000c04007986 */ /* 0x0001e8000c101b0c */
.L_x_1082:
[----:B------:R-:W-:Y:S05]  /*1440*/  BSYNC.RECONVERGENT B0 ;  /* 0x0000000000007941 */ /* 0x000fea0003800200 */
.L_x_1081:
[----:B------:R-:W-:-:S13]  /*1450*/  ISETP.NE.AND P0, PT, R0, RZ, PT ;  /* 0x000000ff0000720c */ /* 0x000fda0003f05270 */
[----:B------:R-:W-:Y:S05]  /*1460*/  @!P0 EXIT ;  /* 0x000000000000894d */ /* 0x000fea0003800000 */
[----:B------:R-:W-:Y:S01]  /*1470*/  UISETP.NE.AND UP0, UPT, UR8, URZ, UPT ;  /* 0x000000ff0800728c */ /* 0x000fe2000bf05270 */
[----:B01234-:R-:W-:-:S08]  /*1480*/  CS2R R4, SRZ ;  /* 0x0000000000047805 */ /* 0x01ffd0000001ff00 */
[----:B------:R-:W-:Y:S05]  /*1490*/  BRA.U UP0, `(.L_x_1084) ;  /* 0x0000000100087547 */ /* 0x000fea000b800000 */
[----:B------:R-:W0:Y:S02]  /*14a0*/  LDC.64 R4, c[0x0][0x3d8] ;  /* 0x0000f600ff047b82 */ /* 0x000e240000000a00 */
[----:B0-----:R-:W5:Y:S02]  /*14b0*/  LDG.E.64 R4, desc[UR12][R4.64] ;  /* 0x0000000c04047981 */ /* 0x001f64000c1e1b00 */
.L_x_1084:
[----:B------:R-:W0:Y:S01]  /*14c0*/  LDCU.64 UR4, c[0x0][0x398] ;  /* 0x00007300ff0477ac */ /* 0x000e220008000a00 */
[----:B-----5:R-:W-:-:S04]  /*14d0*/  IADD3 R0, P0, PT, R46, R4, RZ ;  /* 0x000000042e007210 */ /* 0x020fc80007f1e0ff */
[----:B------:R-:W-:Y:S02]  /*14e0*/  LEA.HI.X.SX32 R5, R46, R5, 0x1, P0 ;  /* 0x000000052e057211 */ /* 0x000fe400000f0eff */
[----:B0-----:R-:W-:-:S04]  /*14f0*/  LEA R4, P0, R0, UR4, 0x3 ;  /* 0x0000000400047c11 */ /* 0x001fc8000f8018ff */
[----:B------:R-:W-:-:S05]  /*1500*/  LEA.HI.X R5, R0, UR5, R5, 0x3, P0 ;  /* 0x0000000500057c11 */ /* 0x000fca00080f1c05 */
[----:B------:R-:W-:Y:S01]  /*1510*/  STG.E.64 desc[UR12][R4.64], R2 ;  /* 0x0000000204007986 */ /* 0x000fe2000c101b0c */
[----:B------:R-:W-:Y:S05]  /*1520*/  EXIT ;  /* 0x000000000000794d */ /* 0x000fea0003800000 */
.L_x_1053:
        /* <DEDUP_REMOVED lines=56> */
.L_x_1087:
        /* <DEDUP_REMOVED lines=17> */
.L_x_1086:
[----:B------:R-:W-:Y:S05]  /*19c0*/  BSYNC.RECONVERGENT B0 ;  /* 0x0000000000007941 */ /* 0x000fea0003800200 */
.L_x_1085:
        /* <DEDUP_REMOVED lines=14> */
.L_x_1088:
        /* <DEDUP_REMOVED lines=44> */
.L_x_1052:
        /* <DEDUP_REMOVED lines=157> */
.L_x_1233:
[----:B------:R-:W-:Y:S05]  /*2740*/  @!P0 BRA `(.L_x_1091) ;  /* 0x0000000000248947 */ /* 0x000fea0003800000 */
[----:B------:R-:W-:-:S07]  /*2750*/  IMAD.MOV.U32 R51, RZ, RZ, 0x14a ;  /* 0x0000014aff337424 */ /* 0x000fce00078e00ff */
.L_x_1093:
[----:B------:R-:W-:Y:S05]  /*2760*/  NANOSLEEP R51 ;  /* 0x000000330000735d */ /* 0x000fea0003800000 */
[----:B------:R-:W2:Y:S01]  /*2770*/  LD.E.64.STRONG.GPU R44, desc[UR12][R18.64+0x100] ;  /* 0x0001000c122c7980 */ /* 0x000ea2000c10fb00 */
[----:B------:R-:W-:Y:S01]  /*2780*/  UMOV UR4, 0xffffffff ;  /* 0xffffffff00047882 */ /* 0x000fe20000000000 */
[----:B------:R-:W-:Y:S02]  /*2790*/  SHF.R.U32.HI R51, RZ, 0x1, R51 ;  /* 0x00000001ff337819 */ /* 0x000fe40000011633 */
[----:B--2---:R-:W-:Y:S01]  /*27a0*/  ISETP.NE.AND P0, PT, R44, 0x63, PT ;  /* 0x000000632c00780c */ /* 0x004fe20003f05270 */
[----:B------:R-:W-:-:S12]  /*27b0*/  BRA.DIV UR4, `(.L_x_1092) ;  /* 0x0000006604307947 */ /* 0x000fd8000b800000 */
[----:B------:R-:W-:-:S13]  /*27c0*/  VOTE.ANY P0, !P0 ;  /* 0x0000000000ff7806 */ /* 0x000fda0004000100 */
.L_x_1236:
[----:B------:R-:W-:Y:S05]  /*27d0*/  @P0 BRA `(.L_x_1093) ;  /* 0xfffffffc00e00947 */ /* 0x000fea000383ffff */
.L_x_1091:
        /* <DEDUP_REMOVED lines=38> */
.L_x_1245:
[----:B------:R-:W-:Y:S05]  /*2a40*/  @!P0 BRA `(.L_x_1095) ;  /* 0x0000000000e08947 */ /* 0x000fea0003800000 */
[----:B------:R-:W-:-:S07]  /*2a50*/  IMAD.MOV.U32 R57, RZ, RZ, 0x14a ;  /* 0x0000014aff397424 */ /* 0x000fce00078e00ff */
.L_x_1101:
        /* <DEDUP_REMOVED lines=10> */
.L_x_1248:
[----:B------:R-:W-:Y:S05]  /*2b00*/  @!P0 BRA `(.L_x_1097) ;  /* 0x0000000000248947 */ /* 0x000fea0003800000 */
[----:B------:R-:W-:-:S07]  /*2b10*/  IMAD.MOV.U32 R59, RZ, RZ, R57 ;  /* 0x000000ffff3b7224 */ /* 0x000fce00078e0039 */
.L_x_1099:
[----:B------:R-:W-:Y:S05]  /*2b20*/  NANOSLEEP R59 ;  /* 0x0000003b0000735d */ /* 0x000fea0003800000 */
[----:B------:R-:W2:Y:S01]  /*2b30*/  LD.E.64.STRONG.GPU R44, desc[UR12][R18.64+-0x100] ;  /* 0xffff000c122c7980 */ /* 0x000ea2000c10fb00 */
[----:B------:R-:W-:Y:S01]  /*2b40*/  UMOV UR4, 0xffffffff ;  /* 0xffffffff00047882 */ /* 0x000fe20000000000 */
[----:B------:R-:W-:Y:S02]  /*2b50*/  SHF.R.U32.HI R59, RZ, 0x1, R59 ;  /* 0x00000001ff3b7819 */ /* 0x000fe4000001163b */
[----:B--2---:R-:W-:Y:S01]  /*2b60*/  ISETP.NE.AND P0, PT, R44, 0x63, PT ;  /* 0x000000632c00780c */ /* 0x004fe20003f05270 */
[----:B------:R-:W-:-:S12]  /*2b70*/  BRA.DIV UR4, `(.L_x_1098) ;  /* 0x0000006604807947 */ /* 0x000fd8000b800000 */
[----:B------:R-:W-:-:S13]  /*2b80*/  VOTE.ANY P0, !P0 ;  /* 0x0000000000ff7806 */ /* 0x000fda0004000100 */
.L_x_1251:
[----:B------:R-:W-:Y:S05]  /*2b90*/  @P0 BRA `(.L_x_1099) ;  /* 0xfffffffc00e00947 */ /* 0x000fea000383ffff */
.L_x_1097:
        /* <DEDUP_REMOVED lines=34> */
.L_x_1260:
[----:B------:R-:W-:Y:S05]  /*2dc0*/  @P0 BRA `(.L_x_1101) ;  /* 0xfffffffc00240947 */ /* 0x000fea000383ffff */
.L_x_1095:
        /* <DEDUP_REMOVED lines=15> */
.L_x_1089:
        /* <DEDUP_REMOVED lines=34> */
.L_x_1105:
[----:B-----5:R-:W-:-:S04]  /*30e0*/  IADD3 R0, P0, PT, R18, R8, RZ ;  /* 0x0000000812007210 */ /* 0x020fc80007f1e0ff */
[----:B------:R-:W-:Y:S02]  /*30f0*/  LEA.HI.X.SX32 R9, R18, R9, 0x1, P0 ;  /* 0x0000000912097211 */ /* 0x000fe400000f0eff */
[----:B0-----:R-:W-:-:S04]  /*3100*/  LEA R8, P0, R0, UR6, 0x3 ;  /* 0x0000000600087c11 */ /* 0x001fc8000f8018ff */
[----:B------:R-:W-:-:S05]  /*3110*/  LEA.HI.X R9, R0, UR7, R9, 0x3, P0 ;  /* 0x0000000700097c11 */ /* 0x000fca00080f1c09 */
[----:B------:R1:W-:Y:S04]  /*3120*/  STG.E.64 desc[UR12][R8.64], R42 ;  /* 0x0000002a08007986 */ /* 0x0003e8000c101b0c */
.L_x_1104:
[----:B0-----:R-:W-:Y:S05]  /*3130*/  BSYNC.RECONVERGENT B0 ;  /* 0x0000000000007941 */ /* 0x001fea0003800200 */
.L_x_1103:
        /* <DEDUP_REMOVED lines=9> */
.L_x_1108:
[----:B-----5:R-:W-:-:S04]  /*31d0*/  IADD3 R0, P0, PT, R45, R8, RZ ;  /* 0x000000082d007210 */ /* 0x020fc80007f1e0ff */
[----:B------:R-:W-:Y:S02]  /*31e0*/  LEA.HI.X.SX32 R9, R45, R9, 0x1, P0 ;  /* 0x000000092d097211 */ /* 0x000fe400000f0eff */
[----:B0-----:R-:W-:-:S04]  /*31f0*/  LEA R8, P0, R0, UR6, 0x3 ;  /* 0x0000000600087c11 */ /* 0x001fc8000f8018ff */
[----:B------:R-:W-:-:S05]  /*3200*/  LEA.HI.X R9, R0, UR7, R9, 0x3, P0 ;  /* 0x0000000700097c11 */ /* 0x000fca00080f1c09 */
[----:B------:R0:W-:Y:S04]  /*3210*/  STG.E.64 desc[UR12][R8.64], R40 ;  /* 0x0000002808007986 */ /* 0x0001e8000c101b0c */
.L_x_1107:
[----:B------:R-:W-:Y:S05]  /*3220*/  BSYNC.RECONVERGENT B0 ;  /* 0x0000000000007941 */ /* 0x000fea0003800200 */
.L_x_1106:
        /* <DEDUP_REMOVED lines=9> */
.L_x_1111:
[----:B-----5:R-:W-:-:S04]  /*32c0*/  IADD3 R0, P0, PT, R16, R8, RZ ;  /* 0x0000000810007210 */ /* 0x020fc80007f1e0ff */
[----:B------:R-:W-:Y:S02]  /*32d0*/  LEA.HI.X.SX32 R9, R16, R9, 0x1, P0 ;  /* 0x0000000910097211 */ /* 0x000fe400000f0eff */
[----:B0-----:R-:W-:-:S04]  /*32e0*/  LEA R8, P0, R0, UR6, 0x3 ;  /* 0x0000000600087c11 */ /* 0x001fc8000f8018ff */
[----:B------:R-:W-:-:S05]  /*32f0*/  LEA.HI.X R9, R0, UR7, R9, 0x3, P0 ;  /* 0x0000000700097c11 */ /* 0x000fca00080f1c09 */
[----:B------:R2:W-:Y:S04]  /*3300*/  STG.E.64 desc[UR12][R8.64], R38 ;  /* 0x0000002608007986 */ /* 0x0005e8000c101b0c */
.L_x_1110:
[----:B------:R-:W-:Y:S05]  /*3310*/  BSYNC.RECONVERGENT B0 ;  /* 0x0000000000007941 */ /* 0x000fea0003800200 */
.L_x_1109:
        /* <DEDUP_REMOVED lines=9> */
.L_x_1114:
[----:B-----5:R-:W-:-:S04]  /*33b0*/  IADD3 R0, P0, PT, R7, R8, RZ ;  /* 0x0000000807007210 */ /* 0x020fc80007f1e0ff */
[----:B------:R-:W-:Y:S02]  /*33c0*/  LEA.HI.X.SX32 R7, R7, R9, 0x1, P0 ;  /* 0x0000000907077211 */ /* 0x000fe400000f0eff */
[----:B0-----:R-:W-:-:S04]  /*33d0*/  LEA R8, P0, R0, UR6, 0x3 ;  /* 0x0000000600087c11 */ /* 0x001fc8000f8018ff */
[----:B------:R-:W-:-:S05]  /*33e0*/  LEA.HI.X R9, R0, UR7, R7, 0x3, P0 ;  /* 0x0000000700097c11 */ /* 0x000fca00080f1c07 */
[----:B------:R3:W-:Y:S04]  /*33f0*/  STG.E.64 desc[UR12][R8.64], R36 ;  /* 0x0000002408007986 */ /* 0x0007e8000c101b0c */
.L_x_1113:
[----:B------:R-:W-:Y:S05]  /*3400*/  BSYNC.RECONVERGENT B0 ;  /* 0x0000000000007941 */ /* 0x000fea0003800200 */
.L_x_1112:
        /* <DEDUP_REMOVED lines=9> */
.L_x_1117:
[----:B-----5:R-:W-:-:S04]  /*34a0*/  IADD3 R0, P0, PT, R17, R8, RZ ;  /* 0x0000000811007210 */ /* 0x020fc80007f1e0ff */
[----:B------:R-:W-:Y:S02]  /*34b0*/  LEA.HI.X.SX32 R9, R17, R9, 0x1, P0 ;  /* 0x0000000911097211 */ /* 0x000fe400000f0eff */
[----:B0-----:R-:W-:-:S04]  /*34c0*/  LEA R8, P0, R0, UR6, 0x3 ;  /* 0x0000000600087c11 */ /* 0x001fc8000f8018ff */
[----:B------:R-:W-:-:S05]  /*34d0*/  LEA.HI.X R9, R0, UR7, R9, 0x3, P0 ;  /* 0x0000000700097c11 */ /* 0x000fca00080f1c09 */
[----:B------:R4:W-:Y:S04]  /*34e0*/  STG.E.64 desc[UR12][R8.64], R34 ;  /* 0x0000002208007986 */ /* 0x0009e8000c101b0c */
.L_x_1116:
[----:B------:R-:W-:Y:S05]  /*34f0*/  BSYNC.RECONVERGENT B0 ;  /* 0x0000000000007941 */ /* 0x000fea0003800200 */
.L_x_1115:
        /* <DEDUP_REMOVED lines=9> */
.L_x_1120:
[----:B-----5:R-:W-:-:S04]  /*3590*/  IADD3 R0, P0, PT, R10, R8, RZ ;  /* 0x000000080a007210 */ /* 0x020fc80007f1e0ff */
[----:B------:R-:W-:Y:S02]  /*35a0*/  LEA.HI.X.SX32 R9, R10, R9, 0x1, P0 ;  /* 0x000000090a097211 */ /* 0x000fe400000f0eff */
[----:B0-----:R-:W-:-:S04]  /*35b0*/  LEA R8, P0, R0, UR6, 0x3 ;  /* 0x0000000600087c11 */ /* 0x001fc8000f8018ff */
[----:B------:R-:W-:-:S05]  /*35c0*/  LEA.HI.X R9, R0, UR7, R9, 0x3, P0 ;  /* 0x0000000700097c11 */ /* 0x000fca00080f1c09 */
[----:B------:R0:W-:Y:S04]  /*35d0*/  STG.E.64 desc[UR12][R8.64], R32 ;  /* 0x0000002008007986 */ /* 0x0001e8000c101b0c */
.L_x_1119:
[----:B------:R-:W-:Y:S05]  /*35e0*/  BSYNC.RECONVERGENT B0 ;  /* 0x0000000000007941 */ /* 0x000fea0003800200 */
.L_x_1118:
        /* <DEDUP_REMOVED lines=9> */
.L_x_1123:
[----:B-----5:R-:W-:-:S04]  /*3680*/  IADD3 R0, P0, PT, R11, R8, RZ ;  /* 0x000000080b007210 */ /* 0x020fc80007f1e0ff */
[----:B------:R-:W-:Y:S02]  /*3690*/  LEA.HI.X.SX32 R9, R11, R9, 0x1, P0 ;  /* 0x000000090b097211 */ /* 0x000fe400000f0eff */
[----:B0-----:R-:W-:-:S04]  /*36a0*/  LEA R8, P0, R0, UR6, 0x3 ;  /* 0x0000000600087c11 */ /* 0x001fc8000f8018ff */
[----:B------:R-:W-:-:S05]  /*36b0*/  LEA.HI.X R9, R0, UR7, R9, 0x3, P0 ;  /* 0x0000000700097c11 */ /* 0x000fca00080f1c09 */
[----:B------:R0:W-:Y:S04]  /*36c0*/  STG.E.64 desc[UR12][R8.64], R30 ;  /* 0x0000001e08007986 */ /* 0x0001e8000c101b0c */
.L_x_1122:
[----:B------:R-:W-:Y:S05]  /*36d0*/  BSYNC.RECONVERGENT B0 ;  /* 0x0000000000007941 */ /* 0x000fea0003800200 */
.L_x_1121:
        /* <DEDUP_REMOVED lines=9> */
.L_x_1126:
[----:B-----5:R-:W-:-:S04]  /*3770*/  IADD3 R0, P0, PT, R12, R2, RZ ;  /* 0x000000020c007210 */ /* 0x020fc80007f1e0ff */
[----:B------:R-:W-:Y:S02]  /*3780*/  LEA.HI.X.SX32 R3, R12, R3, 0x1, P0 ;  /* 0x000000030c037211 */ /* 0x000fe400000f0eff */
[----:B0-----:R-:W-:-:S04]  /*3790*/  LEA R2, P0, R0, UR6, 0x3 ;  /* 0x0000000600027c11 */ /* 0x001fc8000f8018ff */
[----:B------:R-:W-:-:S05]  /*37a0*/  LEA.HI.X R3, R0, UR7, R3, 0x3, P0 ;  /* 0x0000000700037c11 */ /* 0x000fca00080f1c03 */
[----:B------:R0:W-:Y:S04]  /*37b0*/  STG.E.64 desc[UR12][R2.64], R28 ;  /* 0x0000001c02007986 */ /* 0x0001e8000c101b0c */
.L_x_1125:
[----:B------:R-:W-:Y:S05]  /*37c0*/  BSYNC.RECONVERGENT B0 ;  /* 0x0000000000007941 */ /* 0x000fea0003800200 */
.L_x_1124:
        /* <DEDUP_REMOVED lines=9> */
.L_x_1129:
[----:B-----5:R-:W-:-:S04]  /*3860*/  IADD3 R0, P0, PT, R13, R2, RZ ;  /* 0x000000020d007210 */ /* 0x020fc80007f1e0ff */
[----:B------:R-:W-:Y:S02]  /*3870*/  LEA.HI.X.SX32 R3, R13, R3, 0x1, P0 ;  /* 0x000000030d037211 */ /* 0x000fe400000f0eff */
[----:B0-----:R-:W-:-:S04]  /*3880*/  LEA R2, P0, R0, UR6, 0x3 ;  /* 0x0000000600027c11 */ /* 0x001fc8000f8018ff */
[----:B------:R-:W-:-:S05]  /*3890*/  LEA.HI.X R3, R0, UR7, R3, 0x3, P0 ;  /* 0x0000000700037c11 */ /* 0x000fca00080f1c03 */
[----:B------:R0:W-:Y:S04]  /*38a0*/  STG.E.64 desc[UR12][R2.64], R26 ;  /* 0x0000001a02007986 */ /* 0x0001e8000c101b0c */
.L_x_1128:
[----:B------:R-:W-:Y:S05]  /*38b0*/  BSYNC.RECONVERGENT B0 ;  /* 0x0000000000007941 */ /* 0x000fea0003800200 */
.L_x_1127:
        /* <DEDUP_REMOVED lines=9> */
.L_x_1132:
[----:B-----5:R-:W-:-:S04]  /*3950*/  IADD3 R0, P0, PT, R14, R2, RZ ;  /* 0x000000020e007210 */ /* 0x020fc80007f1e0ff */
[----:B------:R-:W-:Y:S02]  /*3960*/  LEA.HI.X.SX32 R3, R14, R3, 0x1, P0 ;  /* 0x000000030e037211 */ /* 0x000fe400000f0eff */
[----:B0-----:R-:W-:-:S04]  /*3970*/  LEA R2, P0, R0, UR6, 0x3 ;  /* 0x0000000600027c11 */ /* 0x001fc8000f8018ff */
[----:B------:R-:W-:-:S05]  /*3980*/  LEA.HI.X R3, R0, UR7, R3, 0x3, P0 ;  /* 0x0000000700037c11 */ /* 0x000fca00080f1c03 */
[----:B------:R0:W-:Y:S04]  /*3990*/  STG.E.64 desc[UR12][R2.64], R24 ;  /* 0x0000001802007986 */ /* 0x0001e8000c101b0c */
.L_x_1131:
[----:B------:R-:W-:Y:S05]  /*39a0*/  BSYNC.RECONVERGENT B0 ;  /* 0x0000000000007941 */ /* 0x000fea0003800200 */
.L_x_1130:
[----:B------:R-:W-:-:S13]  /*39b0*/  ISETP.NE.AND P0, PT, R6, RZ, PT ;  /* 0x000000ff0600720c */ /* 0x000fda0003f05270 */
[----:B------:R-:W-:Y:S05]  /*39c0*/  @!P0 EXIT ;  /* 0x000000000000894d */ /* 0x000fea0003800000 */
[----:B------:R-:W-:Y:S01]  /*39d0*/  UISETP.NE.AND UP0, UPT, UR4, URZ, UPT ;  /* 0x000000ff0400728c */ /* 0x000fe2000bf05270 */
[----:B0-----:R-:W-:-:S08]  /*39e0*/  CS2R R2, SRZ ;  /* 0x0000000000027805 */ /* 0x001fd0000001ff00 */
[----:B------:R-:W-:Y:S05]  /*39f0*/  BRA.U UP0, `(.L_x_1133) ;  /* 0x0000000100087547 */ /* 0x000fea000b800000 */
[----:B------:R-:W0:Y:S02]  /*3a00*/  LDC.64 R2, c[0x0][0x3d8] ;  /* 0x0000f600ff027b82 */ /* 0x000e240000000a00 */
[----:B0-----:R-:W5:Y:S02]  /*3a10*/  LDG.E.64 R2, desc[UR12][R2.64] ;  /* 0x0000000c02027981 */ /* 0x001f64000c1e1b00 */
.L_x_1133:
[----:B------:R-:W0:Y:S01]  /*3a20*/  LDCU.64 UR4, c[0x0][0x398] ;  /* 0x00007300ff0477ac */ /* 0x000e220008000a00 */
[----:B-----5:R-:W-:-:S04]  /*3a30*/  IADD3 R0, P0, PT, R15, R2, RZ ;  /* 0x000000020f007210 */ /* 0x020fc80007f1e0ff */
[----:B------:R-:W-:Y:S02]  /*3a40*/  LEA.HI.X.SX32 R3, R15, R3, 0x1, P0 ;  /* 0x000000030f037211 */ /* 0x000fe400000f0eff */
[----:B0-----:R-:W-:-:S04]  /*3a50*/  LEA R2, P0, R0, UR4, 0x3 ;  /* 0x0000000400027c11 */ /* 0x001fc8000f8018ff */
[----:B------:R-:W-:-:S05]  /*3a60*/  LEA.HI.X R3, R0, UR5, R3, 0x3, P0 ;  /* 0x0000000500037c11 */ /* 0x000fca00080f1c03 */
[----:B------:R-:W-:Y:S01]  /*3a70*/  STG.E.64 desc[UR12][R2.64], R22 ;  /* 0x0000001602007986 */ /* 0x000fe2000c101b0c */
[----:B------:R-:W-:Y:S05]  /*3a80*/  EXIT ;  /* 0x000000000000794d */ /* 0x000fea0003800000 */
.L_x_1102:
        /* <DEDUP_REMOVED lines=66> */
.L_x_1136:
        /* <DEDUP_REMOVED lines=14> */
.L_x_1135:
[----:B------:R-:W-:Y:S05]  /*3f90*/  BSYNC.RECONVERGENT B0 ;  /* 0x0000000000007941 */ /* 0x000fea0003800200 */
.L_x_1134:
        /* <DEDUP_REMOVED lines=10> */
.L_x_1137:
        /* <DEDUP_REMOVED lines=45> */
.L_x_1051:
        /* <DEDUP_REMOVED lines=38> */
[----:B------:R-:W2:Y:S01]  /*4570*/  @!P3 LDG.E.U16 R8, desc[UR12][R6.64] ;  /* 0x0000000c0608b981 */ /* 0x000ea2000c1e1500 */
[----:B------:R-:W3:Y:S03]  /*4580*/  LDCU.64 UR10, c[0x0][0x380] ;  /* 0x00007000ff0a77ac */ /* 0x000ee60008000a00 */
[----:B------:R-:W4:Y:S04]  /*4590*/  @!P2 LDG.E.U16 R2, desc[UR12][R6.64+0x2] ;  /* 0x0000020c0602a981 */ /* 0x000f28000c1e1500 */
[----:B------:R-:W5:Y:S04]  /*45a0*/  @!P5 LDG.E.U16 R3, desc[UR12][R6.64+0x4] ;  /* 0x0000040c0603d981 */ /* 0x000f68000c1e1500 */
[----:B------:R-:W3:Y:S04]  /*45b0*/  @!P4 LDG.E.U16 R4, desc[UR12][R6.64+0x6] ;  /* 0x0000060c0604c981 */ /* 0x000ee8000c1e1500 */
[----:B------:R-:W3:Y:S01]  /*45c0*/  @!P0 LDG.E.U16 R5, desc[UR12][R6.64+0x8] ;  /* 0x0000080c06058981 */ /* 0x000ee2000c1e1500 */
[----:B------:R-:W-:-:S05]  /*45d0*/  VIADD R0, R36, 0x5 ;  /* 0x0000000524007836 */ /* 0x000fca0000000000 */
[----:B------:R-:W-:Y:S01]  /*45e0*/  ISETP.GE.AND P1, PT, R0, UR6, PT ;  /* 0x0000000600007c0c */ /* 0x000fe2000bf26270 */
[----:B------:R-:W-:-:S12]  /*45f0*/  IMAD.MOV.U32 R0, RZ, RZ, 0x1 ;  /* 0x00000001ff007424 */ /* 0x000fd800078e00ff */
[----:B------:R-:W3:Y:S01]  /*4600*/  @!P1 LDG.E.U16 R12, desc[UR12][R6.64+0xa] ;  /* 0x00000a0c060c9981 */ /* 0x000ee2000c1e1500 */
        /* <DEDUP_REMOVED lines=20> */
[----:B------:R-:W2:Y:S02]  /*4750*/  @!P3 LDG.E.U16 R5, desc[UR12][R6.64+0xc] ;  /* 0x00000c0c0605b981 */ /* 0x000ea4000c1e1500 */
[----:B------:R-:W-:-:S02]  /*4760*/  @!P0 SEL R3, RZ, 0x1, !P6 ;  /* 0x00000001ff038807 */ /* 0x000fc40007000000 */
[----:B------:R-:W-:Y:S01]  /*4770*/  ISETP.GE.AND P0, PT, R4, UR6, PT ;  /* 0x0000000604007c0c */ /* 0x000fe2000bf06270 */
[----:B------:R-:W3:Y:S04]  /*4780*/  @!P2 LDG.E.U16 R8, desc[UR12][R6.64+0xe] ;  /* 0x00000e0c0608a981 */ /* 0x000ee8000c1e1500 */
[----:B------:R-:W4:Y:S04]  /*4790*/  @!P5 LDG.E.U16 R9, desc[UR12][R6.64+0x10] ;  /* 0x0000100c0609d981 */ /* 0x000f28000c1e1500 */
[----:B------:R-:W5:Y:S04]  /*47a0*/  @!P4 LDG.E.U16 R10, desc[UR12][R6.64+0x12] ;  /* 0x0000120c060ac981 */ /* 0x000f68000c1e1500 */
[----:B------:R-:W5:Y:S01]  /*47b0*/  @!P0 LDG.E.U16 R11, desc[UR12][R6.64+0x14] ;  /* 0x0000140c060b8981 */ /* 0x000f62000c1e1500 */
        /* <DEDUP_REMOVED lines=124> */
.L_x_1144:
[----:B-----5:R-:W-:-:S04]  /*4f80*/  IADD3 R10, P0, PT, R55, R8, RZ ;  /* 0x00000008370a7210 */ /* 0x020fc80007f1e0ff */
[----:B------:R-:W-:Y:S02]  /*4f90*/  LEA.HI.X.SX32 R9, R55, R9, 0x1, P0 ;  /* 0x0000000937097211 */ /* 0x000fe400000f0eff */
[----:B0-----:R-:W-:-:S04]  /*4fa0*/  LEA R8, P0, R10, UR6, 0x3 ;  /* 0x000000060a087c11 */ /* 0x001fc8000f8018ff */
[----:B------:R-:W-:-:S05]  /*4fb0*/  LEA.HI.X R9, R10, UR7, R9, 0x3, P0 ;  /* 0x000000070a097c11 */ /* 0x000fca00080f1c09 */
[----:B------:R0:W-:Y:S04]  /*4fc0*/  STG.E.64 desc[UR12][R8.64], R36 ;  /* 0x0000002408007986 */ /* 0x0001e8000c101b0c */
.L_x_1143:
[----:B------:R-:W-:Y:S05]  /*4fd0*/  BSYNC.RECONVERGENT B2 ;  /* 0x0000000000027941 */ /* 0x000fea0003800200 */
.L_x_1142:
        /* <DEDUP_REMOVED lines=10> */
.L_x_1147:
[----:B-----5:R-:W-:-:S04]  /*5080*/  IADD3 R10, P0, PT, R51, R8, RZ ;  /* 0x00000008330a7210 */ /* 0x020fc80007f1e0ff */
[----:B------:R-:W-:Y:S02]  /*5090*/  LEA.HI.X.SX32 R9, R51, R9, 0x1, P0 ;  /* 0x0000000933097211 */ /* 0x000fe400000f0eff */
[----:B0-----:R-:W-:-:S04]  /*50a0*/  LEA R8, P0, R10, UR6, 0x3 ;  /* 0x000000060a087c11 */ /* 0x001fc8000f8018ff */
[----:B------:R-:W-:-:S05]  /*50b0*/  LEA.HI.X R9, R10, UR7, R9, 0x3, P0 ;  /* 0x000000070a097c11 */ /* 0x000fca00080f1c09 */
[----:B------:R1:W-:Y:S04]  /*50c0*/  STG.E.64 desc[UR12][R8.64], R34 ;  /* 0x0000002208007986 */ /* 0x0003e8000c101b0c */
.L_x_1146:
[----:B------:R-:W-:Y:S05]  /*50d0*/  BSYNC.RECONVERGENT B2 ;  /* 0x0000000000027941 */ /* 0x000fea0003800200 */
.L_x_1145:
        /* <DEDUP_REMOVED lines=10> */
.L_x_1150:
[----:B-----5:R-:W-:-:S04]  /*5180*/  IADD3 R0, P0, PT, R49, R8, RZ ;  /* 0x0000000831007210 */ /* 0x020fc80007f1e0ff */
[----:B------:R-:W-:Y:S02]  /*5190*/  LEA.HI.X.SX32 R9, R49, R9, 0x1, P0 ;  /* 0x0000000931097211 */ /* 0x000fe400000f0eff */
[----:B0-----:R-:W-:-:S04]  /*51a0*/  LEA R8, P0, R0, UR6, 0x3 ;  /* 0x0000000600087c11 */ /* 0x001fc8000f8018ff */
[----:B------:R-:W-:-:S05]  /*51b0*/  LEA.HI.X R9, R0, UR7, R9, 0x3, P0 ;  /* 0x0000000700097c11 */ /* 0x000fca00080f1c09 */
[----:B------:R2:W-:Y:S04]  /*51c0*/  STG.E.64 desc[UR12][R8.64], R32 ;  /* 0x0000002008007986 */ /* 0x0005e8000c101b0c */
.L_x_1149:
[----:B------:R-:W-:Y:S05]  /*51d0*/  BSYNC.RECONVERGENT B2 ;  /* 0x0000000000027941 */ /* 0x000fea0003800200 */
.L_x_1148:
        /* <DEDUP_REMOVED lines=10> */
.L_x_1153:
[----:B-----5:R-:W-:-:S04]  /*5280*/  IADD3 R0, P0, PT, R50, R8, RZ ;  /* 0x0000000832007210 */ /* 0x020fc80007f1e0ff */
[----:B------:R-:W-:Y:S02]  /*5290*/  LEA.HI.X.SX32 R9, R50, R9, 0x1, P0 ;  /* 0x0000000932097211 */ /* 0x000fe400000f0eff */
[----:B0-----:R-:W-:-:S04]  /*52a0*/  LEA R8, P0, R0, UR6, 0x3 ;  /* 0x0000000600087c11 */ /* 0x001fc8000f8018ff */
[----:B------:R-:W-:-:S05]  /*52b0*/  LEA.HI.X R9, R0, UR7, R9, 0x3, P0 ;  /* 0x0000000700097c11 */ /* 0x000fca00080f1c09 */
[----:B------:R3:W-:Y:S04]  /*52c0*/  STG.E.64 desc[UR12][R8.64], R30 ;  /* 0x0000001e08007986 */ /* 0x0007e8000c101b0c */
.L_x_1152:
[----:B------:R-:W-:Y:S05]  /*52d0*/  BSYNC.RECONVERGENT B2 ;  /* 0x0000000000027941 */ /* 0x000fea0003800200 */
.L_x_1151:
        /* <DEDUP_REMOVED lines=10> */
.L_x_1156:
[----:B-----5:R-:W-:-:S04]  /*5380*/  IADD3 R0, P0, PT, R42, R2, RZ ;  /* 0x000000022a007210 */ /* 0x020fc80007f1e0ff */
[----:B------:R-:W-:Y:S02]  /*5390*/  LEA.HI.X.SX32 R3, R42, R3, 0x1, P0 ;  /* 0x000000032a037211 */ /* 0x000fe400000f0eff */
[----:B----4-:R-:W-:-:S04]  /*53a0*/  LEA R2, P0, R0, UR6, 0x3 ;  /* 0x0000000600027c11 */ /* 0x010fc8000f8018ff */
[----:B------:R-:W-:-:S05]  /*53b0*/  LEA.HI.X R3, R0, UR7, R3, 0x3, P0 ;  /* 0x0000000700037c11 */ /* 0x000fca00080f1c03 */
[----:B------:R4:W-:Y:S04]  /*53c0*/  STG.E.64 desc[UR12][R2.64], R28 ;  /* 0x0000001c02007986 */ /* 0x0009e8000c101b0c */
.L_x_1155:
[----:B------:R-:W-:Y:S05]  /*53d0*/  BSYNC.RECONVERGENT B2 ;  /* 0x0000000000027941 */ /* 0x000fea0003800200 */
.L_x_1154:
        /* <DEDUP_REMOVED lines=10> */
.L_x_1159:
[----:B-----5:R-:W-:-:S04]  /*5480*/  IADD3 R0, P0, PT, R43, R2, RZ ;  /* 0x000000022b007210 */ /* 0x020fc80007f1e0ff */
[----:B------:R-:W-:Y:S02]  /*5490*/  LEA.HI.X.SX32 R3, R43, R3, 0x1, P0 ;  /* 0x000000032b037211 */ /* 0x000fe400000f0eff */
[----:B----4-:R-:W-:-:S04]  /*54a0*/  LEA R2, P0, R0, UR6, 0x3 ;  /* 0x0000000600027c11 */ /* 0x010fc8000f8018ff */
[----:B------:R-:W-:-:S05]  /*54b0*/  LEA.HI.X R3, R0, UR7, R3, 0x3, P0 ;  /* 0x0000000700037c11 */ /* 0x000fca00080f1c03 */
[----:B------:R4:W-:Y:S04]  /*54c0*/  STG.E.64 desc[UR12][R2.64], R26 ;  /* 0x0000001a02007986 */ /* 0x0009e8000c101b0c */
.L_x_1158:
[----:B------:R-:W-:Y:S05]  /*54d0*/  BSYNC.RECONVERGENT B2 ;  /* 0x0000000000027941 */ /* 0x000fea0003800200 */
.L_x_1157:
        /* <DEDUP_REMOVED lines=10> */
.L_x_1162:
[----:B-----5:R-:W-:-:S04]  /*5580*/  IADD3 R0, P0, PT, R44, R2, RZ ;  /* 0x000000022c007210 */ /* 0x020fc80007f1e0ff */
[----:B------:R-:W-:Y:S02]  /*5590*/  LEA.HI.X.SX32 R3, R44, R3, 0x1, P0 ;  /* 0x000000032c037211 */ /* 0x000fe400000f0eff */
[----:B----4-:R-:W-:-:S04]  /*55a0*/  LEA R2, P0, R0, UR6, 0x3 ;  /* 0x0000000600027c11 */ /* 0x010fc8000f8018ff */
[----:B------:R-:W-:-:S05]  /*55b0*/  LEA.HI.X R3, R0, UR7, R3, 0x3, P0 ;  /* 0x0000000700037c11 */ /* 0x000fca00080f1c03 */
[----:B------:R4:W-:Y:S04]  /*55c0*/  STG.E.64 desc[UR12][R2.64], R24 ;  /* 0x0000001802007986 */ /* 0x0009e8000c101b0c */
.L_x_1161:
[----:B------:R-:W-:Y:S05]  /*55d0*/  BSYNC.RECONVERGENT B2 ;  /* 0x0000000000027941 */ /* 0x000fea0003800200 */
.L_x_1160:
        /* <DEDUP_REMOVED lines=10> */
.L_x_1165:
[----:B-----5:R-:W-:-:S04]  /*5680*/  IADD3 R0, P0, PT, R45, R2, RZ ;  /* 0x000000022d007210 */ /* 0x020fc80007f1e0ff */
[----:B------:R-:W-:Y:S02]  /*5690*/  LEA.HI.X.SX32 R3, R45, R3, 0x1, P0 ;  /* 0x000000032d037211 */ /* 0x000fe400000f0eff */
[----:B----4-:R-:W-:-:S04]  /*56a0*/  LEA R2, P0, R0, UR6, 0x3 ;  /* 0x0000000600027c11 */ /* 0x010fc8000f8018ff */
[----:B------:R-:W-:-:S05]  /*56b0*/  LEA.HI.X R3, R0, UR7, R3, 0x3, P0 ;  /* 0x0000000700037c11 */ /* 0x000fca00080f1c03 */
[----:B------:R4:W-:Y:S04]  /*56c0*/  STG.E.64 desc[UR12][R2.64], R22 ;  /* 0x0000001602007986 */ /* 0x0009e8000c101b0c */
.L_x_1164:
[----:B------:R-:W-:Y:S05]  /*56d0*/  BSYNC.RECONVERGENT B2 ;  /* 0x0000000000027941 */ /* 0x000fea0003800200 */
.L_x_1163:
        /* <DEDUP_REMOVED lines=10> */
.L_x_1168:
[----:B-----5:R-:W-:-:S04]  /*5780*/  IADD3 R0, P0, PT, R46, R2, RZ ;  /* 0x000000022e007210 */ /* 0x020fc80007f1e0ff */
[----:B------:R-:W-:Y:S02]  /*5790*/  LEA.HI.X.SX32 R3, R46, R3, 0x1, P0 ;  /* 0x000000032e037211 */ /* 0x000fe400000f0eff */
[----:B----4-:R-:W-:-:S04]  /*57a0*/  LEA R2, P0, R0, UR6, 0x3 ;  /* 0x0000000600027c11 */ /* 0x010fc8000f8018ff */
[----:B------:R-:W-:-:S05]  /*57b0*/  LEA.HI.X R3, R0, UR7, R3, 0x3, P0 ;  /* 0x0000000700037c11 */ /* 0x000fca00080f1c03 */
[----:B------:R4:W-:Y:S04]  /*57c0*/  STG.E.64 desc[UR12][R2.64], R20 ;  /* 0x0000001402007986 */ /* 0x0009e8000c101b0c */
.L_x_1167:
[----:B------:R-:W-:Y:S05]  /*57d0*/  BSYNC.RECONVERGENT B2 ;  /* 0x0000000000027941 */ /* 0x000fea0003800200 */
.L_x_1166:
        /* <DEDUP_REMOVED lines=10> */
.L_x_1171:
[----:B-----5:R-:W-:-:S04]  /*5880*/  IADD3 R0, P0, PT, R47, R2, RZ ;  /* 0x000000022f007210 */ /* 0x020fc80007f1e0ff */
[----:B------:R-:W-:Y:S02]  /*5890*/  LEA.HI.X.SX32 R3, R47, R3, 0x1, P0 ;  /* 0x000000032f037211 */ /* 0x000fe400000f0eff */
[----:B----4-:R-:W-:-:S04]  /*58a0*/  LEA R2, P0, R0, UR6, 0x3 ;  /* 0x0000000600027c11 */ /* 0x010fc8000f8018ff */
[----:B------:R-:W-:-:S05]  /*58b0*/  LEA.HI.X R3, R0, UR7, R3, 0x3, P0 ;  /* 0x0000000700037c11 */ /* 0x000fca00080f1c03 */
[----:B------:R4:W-:Y:S04]  /*58c0*/  STG.E.64 desc[UR12][R2.64], R16 ;  /* 0x0000001002007986 */ /* 0x0009e8000c101b0c */
.L_x_1170:
[----:B------:R-:W-:Y:S05]  /*58d0*/  BSYNC.RECONVERGENT B2 ;  /* 0x0000000000027941 */ /* 0x000fea0003800200 */
.L_x_1169:
        /* <DEDUP_REMOVED lines=9> */
.L_x_1173:
[----:B-----5:R-:W-:-:S04]  /*5970*/  IADD3 R0, P0, PT, R48, R2, RZ ;  /* 0x0000000230007210 */ /* 0x020fc80007f1e0ff */
[----:B------:R-:W-:Y:S02]  /*5980*/  LEA.HI.X.SX32 R3, R48, R3, 0x1, P0 ;  /* 0x0000000330037211 */ /* 0x000fe400000f0eff */
[----:B----4-:R-:W-:-:S04]  /*5990*/  LEA R2, P0, R0, UR6, 0x3 ;  /* 0x0000000600027c11 */ /* 0x010fc8000f8018ff */
[----:B------:R-:W-:-:S05]  /*59a0*/  LEA.HI.X R3, R0, UR7, R3, 0x3, P0 ;  /* 0x0000000700037c11 */ /* 0x000fca00080f1c03 */
[----:B------:R4:W-:Y:S01]  /*59b0*/  STG.E.64 desc[UR12][R2.64], R6 ;  /* 0x0000000602007986 */ /* 0x0009e2000c101b0c */
[----:B------:R-:W-:Y:S05]  /*59c0*/  BRA `(.L_x_1172) ;  /* 0x00000008000c7947 */ /* 0x000fea0003800000 */
.L_x_1141:
        /* <DEDUP_REMOVED lines=56> */
.L_x_1176:
        /* <DEDUP_REMOVED lines=17> */
.L_x_1175:
[----:B------:R-:W-:Y:S05]  /*5e60*/  BSYNC.RECONVERGENT B2 ;  /* 0x0000000000027941 */ /* 0x000fea0003800200 */
.L_x_1174:
        /* <DEDUP_REMOVED lines=14> */
.L_x_1177:
        /* <DEDUP_REMOVED lines=43> */
.L_x_1172:
[----:B------:R-:W-:Y:S05]  /*6200*/  BSYNC.RECONVERGENT B0 ;  /* 0x0000000000007941 */ /* 0x000fea0003800200 */
.L_x_1140:
[----:B------:R-:W-:Y:S05]  /*6210*/  BRA `(.L_x_1178) ;  /* 0x0000002800047947 */ /* 0x000fea0003800000 */
.L_x_1139:
        /* <DEDUP_REMOVED lines=25> */
[----:B------:R-:W2:Y:S04]  /*63b0*/  @!P2 LDG.E.U16 R0, desc[UR12][R2.64+0x2] ;  /* 0x0000020c0200a981 */ /* 0x000ea8000c1e1500 */
[----:B------:R-:W3:Y:S04]  /*63c0*/  @!P1 LDG.E.U16 R7, desc[UR12][R2.64] ;  /* 0x0000000c02079981 */ /* 0x000ee8000c1e1500 */
[----:B------:R-:W4:Y:S04]  /*63d0*/  @!P0 LDG.E.U16 R4, desc[UR12][R2.64+0x4] ;  /* 0x0000040c02048981 */ /* 0x000f28000c1e1500 */
[----:B------:R-:W5:Y:S04]  /*63e0*/  @!P5 LDG.E.U16 R5, desc[UR12][R2.64+0x6] ;  /* 0x0000060c0205d981 */ /* 0x000f68000c1e1500 */
[----:B------:R-:W5:Y:S01]  /*63f0*/  @!P4 LDG.E.U16 R6, desc[UR12][R2.64+0x8] ;  /* 0x0000080c0206c981 */ /* 0x000f62000c1e1500 */
        /* <DEDUP_REMOVED lines=20> */
[----:B------:R-:W2:Y:S01]  /*6540*/  @!P1 LDG.E.U16 R5, desc[UR12][R2.64+0xa] ;  /* 0x00000a0c02059981 */ /* 0x000ea2000c1e1500 */
[----:B------:R-:W-:Y:S01]  /*6550*/  ISETP.GE.AND P0, PT, R4, UR6, PT ;  /* 0x0000000604007c0c */ /* 0x000fe2000bf06270 */
[----:B------:R-:W-:Y:S01]  /*6560*/  VIADD R4, R36, 0xa ;  /* 0x0000000a24047836 */ /* 0x000fe20000000000 */
[----:B------:R-:W-:-:S02]  /*6570*/  @!P5 SEL R9, RZ, 0x1, !P6 ;  /* 0x00000001ff09d807 */ /* 0x000fc40007000000 */
[----:B------:R-:W-:Y:S02]  /*6580*/  @!P4 ISETP.NE.AND P6, PT, R6, RZ, PT ;  /* 0x000000ff0600c20c */ /* 0x000fe40003fc5270 */
[----:B------:R-:W-:Y:S02]  /*6590*/  ISETP.GE.AND P5, PT, R0, UR6, PT ;  /* 0x0000000600007c0c */ /* 0x000fe4000bfa6270 */
[----:B------:R-:W-:Y:S02]  /*65a0*/  @!P4 SEL R8, RZ, 0x1, !P6 ;  /* 0x00000001ff08c807 */ /* 0x000fe40007000000 */
[----:B------:R-:W-:Y:S01]  /*65b0*/  ISETP.GE.AND P4, PT, R4, UR6, PT ;  /* 0x0000000604007c0c */ /* 0x000fe2000bf86270 */
[----:B------:R-:W3:Y:S04]  /*65c0*/  @!P3 LDG.E.U16 R0, desc[UR12][R2.64+0xc] ;  /* 0x00000c0c0200b981 */ /* 0x000ee8000c1e1500 */
[----:B------:R-:W4:Y:S04]  /*65d0*/  @!P2 LDG.E.U16 R4, desc[UR12][R2.64+0xe] ;  /* 0x00000e0c0204a981 */ /* 0x000f28000c1e1500 */
[----:B------:R-:W5:Y:S04]  /*65e0*/  @!P0 LDG.E.U16 R12, desc[UR12][R2.64+0x10] ;  /* 0x0000100c020c8981 */ /* 0x000f68000c1e1500 */
[----:B------:R-:W5:Y:S04]  /*65f0*/  @!P5 LDG.E.U16 R13, desc[UR12][R2.64+0x12] ;  /* 0x0000120c020dd981 */ /* 0x000f68000c1e1500 */
[----:B------:R0:W5:Y:S01]  /*6600*/  @!P4 LDG.E.U16 R14, desc[UR12][R2.64+0x14] ;  /* 0x0000140c020ec981 */ /* 0x000162000c1e1500 */
        /* <DEDUP_REMOVED lines=122> */
.L_x_1263:
[----:B------:R-:W-:Y:S05]  /*6db0*/  @!P0 BRA `(.L_x_1181) ;  /* 0x0000000000248947 */ /* 0x000fea0003800000 */
[----:B------:R-:W-:-:S07]  /*6dc0*/  IMAD.MOV.U32 R45, RZ, RZ, 0x14a ;  /* 0x0000014aff2d7424 */ /* 0x000fce00078e00ff */
.L_x_1183:
[----:B------:R-:W-:Y:S05]  /*6dd0*/  NANOSLEEP R45 ;  /* 0x0000002d0000735d */ /* 0x000fea0003800000 */
[----:B------:R-:W2:Y:S01]  /*6de0*/  LD.E.64.STRONG.GPU R40, desc[UR12][R18.64+0x100] ;  /* 0x0001000c12287980 */ /* 0x000ea2000c10fb00 */
[----:B------:R-:W-:Y:S01]  /*6df0*/  UMOV UR7, 0xffffffff ;  /* 0xffffffff00077882 */ /* 0x000fe20000000000 */
[----:B------:R-:W-:Y:S02]  /*6e00*/  SHF.R.U32.HI R45, RZ, 0x1, R45 ;  /* 0x00000001ff2d7819 */ /* 0x000fe4000001162d */
[----:B--2---:R-:W-:Y:S01]  /*6e10*/  ISETP.NE.AND P0, PT, R40, 0x63, PT ;  /* 0x000000632800780c */ /* 0x004fe20003f05270 */
[----:B------:R-:W-:-:S12]  /*6e20*/  BRA.DIV UR7, `(.L_x_1182) ;  /* 0x0000002607f47947 */ /* 0x000fd8000b800000 */
[----:B------:R-:W-:-:S13]  /*6e30*/  VOTE.ANY P0, !P0 ;  /* 0x0000000000ff7806 */ /* 0x000fda0004000100 */
.L_x_1266:
[----:B------:R-:W-:Y:S05]  /*6e40*/  @P0 BRA `(.L_x_1183) ;  /* 0xfffffffc00e00947 */ /* 0x000fea000383ffff */
.L_x_1181:
        /* <DEDUP_REMOVED lines=38> */
.L_x_1275:
[----:B------:R-:W-:Y:S05]  /*70b0*/  @!P0 BRA `(.L_x_1185) ;  /* 0x0000000000d48947 */ /* 0x000fea0003800000 */
[----:B------:R-:W-:-:S07]  /*70c0*/  IMAD.MOV.U32 R53, RZ, RZ, 0x14a ;  /* 0x0000014aff357424 */ /* 0x000fce00078e00ff */
.L_x_1191:
        /* <DEDUP_REMOVED lines=10> */
.L_x_1278:
[----:B------:R-:W-:Y:S05]  /*7170*/  @!P0 BRA `(.L_x_1187) ;  /* 0x0000000000248947 */ /* 0x000fea0003800000 */
[----:B------:R-:W-:-:S07]  /*7180*/  IMAD.MOV.U32 R45, RZ, RZ, R53 ;  /* 0x000000ffff2d7224 */ /* 0x000fce00078e0035 */
.L_x_1189:
[----:B------:R-:W-:Y:S05]  /*7190*/  NANOSLEEP R45 ;  /* 0x0000002d0000735d */ /* 0x000fea0003800000 */
[----:B------:R-:W2:Y:S01]  /*71a0*/  LD.E.64.STRONG.GPU R40, desc[UR12][R18.64+-0x100] ;  /* 0xffff000c12287980 */ /* 0x000ea2000c10fb00 */
[----:B------:R-:W-:Y:S01]  /*71b0*/  UMOV UR7, 0xffffffff ;  /* 0xffffffff00077882 */ /* 0x000fe20000000000 */
[----:B------:R-:W-:Y:S02]  /*71c0*/  SHF.R.U32.HI R45, RZ, 0x1, R45 ;  /* 0x00000001ff2d7819 */ /* 0x000fe4000001162d */
[----:B--2---:R-:W-:Y:S01]  /*71d0*/  ISETP.NE.AND P0, PT, R40, 0x63, PT ;  /* 0x000000632800780c */ /* 0x004fe20003f05270 */
[----:B------:R-:W-:-:S12]  /*71e0*/  BRA.DIV UR7, `(.L_x_1188) ;  /* 0x0000002a074c7947 */ /* 0x000fd8000b800000 */
[----:B------:R-:W-:-:S13]  /*71f0*/  VOTE.ANY P0, !P0 ;  /* 0x0000000000ff7806 */ /* 0x000fda0004000100 */
.L_x_1281:
[----:B------:R-:W-:Y:S05]  /*7200*/  @P0 BRA `(.L_x_1189) ;  /* 0xfffffffc00e00947 */ /* 0x000fea000383ffff */
.L_x_1187:
        /* <DEDUP_REMOVED lines=31> */
.L_x_1290:
[----:B------:R-:W-:Y:S05]  /*7400*/  @P0 BRA `(.L_x_1191) ;  /* 0xfffffffc00300947 */ /* 0x000fea000383ffff */
.L_x_1185:
        /* <DEDUP_REMOVED lines=16> */
.L_x_1179:
        /* <DEDUP_REMOVED lines=37> */
.L_x_1195:
[----:B-----5:R-:W-:-:S04]  /*7760*/  IADD3 R42, P0, PT, R47, R16, RZ ;  /* 0x000000102f2a7210 */ /* 0x020fc80007f1e0ff */
[----:B------:R-:W-:Y:S02]  /*7770*/  LEA.HI.X.SX32 R17, R47, R17, 0x1, P0 ;  /* 0x000000112f117211 */ /* 0x000fe400000f0eff */
[----:B0-----:R-:W-:-:S04]  /*7780*/  LEA R16, P0, R42, UR10, 0x3 ;  /* 0x0000000a2a107c11 */ /* 0x001fc8000f8018ff */
[----:B------:R-:W-:-:S05]  /*7790*/  LEA.HI.X R17, R42, UR11, R17, 0x3, P0 ;  /* 0x0000000b2a117c11 */ /* 0x000fca00080f1c11 */
[----:B------:R1:W-:Y:S04]  /*77a0*/  STG.E.64 desc[UR12][R16.64], R36 ;  /* 0x0000002410007986 */ /* 0x0003e8000c101b0c */
.L_x_1194:
[----:B0-----:R-:W-:Y:S05]  /*77b0*/  BSYNC.RECONVERGENT B0 ;  /* 0x0000000000007941 */ /* 0x001fea0003800200 */
.L_x_1193:
        /* <DEDUP_REMOVED lines=10> */
.L_x_1198:
[----:B-----5:R-:W-:-:S04]  /*7860*/  IADD3 R11, P0, PT, R49, R16, RZ ;  /* 0x00000010310b7210 */ /* 0x020fc80007f1e0ff */
[----:B------:R-:W-:Y:S02]  /*7870*/  LEA.HI.X.SX32 R36, R49, R17, 0x1, P0 ;  /* 0x0000001131247211 */ /* 0x000fe400000f0eff */
[----:B0-----:R-:W-:-:S04]  /*7880*/  LEA R16, P0, R11, UR10, 0x3 ;  /* 0x0000000a0b107c11 */ /* 0x001fc8000f8018ff */
[----:B------:R-:W-:-:S05]  /*7890*/  LEA.HI.X R17, R11, UR11, R36, 0x3, P0 ;  /* 0x0000000b0b117c11 */ /* 0x000fca00080f1c24 */
[----:B------:R0:W-:Y:S04]  /*78a0*/  STG.E.64 desc[UR12][R16.64], R34 ;  /* 0x0000002210007986 */ /* 0x0001e8000c101b0c */
.L_x_1197:
[----:B------:R-:W-:Y:S05]  /*78b0*/  BSYNC.RECONVERGENT B0 ;  /* 0x0000000000007941 */ /* 0x000fea0003800200 */
.L_x_1196:
        /* <DEDUP_REMOVED lines=10> */
.L_x_1201:
[----:B01---5:R-:W-:-:S04]  /*7960*/  IADD3 R16, P0, PT, R45, R10, RZ ;  /* 0x0000000a2d107210 */ /* 0x023fc80007f1e0ff */
[----:B------:R-:W-:Y:S02]  /*7970*/  LEA.HI.X.SX32 R11, R45, R11, 0x1, P0 ;  /* 0x0000000b2d0b7211 */ /* 0x000fe400000f0eff */
[----:B--2---:R-:W-:-:S04]  /*7980*/  LEA R10, P0, R16, UR10, 0x3 ;  /* 0x0000000a100a7c11 */ /* 0x004fc8000f8018ff */
[----:B------:R-:W-:-:S05]  /*7990*/  LEA.HI.X R11, R16, UR11, R11, 0x3, P0 ;  /* 0x0000000b100b7c11 */ /* 0x000fca00080f1c0b */
[----:B------:R2:W-:Y:S04]  /*79a0*/  STG.E.64 desc[UR12][R10.64], R32 ;  /* 0x000000200a007986 */ /* 0x0005e8000c101b0c */
.L_x_1200:
[----:B------:R-:W-:Y:S05]  /*79b0*/  BSYNC.RECONVERGENT B0 ;  /* 0x0000000000007941 */ /* 0x000fea0003800200 */
.L_x_1199:
        /* <DEDUP_REMOVED lines=10> */
.L_x_1204:
[----:B-----5:R-:W-:-:S04]  /*7a60*/  IADD3 R9, P0, PT, R44, R10, RZ ;  /* 0x0000000a2c097210 */ /* 0x020fc80007f1e0ff */
[----:B------:R-:W-:Y:S02]  /*7a70*/  LEA.HI.X.SX32 R44, R44, R11, 0x1, P0 ;  /* 0x0000000b2c2c7211 */ /* 0x000fe400000f0eff */
[----:B--2---:R-:W-:-:S04]  /*7a80*/  LEA R10, P0, R9, UR10, 0x3 ;  /* 0x0000000a090a7c11 */ /* 0x004fc8000f8018ff */
[----:B------:R-:W-:-:S05]  /*7a90*/  LEA.HI.X R11, R9, UR11, R44, 0x3, P0 ;  /* 0x0000000b090b7c11 */ /* 0x000fca00080f1c2c */
[----:B------:R3:W-:Y:S04]  /*7aa0*/  STG.E.64 desc[UR12][R10.64], R30 ;  /* 0x0000001e0a007986 */ /* 0x0007e8000c101b0c */
.L_x_1203:
[----:B------:R-:W-:Y:S05]  /*7ab0*/  BSYNC.RECONVERGENT B0 ;  /* 0x0000000000007941 */ /* 0x000fea0003800200 */
.L_x_1202:
        /* <DEDUP_REMOVED lines=10> */
.L_x_1207:
[----:B--23-5:R-:W-:-:S04]  /*7b60*/  IADD3 R10, P0, PT, R41, R8, RZ ;  /* 0x00000008290a7210 */ /* 0x02cfc80007f1e0ff */
[----:B------:R-:W-:Y:S02]  /*7b70*/  LEA.HI.X.SX32 R9, R41, R9, 0x1, P0 ;  /* 0x0000000929097211 */ /* 0x000fe400000f0eff */
[----:B----4-:R-:W-:-:S04]  /*7b80*/  LEA R8, P0, R10, UR10, 0x3 ;  /* 0x0000000a0a087c11 */ /* 0x010fc8000f8018ff */
[----:B------:R-:W-:-:S05]  /*7b90*/  LEA.HI.X R9, R10, UR11, R9, 0x3, P0 ;  /* 0x0000000b0a097c11 */ /* 0x000fca00080f1c09 */
[----:B------:R4:W-:Y:S04]  /*7ba0*/  STG.E.64 desc[UR12][R8.64], R28 ;  /* 0x0000001c08007986 */ /* 0x0009e8000c101b0c */
.L_x_1206:
[----:B------:R-:W-:Y:S05]  /*7bb0*/  BSYNC.RECONVERGENT B0 ;  /* 0x0000000000007941 */ /* 0x000fea0003800200 */
.L_x_1205:
        /* <DEDUP_REMOVED lines=10> */
.L_x_1210:
[----:B-----5:R-:W-:-:S04]  /*7c60*/  IADD3 R7, P0, PT, R40, R8, RZ ;  /* 0x0000000828077210 */ /* 0x020fc80007f1e0ff */
[----:B------:R-:W-:Y:S02]  /*7c70*/  LEA.HI.X.SX32 R40, R40, R9, 0x1, P0 ;  /* 0x0000000928287211 */ /* 0x000fe400000f0eff */
[----:B----4-:R-:W-:-:S04]  /*7c80*/  LEA R8, P0, R7, UR10, 0x3 ;  /* 0x0000000a07087c11 */ /* 0x010fc8000f8018ff */
[----:B------:R-:W-:-:S05]  /*7c90*/  LEA.HI.X R9, R7, UR11, R40, 0x3, P0 ;  /* 0x0000000b07097c11 */ /* 0x000fca00080f1c28 */
[----:B------:R4:W-:Y:S04]  /*7ca0*/  STG.E.64 desc[UR12][R8.64], R26 ;  /* 0x0000001a08007986 */ /* 0x0009e8000c101b0c */
.L_x_1209:
[----:B------:R-:W-:Y:S05]  /*7cb0*/  BSYNC.RECONVERGENT B0 ;  /* 0x0000000000007941 */ /* 0x000fea0003800200 */
.L_x_1208:
        /* <DEDUP_REMOVED lines=10> */
.L_x_1213:
[----:B----45:R-:W-:-:S04]  /*7d60*/  IADD3 R8, P0, PT, R39, R6, RZ ;  /* 0x0000000627087210 */ /* 0x030fc80007f1e0ff */
[----:B------:R-:W-:Y:S02]  /*7d70*/  LEA.HI.X.SX32 R7, R39, R7, 0x1, P0 ;  /* 0x0000000727077211 */ /* 0x000fe400000f0eff */
[----:B0-----:R-:W-:-:S04]  /*7d80*/  LEA R6, P0, R8, UR10, 0x3 ;  /* 0x0000000a08067c11 */ /* 0x001fc8000f8018ff */
[----:B------:R-:W-:-:S05]  /*7d90*/  LEA.HI.X R7, R8, UR11, R7, 0x3, P0 ;  /* 0x0000000b08077c11 */ /* 0x000fca00080f1c07 */
[----:B------:R0:W-:Y:S04]  /*7da0*/  STG.E.64 desc[UR12][R6.64], R24 ;  /* 0x0000001806007986 */ /* 0x0001e8000c101b0c */
.L_x_1212:
[----:B------:R-:W-:Y:S05]  /*7db0*/  BSYNC.RECONVERGENT B0 ;  /* 0x0000000000007941 */ /* 0x000fea0003800200 */
.L_x_1211:
        /* <DEDUP_REMOVED lines=10> */
.L_x_1216:
[----:B-----5:R-:W-:-:S04]  /*7e60*/  IADD3 R5, P0, PT, R38, R6, RZ ;  /* 0x0000000626057210 */ /* 0x020fc80007f1e0ff */
[----:B------:R-:W-:Y:S02]  /*7e70*/  LEA.HI.X.SX32 R38, R38, R7, 0x1, P0 ;  /* 0x0000000726267211 */ /* 0x000fe400000f0eff */
[----:B0-----:R-:W-:-:S04]  /*7e80*/  LEA R6, P0, R5, UR10, 0x3 ;  /* 0x0000000a05067c11 */ /* 0x001fc8000f8018ff */
[----:B------:R-:W-:-:S05]  /*7e90*/  LEA.HI.X R7, R5, UR11, R38, 0x3, P0 ;  /* 0x0000000b05077c11 */ /* 0x000fca00080f1c26 */
[----:B------:R0:W-:Y:S04]  /*7ea0*/  STG.E.64 desc[UR12][R6.64], R22 ;  /* 0x0000001606007986 */ /* 0x0001e8000c101b0c */
.L_x_1215:
[----:B------:R-:W-:Y:S05]  /*7eb0*/  BSYNC.RECONVERGENT B0 ;  /* 0x0000000000007941 */ /* 0x000fea0003800200 */
.L_x_1214:
        /* <DEDUP_REMOVED lines=10> */
.L_x_1219:
[----:B-----5:R-:W-:-:S04]  /*7f60*/  IADD3 R3, P0, PT, R4, R6, RZ ;  /* 0x0000000604037210 */ /* 0x020fc80007f1e0ff */
[----:B------:R-:W-:Y:S02]  /*7f70*/  LEA.HI.X.SX32 R6, R4, R7, 0x1, P0 ;  /* 0x0000000704067211 */ /* 0x000fe400000f0eff */
[----:B0-----:R-:W-:-:S04]  /*7f80*/  LEA R4, P0, R3, UR10, 0x3 ;  /* 0x0000000a03047c11 */ /* 0x001fc8000f8018ff */
[----:B------:R-:W-:-:S05]  /*7f90*/  LEA.HI.X R5, R3, UR11, R6, 0x3, P0 ;  /* 0x0000000b03057c11 */ /* 0x000fca00080f1c06 */
[----:B------:R0:W-:Y:S04]  /*7fa0*/  STG.E.64 desc[UR12][R4.64], R20 ;  /* 0x0000001404007986 */ /* 0x0001e8000c101b0c */
.L_x_1218:
[----:B------:R-:W-:Y:S05]  /*7fb0*/  BSYNC.RECONVERGENT B0 ;  /* 0x0000000000007941 */ /* 0x000fea0003800200 */
.L_x_1217:
        /* <DEDUP_REMOVED lines=10> */
.L_x_1222:
[----:B0----5:R-:W-:-:S04]  /*8060*/  IADD3 R4, P0, PT, R19, R2, RZ ;  /* 0x0000000213047210 */ /* 0x021fc80007f1e0ff */
[----:B------:R-:W-:Y:S02]  /*8070*/  LEA.HI.X.SX32 R3, R19, R3, 0x1, P0 ;  /* 0x0000000313037211 */ /* 0x000fe400000f0eff */
[----:B------:R-:W-:-:S04]  /*8080*/  LEA R2, P0, R4, UR10, 0x3 ;  /* 0x0000000a04027c11 */ /* 0x000fc8000f8018ff */
[----:B------:R-:W-:-:S05]  /*8090*/  LEA.HI.X R3, R4, UR11, R3, 0x3, P0 ;  /* 0x0000000b04037c11 */ /* 0x000fca00080f1c03 */
[----:B------:R0:W-:Y:S04]  /*80a0*/  STG.E.64 desc[UR12][R2.64], R14 ;  /* 0x0000000e02007986 */ /* 0x0001e8000c101b0c */
.L_x_1221:
[----:B------:R-:W-:Y:S05]  /*80b0*/  BSYNC.RECONVERGENT B0 ;  /* 0x0000000000007941 */ /* 0x000fea0003800200 */
.L_x_1220:
        /* <DEDUP_REMOVED lines=9> */
.L_x_1223:
[----:B-----5:R-:W-:-:S04]  /*8150*/  IADD3 R0, P0, PT, R46, R2, RZ ;  /* 0x000000022e007210 */ /* 0x020fc80007f1e0ff */
[----:B------:R-:W-:Y:S02]  /*8160*/  LEA.HI.X.SX32 R3, R46, R3, 0x1, P0 ;  /* 0x000000032e037211 */ /* 0x000fe400000f0eff */
[----:B0-----:R-:W-:-:S04]  /*8170*/  LEA R2, P0, R0, UR10, 0x3 ;  /* 0x0000000a00027c11 */ /* 0x001fc8000f8018ff */
[----:B------:R-:W-:-:S05]  /*8180*/  LEA.HI.X R3, R0, UR11, R3, 0x3, P0 ;  /* 0x0000000b00037c11 */ /* 0x000fca00080f1c03 */
[----:B------:R0:W-:Y:S01]  /*8190*/  STG.E.64 desc[UR12][R2.64], R12 ;  /* 0x0000000c02007986 */ /* 0x0001e2000c101b0c */
[----:B------:R-:W-:Y:S05]  /*81a0*/  BRA `(.L_x_1178) ;  /* 0x0000000800207947 */ /* 0x000fea0003800000 */
.L_x_1192:
        /* <DEDUP_REMOVED lines=70> */
.L_x_1226:
        /* <DEDUP_REMOVED lines=14> */
.L_x_1225:
[----:B------:R-:W-:Y:S05]  /*86f0*/  BSYNC.RECONVERGENT B0 ;  /* 0x0000000000007941 */ /* 0x000fea0003800200 */
.L_x_1224:
        /* <DEDUP_REMOVED lines=8> */
.L_x_1227:
        /* <DEDUP_REMOVED lines=43> */
.L_x_1178:
[----:B------:R-:W-:Y:S05]  /*8a30*/  BSYNC.RECONVERGENT B1 ;  /* 0x0000000000017941 */ /* 0x000fea0003800200 */
.L_x_1138:
        /* <DEDUP_REMOVED lines=13> */
.L_x_1229:
[----:B-----5:R-:W-:-:S04]  /*8b10*/  IADD3 R2, P0, PT, R18, R2, RZ ;  /* 0x0000000212027210 */ /* 0x020fc80007f1e0ff */
[----:B------:R-:W-:-:S05]  /*8b20*/  LEA.HI.X.SX32 R3, R18, R3, 0x1, P0 ;  /* 0x0000000312037211 */ /* 0x000fca00000f0eff */
[----:B0-----:R-:W-:Y:S01]  /*8b30*/  STG.E.64 desc[UR12][R4.64], R2 ;  /* 0x0000000204007986 */ /* 0x001fe2000c101b0c */
[----:B------:R-:W-:Y:S05]  /*8b40*/  EXIT ;  /* 0x000000000000794d */ /* 0x000fea0003800000 */
.L_x_1228:
[----:B------:R-:W5:Y:S01]  /*8b50*/  LDCU.U8 UR4, c[0x0][0x3c0] ;  /* 0x00007800ff0477ac */ /* 0x000f620008000000 */
[----:B01-34-:R-:W0:Y:S01]  /*8b60*/  LDC.64 R4, c[0x0][0x3e0] ;  /* 0x0000f800ff047b82 */ /* 0x01be220000000a00 */
[----:B------:R-:W-:Y:S01]  /*8b70*/  CS2R R2, SRZ ;  /* 0x0000000000027805 */ /* 0x000fe2000001ff00 */
[----:B-----5:R-:W-:-:S09]  /*8b80*/  UISETP.NE.AND UP0, UPT, UR4, URZ, UPT ;  /* 0x000000ff0400728c */ /* 0x020fd2000bf05270 */
[----:B------:R-:W-:Y:S05]  /*8b90*/  BRA.U UP0, `(.L_x_1230) ;  /* 0x0000000100087547 */ /* 0x000fea000b800000 */
[----:B------:R-:W1:Y:S02]  /*8ba0*/  LDC.64 R2, c[0x0][0x3d8] ;  /* 0x0000f600ff027b82 */ /* 0x000e640000000a00 */
[----:B-1----:R-:W5:Y:S02]  /*8bb0*/  LDG.E.64 R2, desc[UR12][R2.64] ;  /* 0x0000000c02027981 */ /* 0x002f64000c1e1b00 */
.L_x_1230:
[----:B-----5:R-:W-:-:S04]  /*8bc0*/  IADD3 R2, P0, PT, R18, R2, RZ ;  /* 0x0000000212027210 */ /* 0x020fc80007f1e0ff */
[----:B------:R-:W-:-:S05]  /*8bd0*/  LEA.HI.X.SX32 R3, R18, R3, 0x1, P0 ;  /* 0x0000000312037211 */ /* 0x000fca00000f0eff */
[----:B0-----:R-:W-:Y:S01]  /*8be0*/  STG.E.64 desc[UR12][R4.64], R2 ;  /* 0x0000000204007986 */ /* 0x001fe2000c101b0c */
[----:B------:R-:W-:Y:S05]  /*8bf0*/  EXIT ;  /* 0x000000000000794d */ /* 0x000fea0003800000 */
.L_x_1090:
[----:B------:R-:W-:Y:S01]  /*8c00*/  BSSY B0, `(.L_x_1231) ;  /* 0x0000006000007945 */ /* 0x000fe20003800000 */
[----:B------:R-:W-:Y:S01]  /*8c10*/  PLOP3.LUT P0, PT, P0, PT, PT, 0x8, 0x80 ;  /* 0x000000000080781c */ /* 0x000fe2000070e170 */
[----:B------:R-:W-:-:S12]  /*8c20*/  IMAD.MOV.U32 R16, RZ, RZ, -0x1 ;  /* 0xffffffffff107424 */ /* 0x000fd800078e00ff */
[----:B------:R-:W-:Y:S05]  /*8c30*/  WARPSYNC.COLLECTIVE R16, `(.L_x_1232) ;  /* 0x0000000010087348 */ /* 0x000fea0003c00000 */
[----:B------:R-:W-:Y:S01]  /*8c40*/  VOTE.ANY P0, P0 ;  /* 0x0000000000ff7806 */ /* 0x000fe20000000100 */
[----:B------:R-:W-:-:S12]  /*8c50*/  ENDCOLLECTIVE ;  /* 0x000000000000791b */ /* 0x000fd80003800000 */
.L_x_1232:
[----:B------:R-:W-:Y:S05]  /*8c60*/  BSYNC B0 ;  /* 0x0000000000007941 */ /* 0x000fea0003800000 */
.L_x_1231:
[----:B------:R-:W-:Y:S05]  /*8c70*/  BRA `(.L_x_1233) ;  /* 0xffffff9800b07947 */ /* 0x000fea000383ffff */
.L_x_1092:
[----:B------:R-:W-:Y:S01]  /*8c80*/  BSSY B0, `(.L_x_1234) ;  /* 0x0000006000007945 */ /* 0x000fe20003800000 */
[----:B------:R-:W-:Y:S01]  /*8c90*/  PLOP3.LUT P0, PT, P0, PT, PT, 0x8, 0x80 ;  /* 0x000000000080781c */ /* 0x000fe2000070e170 */
[----:B------:R-:W-:-:S12]  /*8ca0*/  IMAD.MOV.U32 R16, RZ, RZ, -0x1 ;  /* 0xffffffffff107424 */ /* 0x000fd800078e00ff */
[----:B------:R-:W-:Y:S05]  /*8cb0*/  WARPSYNC.COLLECTIVE R16, `(.L_x_1235) ;  /* 0x0000000010087348 */ /* 0x000fea0003c00000 */
[----:B------:R-:W-:Y:S01]  /*8cc0*/  VOTE.ANY P0, P0 ;  /* 0x0000000000ff7806 */ /* 0x000fe20000000100 */
[----:B------:R-:W-:-:S12]  /*8cd0*/  ENDCOLLECTIVE ;  /* 0x000000000000791b */ /* 0x000fd80003800000 */
.L_x_1235:
[----:B------:R-:W-:Y:S05]  /*8ce0*/  BSYNC B0 ;  /* 0x0000000000007941 */ /* 0x000fea0003800000 */
.L_x_1234:
[----:B------:R-:W-:Y:S05]  /*8cf0*/  BRA `(.L_x_1236) ;  /* 0xffffff9800b47947 */ /* 0x000fea000383ffff */
.L_x_1094:
        /* <DEDUP_REMOVED lines=8> */
.L_x_1238:
[----:B------:R-:W-:Y:S05]  /*8d80*/  BSYNC B0 ;  /* 0x0000000000007941 */ /* 0x000fea0003800000 */
.L_x_1237:
        /* <DEDUP_REMOVED lines=11> */
.L_x_1239:
        /* <DEDUP_REMOVED lines=11> */
.L_x_1240:
        /* <DEDUP_REMOVED lines=8> */
.L_x_1241:
        /* <DEDUP_REMOVED lines=9> */
.L_x_1242:
[----:B------:R-:W-:Y:S01]  /*9000*/  IMAD.MOV.U32 R19, RZ, RZ, 0x10 ;  /* 0x00000010ff137424 */ /* 0x000fe200078e00ff */
[----:B------:R-:W-:-:S05]  /*9010*/  SEL R59, R59, RZ, !P3 ;  /* 0x000000ff3b3b7207 */ /* 0x000fca0005800000 */
[----:B------:R-:W-:-:S07]  /*9020*/  IMAD.IADD R45, R56, 0x1, R59 ;  /* 0x00000001382d7824 */ /* 0x000fce00078e023b */
[----:B------:R-:W-:Y:S05]  /*9030*/  WARPSYNC.COLLECTIVE R16, `(.L_x_1243) ;  /* 0x0000000010087348 */ /* 0x000fea0003c00000 */
[----:B------:R0:W1:Y:S02]  /*9040*/  SHFL.DOWN P2, R59, R45, R19, R18 ;  /* 0x080000132d3b7389 */ /* 0x0000640000040012 */
[----:B01----:R-:W-:Y:S05]  /*9050*/  ENDCOLLECTIVE ;  /* 0x000000000000791b */ /* 0x003fea0003800000 */
.L_x_1243:
[----:B------:R-:W-:Y:S05]  /*9060*/  WARPSYNC.COLLECTIVE R16, `(.L_x_1244) ;  /* 0x0000000010087348 */ /* 0x000fea0003c00000 */
[----:B------:R-:W-:Y:S01]  /*9070*/  VOTE.ALL P0, P0 ;  /* 0x0000000000ff7806 */ /* 0x000fe20000000000 */
[----:B------:R-:W-:-:S12]  /*9080*/  ENDCOLLECTIVE ;  /* 0x000000000000791b */ /* 0x000fd80003800000 */
.L_x_1244:
[----:B------:R-:W0:Y:S01]  /*9090*/  LDC.64 R18, c[0x0][0x3a8] ;  /* 0x0000ea00ff127b82 */ /* 0x000e220000000a00 */
[----:B------:R-:W-:-:S04]  /*90a0*/  ISETP.GT.AND P2, PT, R44, R57, PT ;  /* 0x000000392c00720c */ /* 0x000fc80003f44270 */
[----:B------:R-:W-:-:S05]  /*90b0*/  SEL R52, R59, RZ, !P2 ;  /* 0x000000ff3b347207 */ /* 0x000fca0005000000 */
[----:B------:R-:W-:Y:S01]  /*90c0*/  IMAD.IADD R52, R45, 0x1, R52 ;  /* 0x000000012d347824 */ /* 0x000fe200078e0234 */
[----:B0-----:R-:W-:-:S05]  /*90d0*/  IADD3 R55, P2, PT, R18, 0x100, RZ ;  /* 0x0000010012377810 */ /* 0x001fca0007f5e0ff */
[----:B------:R-:W-:Y:S01]  /*90e0*/  IMAD.X R56, RZ, RZ, R19, P2 ;  /* 0x000000ffff387224 */ /* 0x000fe200010e0613 */
[----:B------:R-:W-:Y:S07]  /*90f0*/  BRA `(.L_x_1245) ;  /* 0xffffff9800507947 */ /* 0x000fee000383ffff */
.L_x_1096:
[----:B------:R-:W-:Y:S01]  /*9100*/  BSSY B0, `(.L_x_1246) ;  /* 0x0000006000007945 */ /* 0x000fe20003800000 */
[----:B------:R-:W-:Y:S01]  /*9110*/  PLOP3.LUT P0, PT, P0, PT, PT, 0x8, 0x80 ;  /* 0x000000000080781c */ /* 0x000fe2000070e170 */
[----:B------:R-:W-:-:S12]  /*9120*/  IMAD.MOV.U32 R16, RZ, RZ, -0x1 ;  /* 0xffffffffff107424 */ /* 0x000fd800078e00ff */
[----:B------:R-:W-:Y:S05]  /*9130*/  WARPSYNC.COLLECTIVE R16, `(.L_x_1247) ;  /* 0x0000000010087348 */ /* 0x000fea0003c00000 */
[----:B------:R-:W-:Y:S01]  /*9140*/  VOTE.ANY P0, P0 ;  /* 0x0000000000ff7806 */ /* 0x000fe20000000100 */
[----:B------:R-:W-:-:S12]  /*9150*/  ENDCOLLECTIVE ;  /* 0x000000000000791b */ /* 0x000fd80003800000 */
.L_x_1247:
[----:B------:R-:W-:Y:S05]  /*9160*/  BSYNC B0 ;  /* 0x0000000000007941 */ /* 0x000fea0003800000 */
.L_x_1246:
[----:B------:R-:W-:Y:S05]  /*9170*/  BRA `(.L_x_1248) ;  /* 0xffffff9800607947 */ /* 0x000fea000383ffff */
.L_x_1098:
[----:B------:R-:W-:Y:S01]  /*9180*/  BSSY B0, `(.L_x_1249) ;  /* 0x0000006000007945 */ /* 0x000fe20003800000 */
[----:B------:R-:W-:Y:S01]  /*9190*/  PLOP3.LUT P0, PT, P0, PT, PT, 0x8, 0x80 ;  /* 0x000000000080781c */ /* 0x000fe2000070e170 */
[----:B------:R-:W-:-:S12]  /*91a0*/  IMAD.MOV.U32 R16, RZ, RZ, -0x1 ;  /* 0xffffffffff107424 */ /* 0x000fd800078e00ff */
[----:B------:R-:W-:Y:S05]  /*91b0*/  WARPSYNC.COLLECTIVE R16, `(.L_x_1250) ;  /* 0x0000000010087348 */ /* 0x000fea0003c00000 */
[----:B------:R-:W-:Y:S01]  /*91c0*/  VOTE.ANY P0, P0 ;  /* 0x0000000000ff7806 */ /* 0x000fe20000000100 */
[----:B------:R-:W-:-:S12]  /*91d0*/  ENDCOLLECTIVE ;  /* 0x000000000000791b */ /* 0x000fd80003800000 */
.L_x_1250:
[----:B------:R-:W-:Y:S05]  /*91e0*/  BSYNC B0 ;  /* 0x0000000000007941 */ /* 0x000fea0003800000 */
.L_x_1249:
[----:B------:R-:W-:Y:S05]  /*91f0*/  BRA `(.L_x_1251) ;  /* 0xffffff9800647947 */ /* 0x000fea000383ffff */
.L_x_1100:
[----:B------:R-:W-:Y:S01]  /*9200*/  BSSY B0, `(.L_x_1252) ;  /* 0x0000006000007945 */ /* 0x000fe20003800000 */
[----:B------:R-:W-:Y:S01]  /*9210*/  PLOP3.LUT P2, PT, P0, PT, PT, 0x8, 0x80 ;  /* 0x000000000080781c */ /* 0x000fe2000074e170 */
[----:B------:R-:W-:-:S12]  /*9220*/  IMAD.MOV.U32 R16, RZ, RZ, -0x1 ;  /* 0xffffffffff107424 */ /* 0x000fd800078e00ff */
[----:B------:R-:W-:Y:S05]  /*9230*/  WARPSYNC.COLLECTIVE R16, `(.L_x_1253) ;  /* 0x0000000010087348 */ /* 0x000fea0003c00000 */
[----:B------:R-:W-:Y:S01]  /*9240*/  VOTE.ANY R16, PT, P2 ;  /* 0x0000000000107806 */ /* 0x000fe200010e0100 */
[----:B------:R-:W-:Y:S06]  /*9250*/  ENDCOLLECTIVE ;  /* 0x000000000000791b */ /* 0x000fec0003800000 */
.L_x_1253:
[----:B------:R-:W-:Y:S05]  /*9260*/  BSYNC B0 ;  /* 0x0000000000007941 */ /* 0x000fea0003800000 */
.L_x_1252:
        /* <DEDUP_REMOVED lines=11> */
.L_x_1254:
[----:B------:R-:W-:Y:S01]  /*9320*/  IMAD.MOV.U32 R19, RZ, RZ, 0x2 ;  /* 0x00000002ff137424 */ /* 0x000fe200078e00ff */
[----:B------:R-:W-:Y:S02]  /*9330*/  SEL R59, R59, RZ, !P0 ;  /* 0x000000ff3b3b7207 */ /* 0x000fe40004000000 */
[----:B------:R-:W-:-:S03]  /*9340*/  ISETP.GT.AND P0, PT, R51, R18, PT ;  /* 0x000000123300720c */ /* 0x000fc60003f04270 */
[----:B------:R-:W-:-:S10]  /*9350*/  IMAD.IADD R45, R59, 0x1, R45 ;  /* 0x000000013b2d7824 */ /* 0x000fd400078e022d */
[----:B------:R-:W-:Y:S05]  /*9360*/  WARPSYNC.COLLECTIVE R16, `(.L_x_1255) ;  /* 0x0000000010087348 */ /* 0x000fea0003c00000 */
[----:B------:R0:W1:Y:S02]  /*9370*/  SHFL.DOWN P2, R59, R45, R19, R18 ;  /* 0x080000132d3b7389 */ /* 0x0000640000040012 */
[----:B01----:R-:W-:Y:S05]  /*9380*/  ENDCOLLECTIVE ;  /* 0x000000000000791b */ /* 0x003fea0003800000 */
.L_x_1255:
        /* <DEDUP_REMOVED lines=8> */
.L_x_1256:
        /* <DEDUP_REMOVED lines=8> */
.L_x_1257:
[----:B------:R-:W-:Y:S01]  /*9490*/  IMAD.MOV.U32 R19, RZ, RZ, 0x10 ;  /* 0x00000010ff137424 */ /* 0x000fe200078e00ff */
[----:B------:R-:W-:-:S05]  /*94a0*/  SEL R59, R59, RZ, !P0 ;  /* 0x000000ff3b3b7207 */ /* 0x000fca0004000000 */
[----:B------:R-:W-:-:S07]  /*94b0*/  IMAD.IADD R45, R45, 0x1, R59 ;  /* 0x000000012d2d7824 */ /* 0x000fce00078e023b */
[----:B------:R-:W-:Y:S05]  /*94c0*/  WARPSYNC.COLLECTIVE R16, `(.L_x_1258) ;  /* 0x0000000010087348 */ /* 0x000fea0003c00000 */
[----:B------:R0:W1:Y:S02]  /*94d0*/  SHFL.DOWN P2, R59, R45, R19, R18 ;  /* 0x080000132d3b7389 */ /* 0x0000640000040012 */
[----:B01----:R-:W-:Y:S05]  /*94e0*/  ENDCOLLECTIVE ;  /* 0x000000000000791b */ /* 0x003fea0003800000 */
.L_x_1258:
        /* <DEDUP_REMOVED lines=8> */
.L_x_1259:
[----:B------:R-:W-:Y:S05]  /*9570*/  BRA `(.L_x_1260) ;  /* 0xffffff9800107947 */ /* 0x000fea000383ffff */
.L_x_1180:
[----:B------:R-:W-:Y:S01]  /*9580*/  BSSY B0, `(.L_x_1261) ;  /* 0x0000006000007945 */ /* 0x000fe20003800000 */
[----:B------:R-:W-:Y:S01]  /*9590*/  PLOP3.LUT P0, PT, P0, PT, PT, 0x8, 0x80 ;  /* 0x000000000080781c */ /* 0x000fe2000070e170 */
[----:B------:R-:W-:-:S12]  /*95a0*/  IMAD.MOV.U32 R16, RZ, RZ, -0x1 ;  /* 0xffffffffff107424 */ /* 0x000fd800078e00ff */
[----:B------:R-:W-:Y:S05]  /*95b0*/  WARPSYNC.COLLECTIVE R16, `(.L_x_1262) ;  /* 0x0000000010087348 */ /* 0x000fea0003c00000 */
[----:B------:R-:W-:Y:S01]  /*95c0*/  VOTE.ANY P0, P0 ;  /* 0x0000000000ff7806 */ /* 0x000fe20000000100 */
[----:B------:R-:W-:-:S12]  /*95d0*/  ENDCOLLECTIVE ;  /* 0x000000000000791b */ /* 0x000fd80003800000 */
.L_x_1262:
[----:B------:R-:W-:Y:S05]  /*95e0*/  BSYNC B0 ;  /* 0x0000000000007941 */ /* 0x000fea0003800000 */
.L_x_1261:
[----:B------:R-:W-:Y:S05]  /*95f0*/  BRA `(.L_x_1263) ;  /* 0xffffffd400ec7947 */ /* 0x000fea000383ffff */
.L_x_1182:
[----:B------:R-:W-:Y:S01]  /*9600*/  BSSY B0, `(.L_x_1264) ;  /* 0x0000006000007945 */ /* 0x000fe20003800000 */
[----:B------:R-:W-:Y:S01]  /*9610*/  PLOP3.LUT P0, PT, P0, PT, PT, 0x8, 0x80 ;  /* 0x000000000080781c */ /* 0x000fe2000070e170 */
[----:B------:R-:W-:-:S12]  /*9620*/  IMAD.MOV.U32 R16, RZ, RZ, -0x1 ;  /* 0xffffffffff107424 */ /* 0x000fd800078e00ff */
[----:B------:R-:W-:Y:S05]  /*9630*/  WARPSYNC.COLLECTIVE R16, `(.L_x_1265) ;  /* 0x0000000010087348 */ /* 0x000fea0003c00000 */
[----:B------:R-:W-:Y:S01]  /*9640*/  VOTE.ANY P0, P0 ;  /* 0x0000000000ff7806 */ /* 0x000fe20000000100 */
[----:B------:R-:W-:-:S12]  /*9650*/  ENDCOLLECTIVE ;  /* 0x000000000000791b */ /* 0x000fd80003800000 */
.L_x_1265:
[----:B------:R-:W-:Y:S05]  /*9660*/  BSYNC B0 ;  /* 0x0000000000007941 */ /* 0x000fea0003800000 */
.L_x_1264:
[----:B------:R-:W-:Y:S05]  /*9670*/  BRA `(.L_x_1266) ;  /* 0xffffffd400f07947 */ /* 0x000fea000383ffff */
.L_x_1184:
[----:B------:R-:W0:Y:S01]  /*9680*/  S2R R56, SR_GEMASK ;  /* 0x0000000000387919 */ /* 0x000e220000003c00 */
[----:B------:R-:W-:Y:S01]  /*9690*/  BSSY B0, `(.L_x_1267) ;  /* 0x0000006000007945 */ /* 0x000fe20003800000 */
[----:B------:R-:W-:Y:S01]  /*96a0*/  PLOP3.LUT P2, PT, P0, PT, PT, 0x8, 0x80 ;  /* 0x000000000080781c */ /* 0x000fe2000074e170 */
[----:B------:R-:W-:-:S12]  /*96b0*/  IMAD.MOV.U32 R16, RZ, RZ, -0x1 ;  /* 0xffffffffff107424 */ /* 0x000fd800078e00ff */
[----:B0-----:R-:W-:Y:S05]  /*96c0*/  WARPSYNC.COLLECTIVE R16, `(.L_x_1268) ;  /* 0x0000000010087348 */ /* 0x001fea0003c00000 */
[----:B------:R-:W-:Y:S01]  /*96d0*/  VOTE.ANY R16, PT, P2 ;  /* 0x0000000000107806 */ /* 0x000fe200010e0100 */
[----:B0-----:R-:W-:Y:S06]  /*96e0*/  ENDCOLLECTIVE ;  /* 0x000000000000791b */ /* 0x001fec0003800000 */
.L_x_1268:
[----:B------:R-:W-:Y:S05]  /*96f0*/  BSYNC B0 ;  /* 0x0000000000007941 */ /* 0x000fea0003800000 */
.L_x_1267:
        /* <DEDUP_REMOVED lines=15> */
.L_x_1269:
        /* <DEDUP_REMOVED lines=8> */
.L_x_1270:
        /* <DEDUP_REMOVED lines=10> */
.L_x_1271:
        /* <DEDUP_REMOVED lines=8> */
.L_x_1272:
        /* <DEDUP_REMOVED lines=8> */
.L_x_1273:
[----:B------:R-:W-:Y:S05]  /*9a10*/  WARPSYNC.COLLECTIVE R16, `(.L_x_1274) ;  /* 0x0000000010087348 */ /* 0x000fea0003c00000 */
[----:B------:R-:W-:Y:S01]  /*9a20*/  VOTE.ALL P0, P0 ;  /* 0x0000000000ff7806 */ /* 0x000fe20000000000 */
[----:B------:R-:W-:-:S12]  /*9a30*/  ENDCOLLECTIVE ;  /* 0x000000000000791b */ /* 0x000fd80003800000 */
.L_x_1274:
[----:B------:R-:W0:Y:S01]  /*9a40*/  LDC.64 R18, c[0x0][0x3a8] ;  /* 0x0000ea00ff127b82 */ /* 0x000e220000000a00 */
[----:B------:R-:W-:-:S05]  /*9a50*/  SEL R40, R59, RZ, !P1 ;  /* 0x000000ff3b287207 */ /* 0x000fca0004800000 */
[----:B------:R-:W-:Y:S01]  /*9a60*/  IMAD.IADD R51, R53, 0x1, R40 ;  /* 0x0000000135337824 */ /* 0x000fe200078e0228 */
[----:B0-----:R-:W-:-:S05]  /*9a70*/  IADD3 R50, P1, PT, R18, 0x100, RZ ;  /* 0x0000010012327810 */ /* 0x001fca0007f3e0ff */
[----:B------:R-:W-:Y:S01]  /*9a80*/  IMAD.X R52, RZ, RZ, R19, P1 ;  /* 0x000000ffff347224 */ /* 0x000fe200008e0613 */
[----:B------:R-:W-:Y:S07]  /*9a90*/  BRA `(.L_x_1275) ;  /* 0xffffffd400847947 */ /* 0x000fee000383ffff */
.L_x_1186:
[----:B------:R-:W-:Y:S01]  /*9aa0*/  BSSY B0, `(.L_x_1276) ;  /* 0x0000006000007945 */ /* 0x000fe20003800000 */
[----:B------:R-:W-:Y:S01]  /*9ab0*/  PLOP3.LUT P0, PT, P0, PT, PT, 0x8, 0x80 ;  /* 0x000000000080781c */ /* 0x000fe2000070e170 */
[----:B------:R-:W-:-:S12]  /*9ac0*/  IMAD.MOV.U32 R16, RZ, RZ, -0x1 ;  /* 0xffffffffff107424 */ /* 0x000fd800078e00ff */
[----:B------:R-:W-:Y:S05]  /*9ad0*/  WARPSYNC.COLLECTIVE R16, `(.L_x_1277) ;  /* 0x0000000010087348 */ /* 0x000fea0003c00000 */
[----:B------:R-:W-:Y:S01]  /*9ae0*/  VOTE.ANY P0, P0 ;  /* 0x0000000000ff7806 */ /* 0x000fe20000000100 */
[----:B------:R-:W-:-:S12]  /*9af0*/  ENDCOLLECTIVE ;  /* 0x000000000000791b */ /* 0x000fd80003800000 */
.L_x_1277:
[----:B------:R-:W-:Y:S05]  /*9b00*/  BSYNC B0 ;  /* 0x0000000000007941 */ /* 0x000fea0003800000 */
.L_x_1276:
[----:B------:R-:W-:Y:S05]  /*9b10*/  BRA `(.L_x_1278) ;  /* 0xffffffd400947947 */ /* 0x000fea000383ffff */
.L_x_1188:
[----:B------:R-:W-:Y:S01]  /*9b20*/  BSSY B0, `(.L_x_1279) ;  /* 0x0000006000007945 */ /* 0x000fe20003800000 */
[----:B------:R-:W-:Y:S01]  /*9b30*/  PLOP3.LUT P0, PT, P0, PT, PT, 0x8, 0x80 ;  /* 0x000000000080781c */ /* 0x000fe2000070e170 */
[----:B------:R-:W-:-:S12]  /*9b40*/  IMAD.MOV.U32 R16, RZ, RZ, -0x1 ;  /* 0xffffffffff107424 */ /* 0x000fd800078e00ff */
[----:B------:R-:W-:Y:S05]  /*9b50*/  WARPSYNC.COLLECTIVE R16, `(.L_x_1280) ;  /* 0x0000000010087348 */ /* 0x000fea0003c00000 */
[----:B------:R-:W-:Y:S01]  /*9b60*/  VOTE.ANY P0, P0 ;  /* 0x0000000000ff7806 */ /* 0x000fe20000000100 */
[----:B------:R-:W-:-:S12]  /*9b70*/  ENDCOLLECTIVE ;  /* 0x000000000000791b */ /* 0x000fd80003800000 */
.L_x_1280:
[----:B------:R-:W-:Y:S05]  /*9b80*/  BSYNC B0 ;  /* 0x0000000000007941 */ /* 0x000fea0003800000 */
.L_x_1279:
[----:B------:R-:W-:Y:S05]  /*9b90*/  BRA `(.L_x_1281) ;  /* 0xffffffd400987947 */ /* 0x000fea000383ffff */
.L_x_1190:
[----:B------:R-:W-:Y:S01]  /*9ba0*/  BSSY B0, `(.L_x_1282) ;  /* 0x0000006000007945 */ /* 0x000fe20003800000 */
[----:B------:R-:W-:Y:S01]  /*9bb0*/  PLOP3.LUT P2, PT, P0, PT, PT, 0x8, 0x80 ;  /* 0x000000000080781c */ /* 0x000fe2000074e170 */
[----:B------:R-:W-:-:S12]  /*9bc0*/  IMAD.MOV.U32 R16, RZ, RZ, -0x1 ;  /* 0xffffffffff107424 */ /* 0x000fd800078e00ff */
[----:B------:R-:W-:Y:S05]  /*9bd0*/  WARPSYNC.COLLECTIVE R16, `(.L_x_1283) ;  /* 0x0000000010087348 */ /* 0x000fea0003c00000 */
[----:B------:R-:W-:Y:S01]  /*9be0*/  VOTE.ANY R16, PT, P2 ;  /* 0x0000000000107806 */ /* 0x000fe200010e0100 */
[----:B------:R-:W-:Y:S06]  /*9bf0*/  ENDCOLLECTIVE ;  /* 0x000000000000791b */ /* 0x000fec0003800000 */
.L_x_1283:
[----:B------:R-:W-:Y:S05]  /*9c00*/  BSYNC B0 ;  /* 0x0000000000007941 */ /* 0x000fea0003800000 */
.L_x_1282:
        /* <DEDUP_REMOVED lines=11> */
.L_x_1284:
        /* <DEDUP_REMOVED lines=9> */
.L_x_1285:
        /* <DEDUP_REMOVED lines=8> */
.L_x_1286:
        /* <DEDUP_REMOVED lines=8> */
.L_x_1287:
        /* <DEDUP_REMOVED lines=8> */
.L_x_1288:
[----:B------:R-:W-:Y:S02]  /*9ed0*/  SEL R59, R59, RZ, !P0 ;  /* 0x000000ff3b3b7207 */ /* 0x000fe40004000000 */
[----:B------:R-:W-:Y:S02]  /*9ee0*/  ISETP.NE.AND P0, PT, R40, 0x65, PT ;  /* 0x000000652800780c */ /* 0x000fe40003f05270 */
[----:B------:R-:W-:-:S11]  /*9ef0*/  IADD3 R51, PT, PT, R58, R59, R51 ;  /* 0x0000003b3a337210 */ /* 0x000fd60007ffe033 */
[----:B------:R-:W-:Y:S05]  /*9f00*/  WARPSYNC.COLLECTIVE R16, `(.L_x_1289) ;  /* 0x0000000010087348 */ /* 0x000fea0003c00000 */
[----:B------:R-:W-:Y:S01]  /*9f10*/  VOTE.ALL P0, P0 ;  /* 0x0000000000ff7806 */ /* 0x000fe20000000000 */
[----:B------:R-:W-:-:S12]  /*9f20*/  ENDCOLLECTIVE ;  /* 0x000000000000791b */ /* 0x000fd80003800000 */
.L_x_1289:
[----:B------:R-:W-:Y:S05]  /*9f30*/  BRA `(.L_x_1290) ;  /* 0xffffffd400307947 */ /* 0x000fea000383ffff */
.L_x_1291:
        /* <DEDUP_REMOVED lines=12> */
.L_x_1562:


//--------------------- .text._ZN3cub18CUB_300001_SM_10006detail6select23DeviceSelectSweepKernelINS2_10policy_hubIlbiLb0ELNS0_10SelectImplE0EE10Policy1000EN6thrust24THRUST_300001_SM_1000_NS17counting_iteratorIlNS9_11use_defaultESB_SB_EENS9_18transform_iteratorI7NonZeroIaEPaSB_SB_EEPlSI_NS0_13ScanTileStateIiLb1EEENS0_8NullTypeESL_iNS2_19streaming_context_tIlLb1EEELS5_0EEEvT0_T1_T2_T3_T4_T5_T6_T7_iT8_NS1_7vsmem_tE --------------------------
	.section	.text._ZN3cub18CUB_300001_SM_10006detail6select23DeviceSelectSweepKernelINS2_10policy_hubIlbiLb0ELNS0_10SelectImplE0EE10Policy1000EN6thrust24THRUST_300001_SM_1000_NS17counting_iteratorIlNS9_11use_defaultESB_SB_EENS9_18transform_iteratorI7NonZeroIaEPaSB_SB_EEPlSI_NS0_13ScanTileStateIiLb1EEENS0_8NullTypeESL_iNS2_19streaming_context_tIlLb1EEELS5_0EEEvT0_T1_T2_T3_T4_T5_T6_T7_iT8_NS1_7vsmem_tE,"ax",@progbits
	.align	128
        .global         _ZN3cub18CUB_300001_SM_10006detail6select23DeviceSelectSweepKernelINS2_10policy_hubIlbiLb0ELNS0_10SelectImplE0EE10Policy1000EN6thrust24THRUST_300001_SM_1000_NS17counting_iteratorIlNS9_11use_defaultESB_SB_EENS9_18transform_iteratorI7NonZeroIaEPaSB_SB_EEPlSI_NS0_13ScanTileStateIiLb1EEENS0_8NullTypeESL_iNS2_19streaming_context_tIlLb1EEELS5_0EEEvT0_T1_T2_T3_T4_T5_T6_T7_iT8_NS1_7vsmem_tE
        .type           _ZN3cub18CUB_300001_SM_10006detail6select23DeviceSelectSweepKernelINS2_10policy_hubIlbiLb0ELNS0_10SelectImplE0EE10Policy1000EN6thrust24THRUST_300001_SM_1000_NS17counting_iteratorIlNS9_11use_defaultESB_SB_EENS9_18transform_iteratorI7NonZeroIaEPaSB_SB_EEPlSI_NS0_13ScanTileStateIiLb1EEENS0_8NullTypeESL_iNS2_19streaming_context_tIlLb1EEELS5_0EEEvT0_T1_T2_T3_T4_T5_T6_T7_iT8_NS1_7vsmem_tE,@function
        .size           _ZN3cub18CUB_300001_SM_10006detail6select23DeviceSelectSweepKernelINS2_10policy_hubIlbiLb0ELNS0_10SelectImplE0EE10Policy1000EN6thrust24THRUST_300001_SM_1000_NS17counting_iteratorIlNS9_11use_defaultESB_SB_EENS9_18transform_iteratorI7NonZeroIaEPaSB_SB_EEPlSI_NS0_13ScanTileStateIiLb1EEENS0_8NullTypeESL_iNS2_19streaming_context_tIlLb1EEELS5_0EEEvT0_T1_T2_T3_T4_T5_T6_T7_iT8_NS1_7vsmem_tE,(.L_x_1563 - _ZN3cub18CUB_300001_SM_10006detail6select23DeviceSelectSweepKernelINS2_10policy_hubIlbiLb0ELNS0_10SelectImplE0EE10Policy1000EN6thrust24THRUST_300001_SM_1000_NS17counting_iteratorIlNS9_11use_defaultESB_SB_EENS9_18transform_iteratorI7NonZeroIaEPaSB_SB_EEPlSI_NS0_13ScanTileStateIiLb1EEENS0_8NullTypeESL_iNS2_19streaming_context_tIlLb1EEELS5_0EEEvT0_T1_T2_T3_T4_T5_T6_T7_iT8_NS1_7vsmem_tE)
        .other          _ZN3cub18CUB_300001_SM_10006detail6select23DeviceSelectSweepKernelINS2_10policy_hubIlbiLb0ELNS0_10SelectImplE0EE10Policy1000EN6thrust24THRUST_300001_SM_1000_NS17counting_iteratorIlNS9_11use_defaultESB_SB_EENS9_18transform_iteratorI7NonZeroIaEPaSB_SB_EEPlSI_NS0_13ScanTileStateIiLb1EEENS0_8NullTypeESL_iNS2_19streaming_context_tIlLb1EEELS5_0EEEvT0_T1_T2_T3_T4_T5_T6_T7_iT8_NS1_7vsmem_tE,@"STO_CUDA_ENTRY STV_DEFAULT"
_ZN3cub18CUB_300001_SM_10006detail6select23DeviceSelectSweepKernelINS2_10policy_hubIlbiLb0ELNS0_10SelectImplE0EE10Policy1000EN6thrust24THRUST_300001_SM_1000_NS17counting_iteratorIlNS9_11use_defaultESB_SB_EENS9_18transform_iteratorI7NonZeroIaEPaSB_SB_EEPlSI_NS0_13ScanTileStateIiLb1EEENS0_8NullTypeESL_iNS2_19streaming_context_tIlLb1EEELS5_0EEEvT0_T1_T2_T3_T4_T5_T6_T7_iT8_NS1_7vsmem_tE:
.text._ZN3cub18CUB_300001_SM_10006detail6select23DeviceSelectSweepKernelINS2_10policy_hubIlbiLb0ELNS0_10SelectImplE0EE10Policy1000EN6thrust24THRUST_300001_SM_1000_NS17counting_iteratorIlNS9_11use_defaultESB_SB_EENS9_18transform_iteratorI7NonZeroIaEPaSB_SB_EEPlSI_NS0_13ScanTileStateIiLb1EEENS0_8NullTypeESL_iNS2_19streaming_context_tIlLb1EEELS5_0EEEvT0_T1_T2_T3_T4_T5_T6_T7_iT8_NS1_7vsmem_tE:
        /* <DEDUP_REMOVED lines=24> */
[----:B---3--:R-:W-:Y:S02]  /*0180*/  IADD3 R2, P2, PT, R2, UR10, RZ ;  /* 0x0000000a02027c10 */ /* 0x008fe4000ff5e0ff */
[----:B------:R-:W-:-:S04]  /*0190*/  IADD3.X R0, PT, PT, RZ, UR8, RZ, P0, P1 ;  /* 0x00000008ff007c10 */ /* 0x000fc800087e24ff */
[----:B------:R-:W-:Y:S01]  /*01a0*/  IADD3.X R3, PT, PT, R0, UR11, RZ, P2, !PT ;  /* 0x0000000b00037c10 */ /* 0x000fe200097fe4ff */
[----:B------:R-:W0:Y:S01]  /*01b0*/  S2R R13, SR_LANEID ;  /* 0x00000000000d7919 */ /* 0x000e220000000000 */
[----:B------:R-:W1:Y:S01]  /*01c0*/  S2UR UR6, SR_CgaCtaId ;  /* 0x00000000000679c3 */ /* 0x000e620000008800 */
[----:B------:R-:W-:Y:S01]  /*01d0*/  UMOV UR5, 0x400 ;  /* 0x0000040000057882 */ /* 0x000fe20000000000 */
[--C-:B------:R-:W-:Y:S01]  /*01e0*/  SHF.R.U32.HI R14, RZ, 0x5, R56.reuse ;  /* 0x00000005ff0e7819 */ /* 0x100fe20000011638 */
[----:B------:R-:W2:Y:S01]  /*01f0*/  LDCU.64 UR10, c[0x0][0x380] ;  /* 0x00007000ff0a77ac */ /* 0x000ea20008000a00 */
        /* <DEDUP_REMOVED lines=10> */
[----:B------:R0:W5:Y:S01]  /*02a0*/  LDG.E.U8 R0, desc[UR12][R2.64+0xa] ;  /* 0x00000a0c02007981 */ /* 0x000162000c1e1100 */
        /* <DEDUP_REMOVED lines=141> */
.L_x_1297:
[----:B-----5:R-:W-:-:S04]  /*0b80*/  IADD3 R6, P0, PT, R53, R4, RZ ;  /* 0x0000000435067210 */ /* 0x020fc80007f1e0ff */
[----:B------:R-:W-:Y:S02]  /*0b90*/  LEA.HI.X.SX32 R5, R53, R5, 0x1, P0 ;  /* 0x0000000535057211 */ /* 0x000fe400000f0eff */
[----:B0-----:R-:W-:-:S04]  /*0ba0*/  LEA R4, P0, R6, UR4, 0x3 ;  /* 0x0000000406047c11 */ /* 0x001fc8000f8018ff */
[----:B------:R-:W-:-:S05]  /*0bb0*/  LEA.HI.X R5, R6, UR5, R5, 0x3, P0 ;  /* 0x0000000506057c11 */ /* 0x000fca00080f1c05 */
[----:B------:R0:W-:Y:S04]  /*0bc0*/  STG.E.64 desc[UR12][R4.64], R30 ;  /* 0x0000001e04007986 */ /* 0x0001e8000c101b0c */
.L_x_1296:
[----:B------:R-:W-:Y:S05]  /*0bd0*/  BSYNC.RECONVERGENT B0 ;  /* 0x0000000000007941 */ /* 0x000fea0003800200 */
.L_x_1295:
        /* <DEDUP_REMOVED lines=9> */
.L_x_1300:
[----:B-----5:R-:W-:-:S04]  /*0c70*/  IADD3 R6, P0, PT, R47, R4, RZ ;  /* 0x000000042f067210 */ /* 0x020fc80007f1e0ff */
[----:B------:R-:W-:Y:S02]  /*0c80*/  LEA.HI.X.SX32 R5, R47, R5, 0x1, P0 ;  /* 0x000000052f057211 */ /* 0x000fe400000f0eff */
[----:B0-----:R-:W-:-:S04]  /*0c90*/  LEA R4, P0, R6, UR4, 0x3 ;  /* 0x0000000406047c11 */ /* 0x001fc8000f8018ff */
[----:B------:R-:W-:-:S05]  /*0ca0*/  LEA.HI.X R5, R6, UR5, R5, 0x3, P0 ;  /* 0x0000000506057c11 */ /* 0x000fca00080f1c05 */
[----:B------:R1:W-:Y:S04]  /*0cb0*/  STG.E.64 desc[UR12][R4.64], R28 ;  /* 0x0000001c04007986 */ /* 0x0003e8000c101b0c */
.L_x_1299:
[----:B------:R-:W-:Y:S05]  /*0cc0*/  BSYNC.RECONVERGENT B0 ;  /* 0x0000000000007941 */ /* 0x000fea0003800200 */
.L_x_1298:
        /* <DEDUP_REMOVED lines=9> */
.L_x_1303:
[----:B-----5:R-:W-:-:S04]  /*0d60*/  IADD3 R6, P0, PT, R32, R4, RZ ;  /* 0x0000000420067210 */ /* 0x020fc80007f1e0ff */
[----:B------:R-:W-:Y:S02]  /*0d70*/  LEA.HI.X.SX32 R5, R32, R5, 0x1, P0 ;  /* 0x0000000520057211 */ /* 0x000fe400000f0eff */
[----:B0-----:R-:W-:-:S04]  /*0d80*/  LEA R4, P0, R6, UR4, 0x3 ;  /* 0x0000000406047c11 */ /* 0x001fc8000f8018ff */
[----:B------:R-:W-:-:S05]  /*0d90*/  LEA.HI.X R5, R6, UR5, R5, 0x3, P0 ;  /* 0x0000000506057c11 */ /* 0x000fca00080f1c05 */
[----:B------:R2:W-:Y:S04]  /*0da0*/  STG.E.64 desc[UR12][R4.64], R26 ;  /* 0x0000001a04007986 */ /* 0x0005e8000c101b0c */
.L_x_1302:
[----:B------:R-:W-:Y:S05]  /*0db0*/  BSYNC.RECONVERGENT B0 ;  /* 0x0000000000007941 */ /* 0x000fea0003800200 */
.L_x_1301:
        /* <DEDUP_REMOVED lines=9> */
.L_x_1306:
[----:B-----5:R-:W-:-:S04]  /*0e50*/  IADD3 R6, P0, PT, R39, R4, RZ ;  /* 0x0000000427067210 */ /* 0x020fc80007f1e0ff */
[----:B------:R-:W-:Y:S02]  /*0e60*/  LEA.HI.X.SX32 R5, R39, R5, 0x1, P0 ;  /* 0x0000000527057211 */ /* 0x000fe400000f0eff */
[----:B0-----:R-:W-:-:S04]  /*0e70*/  LEA R4, P0, R6, UR4, 0x3 ;  /* 0x0000000406047c11 */ /* 0x001fc8000f8018ff */
[----:B------:R-:W-:-:S05]  /*0e80*/  LEA.HI.X R5, R6, UR5, R5, 0x3, P0 ;  /* 0x0000000506057c11 */ /* 0x000fca00080f1c05 */
[----:B------:R3:W-:Y:S04]  /*0e90*/  STG.E.64 desc[UR12][R4.64], R24 ;  /* 0x0000001804007986 */ /* 0x0007e8000c101b0c */
.L_x_1305:
[----:B------:R-:W-:Y:S05]  /*0ea0*/  BSYNC.RECONVERGENT B0 ;  /* 0x0000000000007941 */ /* 0x000fea0003800200 */
.L_x_1304:
        /* <DEDUP_REMOVED lines=9> */
.L_x_1309:
[----:B-----5:R-:W-:-:S04]  /*0f40*/  IADD3 R6, P0, PT, R40, R4, RZ ;  /* 0x0000000428067210 */ /* 0x020fc80007f1e0ff */
[----:B------:R-:W-:Y:S02]  /*0f50*/  LEA.HI.X.SX32 R5, R40, R5, 0x1, P0 ;  /* 0x0000000528057211 */ /* 0x000fe400000f0eff */
[----:B0-----:R-:W-:-:S04]  /*0f60*/  LEA R4, P0, R6, UR4, 0x3 ;  /* 0x0000000406047c11 */ /* 0x001fc8000f8018ff */
[----:B------:R-:W-:-:S05]  /*0f70*/  LEA.HI.X R5, R6, UR5, R5, 0x3, P0 ;  /* 0x0000000506057c11 */ /* 0x000fca00080f1c05 */
[----:B------:R4:W-:Y:S04]  /*0f80*/  STG.E.64 desc[UR12][R4.64], R22 ;  /* 0x0000001604007986 */ /* 0x0009e8000c101b0c */
.L_x_1308:
[----:B------:R-:W-:Y:S05]  /*0f90*/  BSYNC.RECONVERGENT B0 ;  /* 0x0000000000007941 */ /* 0x000fea0003800200 */
.L_x_1307:
        /* <DEDUP_REMOVED lines=9> */
.L_x_1312:
[----:B-----5:R-:W-:-:S04]  /*1030*/  IADD3 R6, P0, PT, R41, R4, RZ ;  /* 0x0000000429067210 */ /* 0x020fc80007f1e0ff */
[----:B------:R-:W-:Y:S02]  /*1040*/  LEA.HI.X.SX32 R5, R41, R5, 0x1, P0 ;  /* 0x0000000529057211 */ /* 0x000fe400000f0eff */
[----:B0-----:R-:W-:-:S04]  /*1050*/  LEA R4, P0, R6, UR4, 0x3 ;  /* 0x0000000406047c11 */ /* 0x001fc8000f8018ff */
[----:B------:R-:W-:-:S05]  /*1060*/  LEA.HI.X R5, R6, UR5, R5, 0x3, P0 ;  /* 0x0000000506057c11 */ /* 0x000fca00080f1c05 */
[----:B------:R0:W-:Y:S04]  /*1070*/  STG.E.64 desc[UR12][R4.64], R20 ;  /* 0x0000001404007986 */ /* 0x0001e8000c101b0c */
.L_x_1311:
[----:B------:R-:W-:Y:S05]  /*1080*/  BSYNC.RECONVERGENT B0 ;  /* 0x0000000000007941 */ /* 0x000fea0003800200 */
.L_x_1310:
        /* <DEDUP_REMOVED lines=9> */
.L_x_1315:
[----:B-----5:R-:W-:-:S04]  /*1120*/  IADD3 R6, P0, PT, R42, R4, RZ ;  /* 0x000000042a067210 */ /* 0x020fc80007f1e0ff */
[----:B------:R-:W-:Y:S02]  /*1130*/  LEA.HI.X.SX32 R5, R42, R5, 0x1, P0 ;  /* 0x000000052a057211 */ /* 0x000fe400000f0eff */
[----:B0-----:R-:W-:-:S04]  /*1140*/  LEA R4, P0, R6, UR4, 0x3 ;  /* 0x0000000406047c11 */ /* 0x001fc8000f8018ff */
[----:B------:R-:W-:-:S05]  /*1150*/  LEA.HI.X R5, R6, UR5, R5, 0x3, P0 ;  /* 0x0000000506057c11 */ /* 0x000fca00080f1c05 */
[----:B------:R0:W-:Y:S04]  /*1160*/  STG.E.64 desc[UR12][R4.64], R18 ;  /* 0x0000001204007986 */ /* 0x0001e8000c101b0c */
.L_x_1314:
[----:B------:R-:W-:Y:S05]  /*1170*/  BSYNC.RECONVERGENT B0 ;  /* 0x0000000000007941 */ /* 0x000fea0003800200 */
.L_x_1313:
        /* <DEDUP_REMOVED lines=9> */
.L_x_1318:
[----:B-----5:R-:W-:-:S04]  /*1210*/  IADD3 R6, P0, PT, R43, R4, RZ ;  /* 0x000000042b067210 */ /* 0x020fc80007f1e0ff */
[----:B------:R-:W-:Y:S02]  /*1220*/  LEA.HI.X.SX32 R5, R43, R5, 0x1, P0 ;  /* 0x000000052b057211 */ /* 0x000fe400000f0eff */
[----:B0-----:R-:W-:-:S04]  /*1230*/  LEA R4, P0, R6, UR4, 0x3 ;  /* 0x0000000406047c11 */ /* 0x001fc8000f8018ff */
[----:B------:R-:W-:-:S05]  /*1240*/  LEA.HI.X R5, R6, UR5, R5, 0x3, P0 ;  /* 0x0000000506057c11 */ /* 0x000fca00080f1c05 */
[----:B------:R0:W-:Y:S04]  /*1250*/  STG.E.64 desc[UR12][R4.64], R16 ;  /* 0x0000001004007986 */ /* 0x0001e8000c101b0c */
.L_x_1317:
[----:B------:R-:W-:Y:S05]  /*1260*/  BSYNC.RECONVERGENT B0 ;  /* 0x0000000000007941 */ /* 0x000fea0003800200 */
.L_x_1316:
        /* <DEDUP_REMOVED lines=9> */
.L_x_1321:
[----:B-----5:R-:W-:-:S04]  /*1300*/  IADD3 R6, P0, PT, R44, R4, RZ ;  /* 0x000000042c067210 */ /* 0x020fc80007f1e0ff */
[----:B------:R-:W-:Y:S02]  /*1310*/  LEA.HI.X.SX32 R5, R44, R5, 0x1, P0 ;  /* 0x000000052c057211 */ /* 0x000fe400000f0eff */
[----:B0-----:R-:W-:-:S04]  /*1320*/  LEA R4, P0, R6, UR4, 0x3 ;  /* 0x0000000406047c11 */ /* 0x001fc8000f8018ff */
[----:B------:R-:W-:-:S05]  /*1330*/  LEA.HI.X R5, R6, UR5, R5, 0x3, P0 ;  /* 0x0000000506057c11 */ /* 0x000fca00080f1c05 */
[----:B------:R0:W-:Y:S04]  /*1340*/  STG.E.64 desc[UR12][R4.64], R14 ;  /* 0x0000000e04007986 */ /* 0x0001e8000c101b0c */
.L_x_1320:
[----:B------:R-:W-:Y:S05]  /*1350*/  BSYNC.RECONVERGENT B0 ;  /* 0x0000000000007941 */ /* 0x000fea0003800200 */
.L_x_1319:
        /* <DEDUP_REMOVED lines=9> */
.L_x_1324:
[----:B-----5:R-:W-:-:S04]  /*13f0*/  IADD3 R6, P0, PT, R45, R4, RZ ;  /* 0x000000042d067210 */ /* 0x020fc80007f1e0ff */
[----:B------:R-:W-:Y:S02]  /*1400*/  LEA.HI.X.SX32 R5, R45, R5, 0x1, P0 ;  /* 0x000000052d057211 */ /* 0x000fe400000f0eff */
[----:B0-----:R-:W-:-:S04]  /*1410*/  LEA R4, P0, R6, UR4, 0x3 ;  /* 0x0000000406047c11 */ /* 0x001fc8000f8018ff */
[----:B------:R-:W-:-:S05]  /*1420*/  LEA.HI.X R5, R6, UR5, R5, 0x3, P0 ;  /* 0x0000000506057c11 */ /* 0x000fca00080f1c05 */
[----:B------:R0:W-:Y:S04]  /*1430*/  STG.E.64 desc[UR12][R4.64], R12 ;  /* 0x0000000c04007986 */ /* 0x0001e8000c101b0c */
.L_x_1323:
[----:B------:R-:W-:Y:S05]  /*1440*/  BSYNC.RECONVERGENT B0 ;  /* 0x0000000000007941 */ /* 0x000fea0003800200 */
.L_x_1322:
[----:B------:R-:W-:-:S13]  /*1450*/  ISETP.NE.AND P0, PT, R0, RZ, PT ;  /* 0x000000ff0000720c */ /* 0x000fda0003f05270 */
[----:B------:R-:W-:Y:S05]  /*1460*/  @!P0 EXIT ;  /* 0x000000000000894d */ /* 0x000fea0003800000 */
[----:B------:R-:W-:Y:S01]  /*1470*/  UISETP.NE.AND UP0, UPT, UR8, URZ, UPT ;  /* 0x000000ff0800728c */ /* 0x000fe2000bf05270 */
[----:B01234-:R-:W-:-:S08]  /*1480*/  CS2R R4, SRZ ;  /* 0x0000000000047805 */ /* 0x01ffd0000001ff00 */
[----:B------:R-:W-:Y:S05]  /*1490*/  BRA.U UP0, `(.L_x_1325) ;  /* 0x0000000100087547 */ /* 0x000fea000b800000 */
[----:B------:R-:W0:Y:S02]  /*14a0*/  LDC.64 R4, c[0x0][0x3d8] ;  /* 0x0000f600ff047b82 */ /* 0x000e240000000a00 */
[----:B0-----:R-:W5:Y:S02]  /*14b0*/  LDG.E.64 R4, desc[UR12][R4.64] ;  /* 0x0000000c04047981 */ /* 0x001f64000c1e1b00 */
.L_x_1325:
[----:B------:R-:W0:Y:S01]  /*14c0*/  LDCU.64 UR4, c[0x0][0x398] ;  /* 0x00007300ff0477ac */ /* 0x000e220008000a00 */
[----:B-----5:R-:W-:-:S04]  /*14d0*/  IADD3 R0, P0, PT, R46, R4, RZ ;  /* 0x000000042e007210 */ /* 0x020fc80007f1e0ff */
[----:B------:R-:W-:Y:S02]  /*14e0*/  LEA.HI.X.SX32 R5, R46, R5, 0x1, P0 ;  /* 0x000000052e057211 */ /* 0x000fe400000f0eff */
[----:B0-----:R-:W-:-:S04]  /*14f0*/  LEA R4, P0, R0, UR4, 0x3 ;  /* 0x0000000400047c11 */ /* 0x001fc8000f8018ff */
[----:B------:R-:W-:-:S05]  /*1500*/  LEA.HI.X R5, R0, UR5, R5, 0x3, P0 ;  /* 0x0000000500057c11 */ /* 0x000fca00080f1c05 */
[----:B------:R-:W-:Y:S01]  /*1510*/  STG.E.64 desc[UR12][R4.64], R2 ;  /* 0x0000000204007986 */ /* 0x000fe2000c101b0c */
[----:B------:R-:W-:Y:S05]  /*1520*/  EXIT ;  /* 0x000000000000794d */ /* 0x000fea0003800000 */
.L_x_1294:
        /* <DEDUP_REMOVED lines=56> */
.L_x_1328:
        /* <DEDUP_REMOVED lines=17> */
.L_x_1327:
[----:B------:R-:W-:Y:S05]  /*19c0*/  BSYNC.RECONVERGENT B0 ;  /* 0x0000000000007941 */ /* 0x000fea0003800200 */
.L_x_1326:
        /* <DEDUP_REMOVED lines=14> */
.L_x_1329:
        /* <DEDUP_REMOVED lines=44> */
.L_x_1293:
        /* <DEDUP_REMOVED lines=14> */
[----:B---3--:R-:W-:-:S04]  /*1e50*/  IADD3 R10, P0, PT, R10, UR10, RZ ;  /* 0x0000000a0a0a7c10 */ /* 0x008fc8000ff1e0ff */
[----:B------:R-:W-:-:S05]  /*1e60*/  IADD3.X R11, PT, PT, R0, UR11, RZ, P0, !PT ;  /* 0x0000000b000b7c10 */ /* 0x000fca00087fe4ff */
        /* <DEDUP_REMOVED lines=141> */
.L_x_1474:
[----:B------:R-:W-:Y:S05]  /*2740*/  @!P0 BRA `(.L_x_1332) ;  /* 0x0000000000248947 */ /* 0x000fea0003800000 */
[----:B------:R-:W-:-:S07]  /*2750*/  IMAD.MOV.U32 R51, RZ, RZ, 0x14a ;  /* 0x0000014aff337424 */ /* 0x000fce00078e00ff */
.L_x_1334:
[----:B------:R-:W-:Y:S05]  /*2760*/  NANOSLEEP R51 ;  /* 0x000000330000735d */ /* 0x000fea0003800000 */
[----:B------:R-:W2:Y:S01]  /*2770*/  LD.E.64.STRONG.GPU R44, desc[UR12][R18.64+0x100] ;  /* 0x0001000c122c7980 */ /* 0x000ea2000c10fb00 */
[----:B------:R-:W-:Y:S01]  /*2780*/  UMOV UR4, 0xffffffff ;  /* 0xffffffff00047882 */ /* 0x000fe20000000000 */
[----:B------:R-:W-:Y:S02]  /*2790*/  SHF.R.U32.HI R51, RZ, 0x1, R51 ;  /* 0x00000001ff337819 */ /* 0x000fe40000011633 */
[----:B--2---:R-:W-:Y:S01]  /*27a0*/  ISETP.NE.AND P0, PT, R44, 0x63, PT ;  /* 0x000000632c00780c */ /* 0x004fe20003f05270 */
[----:B------:R-:W-:-:S12]  /*27b0*/  BRA.DIV UR4, `(.L_x_1333) ;  /* 0x0000006604307947 */ /* 0x000fd8000b800000 */
[----:B------:R-:W-:-:S13]  /*27c0*/  VOTE.ANY P0, !P0 ;  /* 0x0000000000ff7806 */ /* 0x000fda0004000100 */
.L_x_1477:
[----:B------:R-:W-:Y:S05]  /*27d0*/  @P0 BRA `(.L_x_1334) ;  /* 0xfffffffc00e00947 */ /* 0x000fea000383ffff */
.L_x_1332:
        /* <DEDUP_REMOVED lines=38> */
.L_x_1486:
[----:B------:R-:W-:Y:S05]  /*2a40*/  @!P0 BRA `(.L_x_1336) ;  /* 0x0000000000e08947 */ /* 0x000fea0003800000 */
[----:B------:R-:W-:-:S07]  /*2a50*/  IMAD.MOV.U32 R57, RZ, RZ, 0x14a ;  /* 0x0000014aff397424 */ /* 0x000fce00078e00ff */
.L_x_1342:
        /* <DEDUP_REMOVED lines=10> */
.L_x_1489:
[----:B------:R-:W-:Y:S05]  /*2b00*/  @!P0 BRA `(.L_x_1338) ;  /* 0x0000000000248947 */ /* 0x000fea0003800000 */
[----:B------:R-:W-:-:S07]  /*2b10*/  IMAD.MOV.U32 R59, RZ, RZ, R57 ;  /* 0x000000ffff3b7224 */ /* 0x000fce00078e0039 */
.L_x_1340:
[----:B------:R-:W-:Y:S05]  /*2b20*/  NANOSLEEP R59 ;  /* 0x0000003b0000735d */ /* 0x000fea0003800000 */
[----:B------:R-:W2:Y:S01]  /*2b30*/  LD.E.64.STRONG.GPU R44, desc[UR12][R18.64+-0x100] ;  /* 0xffff000c122c7980 */ /* 0x000ea2000c10fb00 */
[----:B------:R-:W-:Y:S01]  /*2b40*/  UMOV UR4, 0xffffffff ;  /* 0xffffffff00047882 */ /* 0x000fe20000000000 */
[----:B------:R-:W-:Y:S02]  /*2b50*/  SHF.R.U32.HI R59, RZ, 0x1, R59 ;  /* 0x00000001ff3b7819 */ /* 0x000fe4000001163b */
[----:B--2---:R-:W-:Y:S01]  /*2b60*/  ISETP.NE.AND P0, PT, R44, 0x63, PT ;  /* 0x000000632c00780c */ /* 0x004fe20003f05270 */
[----:B------:R-:W-:-:S12]  /*2b70*/  BRA.DIV UR4, `(.L_x_1339) ;  /* 0x0000006604807947 */ /* 0x000fd8000b800000 */
[----:B------:R-:W-:-:S13]  /*2b80*/  VOTE.ANY P0, !P0 ;  /* 0x0000000000ff7806 */ /* 0x000fda0004000100 */
.L_x_1492:
[----:B------:R-:W-:Y:S05]  /*2b90*/  @P0 BRA `(.L_x_1340) ;  /* 0xfffffffc00e00947 */ /* 0x000fea000383ffff */
.L_x_1338:
        /* <DEDUP_REMOVED lines=34> */
.L_x_1501:
[----:B------:R-:W-:Y:S05]  /*2dc0*/  @P0 BRA `(.L_x_1342) ;  /* 0xfffffffc00240947 */ /* 0x000fea000383ffff */
.L_x_1336:
        /* <DEDUP_REMOVED lines=15> */
.L_x_1330:
        /* <DEDUP_REMOVED lines=34> */
.L_x_1346:
[----:B-----5:R-:W-:-:S04]  /*30e0*/  IADD3 R0, P0, PT, R18, R8, RZ ;  /* 0x0000000812007210 */ /* 0x020fc80007f1e0ff */
[----:B------:R-:W-:Y:S02]  /*30f0*/  LEA.HI.X.SX32 R9, R18, R9, 0x1, P0 ;  /* 0x0000000912097211 */ /* 0x000fe400000f0eff */
[----:B0-----:R-:W-:-:S04]  /*3100*/  LEA R8, P0, R0, UR6, 0x3 ;  /* 0x0000000600087c11 */ /* 0x001fc8000f8018ff */
[----:B------:R-:W-:-:S05]  /*3110*/  LEA.HI.X R9, R0, UR7, R9, 0x3, P0 ;  /* 0x0000000700097c11 */ /* 0x000fca00080f1c09 */
[----:B------:R1:W-:Y:S04]  /*3120*/  STG.E.64 desc[UR12][R8.64], R42 ;  /* 0x0000002a08007986 */ /* 0x0003e8000c101b0c */
.L_x_1345:
[----:B0-----:R-:W-:Y:S05]  /*3130*/  BSYNC.RECONVERGENT B0 ;  /* 0x0000000000007941 */ /* 0x001fea0003800200 */
.L_x_1344:
        /* <DEDUP_REMOVED lines=9> */
.L_x_1349:
[----:B-----5:R-:W-:-:S04]  /*31d0*/  IADD3 R0, P0, PT, R45, R8, RZ ;  /* 0x000000082d007210 */ /* 0x020fc80007f1e0ff */
[----:B------:R-:W-:Y:S02]  /*31e0*/  LEA.HI.X.SX32 R9, R45, R9, 0x1, P0 ;  /* 0x000000092d097211 */ /* 0x000fe400000f0eff */
[----:B0-----:R-:W-:-:S04]  /*31f0*/  LEA R8, P0, R0, UR6, 0x3 ;  /* 0x0000000600087c11 */ /* 0x001fc8000f8018ff */
[----:B------:R-:W-:-:S05]  /*3200*/  LEA.HI.X R9, R0, UR7, R9, 0x3, P0 ;  /* 0x0000000700097c11 */ /* 0x000fca00080f1c09 */
[----:B------:R0:W-:Y:S04]  /*3210*/  STG.E.64 desc[UR12][R8.64], R40 ;  /* 0x0000002808007986 */ /* 0x0001e8000c101b0c */
.L_x_1348:
[----:B------:R-:W-:Y:S05]  /*3220*/  BSYNC.RECONVERGENT B0 ;  /* 0x0000000000007941 */ /* 0x000fea0003800200 */
.L_x_1347:
        /* <DEDUP_REMOVED lines=9> */
.L_x_1352:
[----:B-----5:R-:W-:-:S04]  /*32c0*/  IADD3 R0, P0, PT, R16, R8, RZ ;  /* 0x0000000810007210 */ /* 0x020fc80007f1e0ff */
[----:B------:R-:W-:Y:S02]  /*32d0*/  LEA.HI.X.SX32 R9, R16, R9, 0x1, P0 ;  /* 0x0000000910097211 */ /* 0x000fe400000f0eff */
[----:B0-----:R-:W-:-:S04]  /*32e0*/  LEA R8, P0, R0, UR6, 0x3 ;  /* 0x0000000600087c11 */ /* 0x001fc8000f8018ff */
[----:B------:R-:W-:-:S05]  /*32f0*/  LEA.HI.X R9, R0, UR7, R9, 0x3, P0 ;  /* 0x0000000700097c11 */ /* 0x000fca00080f1c09 */
[----:B------:R2:W-:Y:S04]  /*3300*/  STG.E.64 desc[UR12][R8.64], R38 ;  /* 0x0000002608007986 */ /* 0x0005e8000c101b0c */
.L_x_1351:
[----:B------:R-:W-:Y:S05]  /*3310*/  BSYNC.RECONVERGENT B0 ;  /* 0x0000000000007941 */ /* 0x000fea0003800200 */
.L_x_1350:
        /* <DEDUP_REMOVED lines=9> */
.L_x_1355:
[----:B-----5:R-:W-:-:S04]  /*33b0*/  IADD3 R0, P0, PT, R7, R8, RZ ;  /* 0x0000000807007210 */ /* 0x020fc80007f1e0ff */
[----:B------:R-:W-:Y:S02]  /*33c0*/  LEA.HI.X.SX32 R7, R7, R9, 0x1, P0 ;  /* 0x0000000907077211 */ /* 0x000fe400000f0eff */
[----:B0-----:R-:W-:-:S04]  /*33d0*/  LEA R8, P0, R0, UR6, 0x3 ;  /* 0x0000000600087c11 */ /* 0x001fc8000f8018ff */
[----:B------:R-:W-:-:S05]  /*33e0*/  LEA.HI.X R9, R0, UR7, R7, 0x3, P0 ;  /* 0x0000000700097c11 */ /* 0x000fca00080f1c07 */
[----:B------:R3:W-:Y:S04]  /*33f0*/  STG.E.64 desc[UR12][R8.64], R36 ;  /* 0x0000002408007986 */ /* 0x0007e8000c101b0c */
.L_x_1354:
[----:B------:R-:W-:Y:S05]  /*3400*/  BSYNC.RECONVERGENT B0 ;  /* 0x0000000000007941 */ /* 0x000fea0003800200 */
.L_x_1353:
        /* <DEDUP_REMOVED lines=9> */
.L_x_1358:
[----:B-----5:R-:W-:-:S04]  /*34a0*/  IADD3 R0, P0, PT, R17, R8, RZ ;  /* 0x0000000811007210 */ /* 0x020fc80007f1e0ff */
[----:B------:R-:W-:Y:S02]  /*34b0*/  LEA.HI.X.SX32 R9, R17, R9, 0x1, P0 ;  /* 0x0000000911097211 */ /* 0x000fe400000f0eff */
[----:B0-----:R-:W-:-:S04]  /*34c0*/  LEA R8, P0, R0, UR6, 0x3 ;  /* 0x0000000600087c11 */ /* 0x001fc8000f8018ff */
[----:B------:R-:W-:-:S05]  /*34d0*/  LEA.HI.X R9, R0, UR7, R9, 0x3, P0 ;  /* 0x0000000700097c11 */ /* 0x000fca00080f1c09 */
[----:B------:R4:W-:Y:S04]  /*34e0*/  STG.E.64 desc[UR12][R8.64], R34 ;  /* 0x0000002208007986 */ /* 0x0009e8000c101b0c */
.L_x_1357:
[----:B------:R-:W-:Y:S05]  /*34f0*/  BSYNC.RECONVERGENT B0 ;  /* 0x0000000000007941 */ /* 0x000fea0003800200 */
.L_x_1356:
        /* <DEDUP_REMOVED lines=9> */
.L_x_1361:
[----:B-----5:R-:W-:-:S04]  /*3590*/  IADD3 R0, P0, PT, R10, R8, RZ ;  /* 0x000000080a007210 */ /* 0x020fc80007f1e0ff */
[----:B------:R-:W-:Y:S02]  /*35a0*/  LEA.HI.X.SX32 R9, R10, R9, 0x1, P0 ;  /* 0x000000090a097211 */ /* 0x000fe400000f0eff */
[----:B0-----:R-:W-:-:S04]  /*35b0*/  LEA R8, P0, R0, UR6, 0x3 ;  /* 0x0000000600087c11 */ /* 0x001fc8000f8018ff */
[----:B------:R-:W-:-:S05]  /*35c0*/  LEA.HI.X R9, R0, UR7, R9, 0x3, P0 ;  /* 0x0000000700097c11 */ /* 0x000fca00080f1c09 */
[----:B------:R0:W-:Y:S04]  /*35d0*/  STG.E.64 desc[UR12][R8.64], R32 ;  /* 0x0000002008007986 */ /* 0x0001e8000c101b0c */
.L_x_1360:
[----:B------:R-:W-:Y:S05]  /*35e0*/  BSYNC.RECONVERGENT B0 ;  /* 0x0000000000007941 */ /* 0x000fea0003800200 */
.L_x_1359:
        /* <DEDUP_REMOVED lines=9> */
.L_x_1364:
[----:B-----5:R-:W-:-:S04]  /*3680*/  IADD3 R0, P0, PT, R11, R8, RZ ;  /* 0x000000080b007210 */ /* 0x020fc80007f1e0ff */
[----:B------:R-:W-:Y:S02]  /*3690*/  LEA.HI.X.SX32 R9, R11, R9, 0x1, P0 ;  /* 0x000000090b097211 */ /* 0x000fe400000f0eff */
[----:B0-----:R-:W-:-:S04]  /*36a0*/  LEA R8, P0, R0, UR6, 0x3 ;  /* 0x0000000600087c11 */ /* 0x001fc8000f8018ff */
[----:B------:R-:W-:-:S05]  /*36b0*/  LEA.HI.X R9, R0, UR7, R9, 0x3, P0 ;  /* 0x0000000700097c11 */ /* 0x000fca00080f1c09 */
[----:B------:R0:W-:Y:S04]  /*36c0*/  STG.E.64 desc[UR12][R8.64], R30 ;  /* 0x0000001e08007986 */ /* 0x0001e8000c101b0c */
.L_x_1363:
[----:B------:R-:W-:Y:S05]  /*36d0*/  BSYNC.RECONVERGENT B0 ;  /* 0x0000000000007941 */ /* 0x000fea0003800200 */
.L_x_1362:
        /* <DEDUP_REMOVED lines=9> */
.L_x_1367:
[----:B-----5:R-:W-:-:S04]  /*3770*/  IADD3 R0, P0, PT, R12, R2, RZ ;  /* 0x000000020c007210 */ /* 0x020fc80007f1e0ff */
[----:B------:R-:W-:Y:S02]  /*3780*/  LEA.HI.X.SX32 R3, R12, R3, 0x1, P0 ;  /* 0x000000030c037211 */ /* 0x000fe400000f0eff */
[----:B0-----:R-:W-:-:S04]  /*3790*/  LEA R2, P0, R0, UR6, 0x3 ;  /* 0x0000000600027c11 */ /* 0x001fc8000f8018ff */
[----:B------:R-:W-:-:S05]  /*37a0*/  LEA.HI.X R3, R0, UR7, R3, 0x3, P0 ;  /* 0x0000000700037c11 */ /* 0x000fca00080f1c03 */
[----:B------:R0:W-:Y:S04]  /*37b0*/  STG.E.64 desc[UR12][R2.64], R28 ;  /* 0x0000001c02007986 */ /* 0x0001e8000c101b0c */
.L_x_1366:
[----:B------:R-:W-:Y:S05]  /*37c0*/  BSYNC.RECONVERGENT B0 ;  /* 0x0000000000007941 */ /* 0x000fea0003800200 */
.L_x_1365:
        /* <DEDUP_REMOVED lines=9> */
.L_x_1370:
[----:B-----5:R-:W-:-:S04]  /*3860*/  IADD3 R0, P0, PT, R13, R2, RZ ;  /* 0x000000020d007210 */ /* 0x020fc80007f1e0ff */
[----:B------:R-:W-:Y:S02]  /*3870*/  LEA.HI.X.SX32 R3, R13, R3, 0x1, P0 ;  /* 0x000000030d037211 */ /* 0x000fe400000f0eff */
[----:B0-----:R-:W-:-:S04]  /*3880*/  LEA R2, P0, R0, UR6, 0x3 ;  /* 0x0000000600027c11 */ /* 0x001fc8000f8018ff */
[----:B------:R-:W-:-:S05]  /*3890*/  LEA.HI.X R3, R0, UR7, R3, 0x3, P0 ;  /* 0x0000000700037c11 */ /* 0x000fca00080f1c03 */
[----:B------:R0:W-:Y:S04]  /*38a0*/  STG.E.64 desc[UR12][R2.64], R26 ;  /* 0x0000001a02007986 */ /* 0x0001e8000c101b0c */
.L_x_1369:
[----:B------:R-:W-:Y:S05]  /*38b0*/  BSYNC.RECONVERGENT B0 ;  /* 0x0000000000007941 */ /* 0x000fea0003800200 */
.L_x_1368:
        /* <DEDUP_REMOVED lines=9> */
.L_x_1373:
[----:B-----5:R-:W-:-:S04]  /*3950*/  IADD3 R0, P0, PT, R14, R2, RZ ;  /* 0x000000020e007210 */ /* 0x020fc80007f1e0ff */
[----:B------:R-:W-:Y:S02]  /*3960*/  LEA.HI.X.SX32 R3, R14, R3, 0x1, P0 ;  /* 0x000000030e037211 */ /* 0x000fe400000f0eff */
[----:B0-----:R-:W-:-:S04]  /*3970*/  LEA R2, P0, R0, UR6, 0x3 ;  /* 0x0000000600027c11 */ /* 0x001fc8000f8018ff */
[----:B------:R-:W-:-:S05]  /*3980*/  LEA.HI.X R3, R0, UR7, R3, 0x3, P0 ;  /* 0x0000000700037c11 */ /* 0x000fca00080f1c03 */
[----:B------:R0:W-:Y:S04]  /*3990*/  STG.E.64 desc[UR12][R2.64], R24 ;  /* 0x0000001802007986 */ /* 0x0001e8000c101b0c */
.L_x_1372:
[----:B------:R-:W-:Y:S05]  /*39a0*/  BSYNC.RECONVERGENT B0 ;  /* 0x0000000000007941 */ /* 0x000fea0003800200 */
.L_x_1371:
[----:B------:R-:W-:-:S13]  /*39b0*/  ISETP.NE.AND P0, PT, R6, RZ, PT ;  /* 0x000000ff0600720c */ /* 0x000fda0003f05270 */
[----:B------:R-:W-:Y:S05]  /*39c0*/  @!P0 EXIT ;  /* 0x000000000000894d */ /* 0x000fea0003800000 */
[----:B------:R-:W-:Y:S01]  /*39d0*/  UISETP.NE.AND UP0, UPT, UR4, URZ, UPT ;  /* 0x000000ff0400728c */ /* 0x000fe2000bf05270 */
[----:B0-----:R-:W-:-:S08]  /*39e0*/  CS2R R2, SRZ ;  /* 0x0000000000027805 */ /* 0x001fd0000001ff00 */
[----:B------:R-:W-:Y:S05]  /*39f0*/  BRA.U UP0, `(.L_x_1374) ;  /* 0x0000000100087547 */ /* 0x000fea000b800000 */
[----:B------:R-:W0:Y:S02]  /*3a00*/  LDC.64 R2, c[0x0][0x3d8] ;  /* 0x0000f600ff027b82 */ /* 0x000e240000000a00 */
[----:B0-----:R-:W5:Y:S02]  /*3a10*/  LDG.E.64 R2, desc[UR12][R2.64] ;  /* 0x0000000c02027981 */ /* 0x001f64000c1e1b00 */
.L_x_1374:
[----:B------:R-:W0:Y:S01]  /*3a20*/  LDCU.64 UR4, c[0x0][0x398] ;  /* 0x00007300ff0477ac */ /* 0x000e220008000a00 */
[----:B-----5:R-:W-:-:S04]  /*3a30*/  IADD3 R0, P0, PT, R15, R2, RZ ;  /* 0x000000020f007210 */ /* 0x020fc80007f1e0ff */
[----:B------:R-:W-:Y:S02]  /*3a40*/  LEA.HI.X.SX32 R3, R15, R3, 0x1, P0 ;  /* 0x000000030f037211 */ /* 0x000fe400000f0eff */
[----:B0-----:R-:W-:-:S04]  /*3a50*/  LEA R2, P0, R0, UR4, 0x3 ;  /* 0x0000000400027c11 */ /* 0x001fc8000f8018ff */
[----:B------:R-:W-:-:S05]  /*3a60*/  LEA.HI.X R3, R0, UR5, R3, 0x3, P0 ;  /* 0x0000000500037c11 */ /* 0x000fca00080f1c03 */
[----:B------:R-:W-:Y:S01]  /*3a70*/  STG.E.64 desc[UR12][R2.64], R22 ;  /* 0x0000001602007986 */ /* 0x000fe2000c101b0c */
[----:B------:R-:W-:Y:S05]  /*3a80*/  EXIT ;  /* 0x000000000000794d */ /* 0x000fea0003800000 */
.L_x_1343:
        /* <DEDUP_REMOVED lines=66> */
.L_x_1377:
        /* <DEDUP_REMOVED lines=14> */
.L_x_1376:
[----:B------:R-:W-:Y:S05]  /*3f90*/  BSYNC.RECONVERGENT B0 ;  /* 0x0000000000007941 */ /* 0x000fea0003800200 */
.L_x_1375:
        /* <DEDUP_REMOVED lines=10> */
.L_x_1378:
        /* <DEDUP_REMOVED lines=45> */
.L_x_1292:
        /* <DEDUP_REMOVED lines=18> */
[----:B---3--:R-:W-:Y:S02]  /*4430*/  IADD3 R6, P4, PT, R6, UR10, RZ ;  /* 0x0000000a06067c10 */ /* 0x008fe4000ff9e0ff */
[----:B------:R-:W-:Y:S02]  /*4440*/  IADD3.X R3, PT, PT, RZ, UR9, RZ, P0, P1 ;  /* 0x00000009ff037c10 */ /* 0x000fe400087e24ff */
[----:B------:R-:W-:Y:S02]  /*4450*/  ISETP.GE.AND P2, PT, R0, UR6, PT ;  /* 0x0000000600007c0c */ /* 0x000fe4000bf46270 */
[----:B------:R-:W-:-:S02]  /*4460*/  ISETP.GE.AND P5, PT, R2, UR6, PT ;  /* 0x0000000602007c0c */ /* 0x000fc4000bfa6270 */
[----:B------:R-:W-:Y:S01]  /*4470*/  IADD3.X R7, PT, PT, R3, UR11, RZ, P4, !PT ;  /* 0x0000000b03077c10 */ /* 0x000fe2000a7fe4ff */
        /* <DEDUP_REMOVED lines=15> */
[----:B------:R-:W2:Y:S01]  /*4570*/  @!P3 LDG.E.U8 R8, desc[UR12][R6.64] ;  /* 0x0000000c0608b981 */ /* 0x000ea2000c1e1100 */
[----:B------:R-:W3:Y:S03]  /*4580*/  LDCU.64 UR10, c[0x0][0x380] ;  /* 0x00007000ff0a77ac */ /* 0x000ee60008000a00 */
[----:B------:R-:W4:Y:S04]  /*4590*/  @!P2 LDG.E.U8 R2, desc[UR12][R6.64+0x1] ;  /* 0x0000010c0602a981 */ /* 0x000f28000c1e1100 */
[----:B------:R-:W5:Y:S04]  /*45a0*/  @!P5 LDG.E.U8 R3, desc[UR12][R6.64+0x2] ;  /* 0x0000020c0603d981 */ /* 0x000f68000c1e1100 */
[----:B------:R-:W3:Y:S04]  /*45b0*/  @!P4 LDG.E.U8 R4, desc[UR12][R6.64+0x3] ;  /* 0x0000030c0604c981 */ /* 0x000ee8000c1e1100 */
[----:B------:R-:W3:Y:S01]  /*45c0*/  @!P0 LDG.E.U8 R5, desc[UR12][R6.64+0x4] ;  /* 0x0000040c06058981 */ /* 0x000ee2000c1e1100 */
[----:B------:R-:W-:-:S05]  /*45d0*/  VIADD R0, R36, 0x5 ;  /* 0x0000000524007836 */ /* 0x000fca0000000000 */
[----:B------:R-:W-:Y:S01]  /*45e0*/  ISETP.GE.AND P1, PT, R0, UR6, PT ;  /* 0x0000000600007c0c */ /* 0x000fe2000bf26270 */
[----:B------:R-:W-:-:S12]  /*45f0*/  IMAD.MOV.U32 R0, RZ, RZ, 0x1 ;  /* 0x00000001ff007424 */ /* 0x000fd800078e00ff */
[----:B------:R-:W3:Y:S01]  /*4600*/  @!P1 LDG.E.U8 R12, desc[UR12][R6.64+0x5] ;  /* 0x0000050c060c9981 */ /* 0x000ee2000c1e1100 */
        /* <DEDUP_REMOVED lines=20> */
[----:B------:R-:W2:Y:S02]  /*4750*/  @!P3 LDG.E.U8 R5, desc[UR12][R6.64+0x6] ;  /* 0x0000060c0605b981 */ /* 0x000ea4000c1e1100 */
[----:B------:R-:W-:-:S02]  /*4760*/  @!P0 SEL R3, RZ, 0x1, !P6 ;  /* 0x00000001ff038807 */ /* 0x000fc40007000000 */
[----:B------:R-:W-:Y:S01]  /*4770*/  ISETP.GE.AND P0, PT, R4, UR6, PT ;  /* 0x0000000604007c0c */ /* 0x000fe2000bf06270 */
[----:B------:R-:W3:Y:S04]  /*4780*/  @!P2 LDG.E.U8 R8, desc[UR12][R6.64+0x7] ;  /* 0x0000070c0608a981 */ /* 0x000ee8000c1e1100 */
[----:B------:R-:W4:Y:S04]  /*4790*/  @!P5 LDG.E.U8 R9, desc[UR12][R6.64+0x8] ;  /* 0x0000080c0609d981 */ /* 0x000f28000c1e1100 */
[----:B------:R-:W5:Y:S04]  /*47a0*/  @!P4 LDG.E.U8 R10, desc[UR12][R6.64+0x9] ;  /* 0x0000090c060ac981 */ /* 0x000f68000c1e1100 */
[----:B------:R-:W5:Y:S01]  /*47b0*/  @!P0 LDG.E.U8 R11, desc[UR12][R6.64+0xa] ;  /* 0x00000a0c060b8981 */ /* 0x000f62000c1e1100 */
        /* <DEDUP_REMOVED lines=124> */
.L_x_1385:
[----:B-----5:R-:W-:-:S04]  /*4f80*/  IADD3 R10, P0, PT, R55, R8, RZ ;  /* 0x00000008370a7210 */ /* 0x020fc80007f1e0ff */
[----:B------:R-:W-:Y:S02]  /*4f90*/  LEA.HI.X.SX32 R9, R55, R9, 0x1, P0 ;  /* 0x0000000937097211 */ /* 0x000fe400000f0eff */
[----:B0-----:R-:W-:-:S04]  /*4fa0*/  LEA R8, P0, R10, UR6, 0x3 ;  /* 0x000000060a087c11 */ /* 0x001fc8000f8018ff */
[----:B------:R-:W-:-:S05]  /*4fb0*/  LEA.HI.X R9, R10, UR7, R9, 0x3, P0 ;  /* 0x000000070a097c11 */ /* 0x000fca00080f1c09 */
[----:B------:R0:W-:Y:S04]  /*4fc0*/  STG.E.64 desc[UR12][R8.64], R36 ;  /* 0x0000002408007986 */ /* 0x0001e8000c101b0c */
.L_x_1384:
[----:B------:R-:W-:Y:S05]  /*4fd0*/  BSYNC.RECONVERGENT B2 ;  /* 0x0000000000027941 */ /* 0x000fea0003800200 */
.L_x_1383:
        /* <DEDUP_REMOVED lines=10> */
.L_x_1388:
[----:B-----5:R-:W-:-:S04]  /*5080*/  IADD3 R10, P0, PT, R51, R8, RZ ;  /* 0x00000008330a7210 */ /* 0x020fc80007f1e0ff */
[----:B------:R-:W-:Y:S02]  /*5090*/  LEA.HI.X.SX32 R9, R51, R9, 0x1, P0 ;  /* 0x0000000933097211 */ /* 0x000fe400000f0eff */
[----:B0-----:R-:W-:-:S04]  /*50a0*/  LEA R8, P0, R10, UR6, 0x3 ;  /* 0x000000060a087c11 */ /* 0x001fc8000f8018ff */
[----:B------:R-:W-:-:S05]  /*50b0*/  LEA.HI.X R9, R10, UR7, R9, 0x3, P0 ;  /* 0x000000070a097c11 */ /* 0x000fca00080f1c09 */
[----:B------:R1:W-:Y:S04]  /*50c0*/  STG.E.64 desc[UR12][R8.64], R34 ;  /* 0x0000002208007986 */ /* 0x0003e8000c101b0c */
.L_x_1387:
[----:B------:R-:W-:Y:S05]  /*50d0*/  BSYNC.RECONVERGENT B2 ;  /* 0x0000000000027941 */ /* 0x000fea0003800200 */
.L_x_1386:
        /* <DEDUP_REMOVED lines=10> */
.L_x_1391:
[----:B-----5:R-:W-:-:S04]  /*5180*/  IADD3 R0, P0, PT, R49, R8, RZ ;  /* 0x0000000831007210 */ /* 0x020fc80007f1e0ff */
[----:B------:R-:W-:Y:S02]  /*5190*/  LEA.HI.X.SX32 R9, R49, R9, 0x1, P0 ;  /* 0x0000000931097211 */ /* 0x000fe400000f0eff */
[----:B0-----:R-:W-:-:S04]  /*51a0*/  LEA R8, P0, R0, UR6, 0x3 ;  /* 0x0000000600087c11 */ /* 0x001fc8000f8018ff */
[----:B------:R-:W-:-:S05]  /*51b0*/  LEA.HI.X R9, R0, UR7, R9, 0x3, P0 ;  /* 0x0000000700097c11 */ /* 0x000fca00080f1c09 */
[----:B------:R2:W-:Y:S04]  /*51c0*/  STG.E.64 desc[UR12][R8.64], R32 ;  /* 0x0000002008007986 */ /* 0x0005e8000c101b0c */
.L_x_1390:
[----:B------:R-:W-:Y:S05]  /*51d0*/  BSYNC.RECONVERGENT B2 ;  /* 0x0000000000027941 */ /* 0x000fea0003800200 */
.L_x_1389:
        /* <DEDUP_REMOVED lines=10> */
.L_x_1394:
[----:B-----5:R-:W-:-:S04]  /*5280*/  IADD3 R0, P0, PT, R50, R8, RZ ;  /* 0x0000000832007210 */ /* 0x020fc80007f1e0ff */
[----:B------:R-:W-:Y:S02]  /*5290*/  LEA.HI.X.SX32 R9, R50, R9, 0x1, P0 ;  /* 0x0000000932097211 */ /* 0x000fe400000f0eff */
[----:B0-----:R-:W-:-:S04]  /*52a0*/  LEA R8, P0, R0, UR6, 0x3 ;  /* 0x0000000600087c11 */ /* 0x001fc8000f8018ff */
[----:B------:R-:W-:-:S05]  /*52b0*/  LEA.HI.X R9, R0, UR7, R9, 0x3, P0 ;  /* 0x0000000700097c11 */ /* 0x000fca00080f1c09 */
[----:B------:R3:W-:Y:S04]  /*52c0*/  STG.E.64 desc[UR12][R8.64], R30 ;  /* 0x0000001e08007986 */ /* 0x0007e8000c101b0c */
.L_x_1393:
[----:B------:R-:W-:Y:S05]  /*52d0*/  BSYNC.RECONVERGENT B2 ;  /* 0x0000000000027941 */ /* 0x000fea0003800200 */
.L_x_1392:
        /* <DEDUP_REMOVED lines=10> */
.L_x_1397:
[----:B-----5:R-:W-:-:S04]  /*5380*/  IADD3 R0, P0, PT, R42, R2, RZ ;  /* 0x000000022a007210 */ /* 0x020fc80007f1e0ff */
[----:B------:R-:W-:Y:S02]  /*5390*/  LEA.HI.X.SX32 R3, R42, R3, 0x1, P0 ;  /* 0x000000032a037211 */ /* 0x000fe400000f0eff */
[----:B----4-:R-:W-:-:S04]  /*53a0*/  LEA R2, P0, R0, UR6, 0x3 ;  /* 0x0000000600027c11 */ /* 0x010fc8000f8018ff */
[----:B------:R-:W-:-:S05]  /*53b0*/  LEA.HI.X R3, R0, UR7, R3, 0x3, P0 ;  /* 0x0000000700037c11 */ /* 0x000fca00080f1c03 */
[----:B------:R4:W-:Y:S04]  /*53c0*/  STG.E.64 desc[UR12][R2.64], R28 ;  /* 0x0000001c02007986 */ /* 0x0009e8000c101b0c */
.L_x_1396:
[----:B------:R-:W-:Y:S05]  /*53d0*/  BSYNC.RECONVERGENT B2 ;  /* 0x0000000000027941 */ /* 0x000fea0003800200 */
.L_x_1395:
        /* <DEDUP_REMOVED lines=10> */
.L_x_1400:
[----:B-----5:R-:W-:-:S04]  /*5480*/  IADD3 R0, P0, PT, R43, R2, RZ ;  /* 0x000000022b007210 */ /* 0x020fc80007f1e0ff */
[----:B------:R-:W-:Y:S02]  /*5490*/  LEA.HI.X.SX32 R3, R43, R3, 0x1, P0 ;  /* 0x000000032b037211 */ /* 0x000fe400000f0eff */
[----:B----4-:R-:W-:-:S04]  /*54a0*/  LEA R2, P0, R0, UR6, 0x3 ;  /* 0x0000000600027c11 */ /* 0x010fc8000f8018ff */
[----:B------:R-:W-:-:S05]  /*54b0*/  LEA.HI.X R3, R0, UR7, R3, 0x3, P0 ;  /* 0x0000000700037c11 */ /* 0x000fca00080f1c03 */
[----:B------:R4:W-:Y:S04]  /*54c0*/  STG.E.64 desc[UR12][R2.64], R26 ;  /* 0x0000001a02007986 */ /* 0x0009e8000c101b0c */
.L_x_1399:
[----:B------:R-:W-:Y:S05]  /*54d0*/  BSYNC.RECONVERGENT B2 ;  /* 0x0000000000027941 */ /* 0x000fea0003800200 */
.L_x_1398:
        /* <DEDUP_REMOVED lines=10> */
.L_x_1403:
[----:B-----5:R-:W-:-:S04]  /*5580*/  IADD3 R0, P0, PT, R44, R2, RZ ;  /* 0x000000022c007210 */ /* 0x020fc80007f1e0ff */
[----:B------:R-:W-:Y:S02]  /*5590*/  LEA.HI.X.SX32 R3, R44, R3, 0x1, P0 ;  /* 0x000000032c037211 */ /* 0x000fe400000f0eff */
[----:B----4-:R-:W-:-:S04]  /*55a0*/  LEA R2, P0, R0, UR6, 0x3 ;  /* 0x0000000600027c11 */ /* 0x010fc8000f8018ff */
[----:B------:R-:W-:-:S05]  /*55b0*/  LEA.HI.X R3, R0, UR7, R3, 0x3, P0 ;  /* 0x0000000700037c11 */ /* 0x000fca00080f1c03 */
[----:B------:R4:W-:Y:S04]  /*55c0*/  STG.E.64 desc[UR12][R2.64], R24 ;  /* 0x0000001802007986 */ /* 0x0009e8000c101b0c */
.L_x_1402:
[----:B------:R-:W-:Y:S05]  /*55d0*/  BSYNC.RECONVERGENT B2 ;  /* 0x0000000000027941 */ /* 0x000fea0003800200 */
.L_x_1401:
        /* <DEDUP_REMOVED lines=10> */
.L_x_1406:
[----:B-----5:R-:W-:-:S04]  /*5680*/  IADD3 R0, P0, PT, R45, R2, RZ ;  /* 0x000000022d007210 */ /* 0x020fc80007f1e0ff */
[----:B------:R-:W-:Y:S02]  /*5690*/  LEA.HI.X.SX32 R3, R45, R3, 0x1, P0 ;  /* 0x000000032d037211 */ /* 0x000fe400000f0eff */
[----:B----4-:R-:W-:-:S04]  /*56a0*/  LEA R2, P0, R0, UR6, 0x3 ;  /* 0x0000000600027c11 */ /* 0x010fc8000f8018ff */
[----:B------:R-:W-:-:S05]  /*56b0*/  LEA.HI.X R3, R0, UR7, R3, 0x3, P0 ;  /* 0x0000000700037c11 */ /* 0x000fca00080f1c03 */
[----:B------:R4:W-:Y:S04]  /*56c0*/  STG.E.64 desc[UR12][R2.64], R22 ;  /* 0x0000001602007986 */ /* 0x0009e8000c101b0c */
.L_x_1405:
[----:B------:R-:W-:Y:S05]  /*56d0*/  BSYNC.RECONVERGENT B2 ;  /* 0x0000000000027941 */ /* 0x000fea0003800200 */
.L_x_1404:
        /* <DEDUP_REMOVED lines=10> */
.L_x_1409:
[----:B-----5:R-:W-:-:S04]  /*5780*/  IADD3 R0, P0, PT, R46, R2, RZ ;  /* 0x000000022e007210 */ /* 0x020fc80007f1e0ff */
[----:B------:R-:W-:Y:S02]  /*5790*/  LEA.HI.X.SX32 R3, R46, R3, 0x1, P0 ;  /* 0x000000032e037211 */ /* 0x000fe400000f0eff */
[----:B----4-:R-:W-:-:S04]  /*57a0*/  LEA R2, P0, R0, UR6, 0x3 ;  /* 0x0000000600027c11 */ /* 0x010fc8000f8018ff */
[----:B------:R-:W-:-:S05]  /*57b0*/  LEA.HI.X R3, R0, UR7, R3, 0x3, P0 ;  /* 0x0000000700037c11 */ /* 0x000fca00080f1c03 */
[----:B------:R4:W-:Y:S04]  /*57c0*/  STG.E.64 desc[UR12][R2.64], R20 ;  /* 0x0000001402007986 */ /* 0x0009e8000c101b0c */
.L_x_1408:
[----:B------:R-:W-:Y:S05]  /*57d0*/  BSYNC.RECONVERGENT B2 ;  /* 0x0000000000027941 */ /* 0x000fea0003800200 */
.L_x_1407:
        /* <DEDUP_REMOVED lines=10> */
.L_x_1412:
[----:B-----5:R-:W-:-:S04]  /*5880*/  IADD3 R0, P0, PT, R47, R2, RZ ;  /* 0x000000022f007210 */ /* 0x020fc80007f1e0ff */
[----:B------:R-:W-:Y:S02]  /*5890*/  LEA.HI.X.SX32 R3, R47, R3, 0x1, P0 ;  /* 0x000000032f037211 */ /* 0x000fe400000f0eff */
[----:B----4-:R-:W-:-:S04]  /*58a0*/  LEA R2, P0, R0, UR6, 0x3 ;  /* 0x0000000600027c11 */ /* 0x010fc8000f8018ff */
[----:B------:R-:W-:-:S05]  /*58b0*/  LEA.HI.X R3, R0, UR7, R3, 0x3, P0 ;  /* 0x0000000700037c11 */ /* 0x000fca00080f1c03 */
[----:B------:R4:W-:Y:S04]  /*58c0*/  STG.E.64 desc[UR12][R2.64], R16 ;  /* 0x0000001002007986 */ /* 0x0009e8000c101b0c */
.L_x_1411:
[----:B------:R-:W-:Y:S05]  /*58d0*/  BSYNC.RECONVERGENT B2 ;  /* 0x0000000000027941 */ /* 0x000fea0003800200 */
.L_x_1410:
        /* <DEDUP_REMOVED lines=9> */
.L_x_1414:
[----:B-----5:R-:W-:-:S04]  /*5970*/  IADD3 R0, P0, PT, R48, R2, RZ ;  /* 0x0000000230007210 */ /* 0x020fc80007f1e0ff */
[----:B------:R-:W-:Y:S02]  /*5980*/  LEA.HI.X.SX32 R3, R48, R3, 0x1, P0 ;  /* 0x0000000330037211 */ /* 0x000fe400000f0eff */
[----:B----4-:R-:W-:-:S04]  /*5990*/  LEA R2, P0, R0, UR6, 0x3 ;  /* 0x0000000600027c11 */ /* 0x010fc8000f8018ff */
[----:B------:R-:W-:-:S05]  /*59a0*/  LEA.HI.X R3, R0, UR7, R3, 0x3, P0 ;  /* 0x0000000700037c11 */ /* 0x000fca00080f1c03 */
[----:B------:R4:W-:Y:S01]  /*59b0*/  STG.E.64 desc[UR12][R2.64], R6 ;  /* 0x0000000602007986 */ /* 0x0009e2000c101b0c */
[----:B------:R-:W-:Y:S05]  /*59c0*/  BRA `(.L_x_1413) ;  /* 0x00000008000c7947 */ /* 0x000fea0003800000 */
.L_x_1382:
        /* <DEDUP_REMOVED lines=56> */
.L_x_1417:
        /* <DEDUP_REMOVED lines=17> */
.L_x_1416:
[----:B------:R-:W-:Y:S05]  /*5e60*/  BSYNC.RECONVERGENT B2 ;  /* 0x0000000000027941 */ /* 0x000fea0003800200 */
.L_x_1415:
        /* <DEDUP_REMOVED lines=14> */
.L_x_1418:
        /* <DEDUP_REMOVED lines=43> */
.L_x_1413:
[----:B------:R-:W-:Y:S05]  /*6200*/  BSYNC.RECONVERGENT B0 ;  /* 0x0000000000007941 */ /* 0x000fea0003800200 */
.L_x_1381:
[----:B------:R-:W-:Y:S05]  /*6210*/  BRA `(.L_x_1419) ;  /* 0x0000002800047947 */ /* 0x000fea0003800000 */
.L_x_1380:
        /* <DEDUP_REMOVED lines=18> */
[----:B---3--:R-:W-:Y:S02]  /*6340*/  IADD3 R2, P0, PT, R2, UR10, RZ ;  /* 0x0000000a02027c10 */ /* 0x008fe4000ff1e0ff */
[----:B------:R-:W-:-:S02]  /*6350*/  ISETP.GE.AND P5, PT, R5, UR6, PT ;  /* 0x0000000605007c0c */ /* 0x000fc4000bfa6270 */
[----:B------:R-:W-:Y:S01]  /*6360*/  IADD3.X R3, PT, PT, R0, UR11, RZ, P0, !PT ;  /* 0x0000000b00037c10 */ /* 0x000fe200087fe4ff */
[----:B------:R-:W-:Y:S01]  /*6370*/  BAR.SYNC.DEFER_BLOCKING 0x0 ;  /* 0x0000000000007b1d */ /* 0x000fe20000010000 */
[----:B------:R-:W-:Y:S01]  /*6380*/  ISETP.GE.AND P0, PT, R4, UR6, PT ;  /* 0x0000000604007c0c */ /* 0x000fe2000bf06270 */
[----:B------:R-:W-:-:S05]  /*6390*/  VIADD R4, R36, 0x4 ;  /* 0x0000000424047836 */ /* 0x000fca0000000000 */
[----:B------:R-:W-:Y:S01]  /*63a0*/  ISETP.GE.AND P4, PT, R4, UR6, PT ;  /* 0x0000000604007c0c */ /* 0x000fe2000bf86270 */
[----:B------:R-:W2:Y:S04]  /*63b0*/  @!P2 LDG.E.U8 R0, desc[UR12][R2.64+0x1] ;  /* 0x0000010c0200a981 */ /* 0x000ea8000c1e1100 */
[----:B------:R-:W3:Y:S04]  /*63c0*/  @!P1 LDG.E.U8 R7, desc[UR12][R2.64] ;  /* 0x0000000c02079981 */ /* 0x000ee8000c1e1100 */
[----:B------:R-:W4:Y:S04]  /*63d0*/  @!P0 LDG.E.U8 R4, desc[UR12][R2.64+0x2] ;  /* 0x0000020c02048981 */ /* 0x000f28000c1e1100 */
[----:B------:R-:W5:Y:S04]  /*63e0*/  @!P5 LDG.E.U8 R5, desc[UR12][R2.64+0x3] ;  /* 0x0000030c0205d981 */ /* 0x000f68000c1e1100 */
[----:B------:R-:W5:Y:S01]  /*63f0*/  @!P4 LDG.E.U8 R6, desc[UR12][R2.64+0x4] ;  /* 0x0000040c0206c981 */ /* 0x000f62000c1e1100 */
        /* <DEDUP_REMOVED lines=20> */
[----:B------:R-:W2:Y:S01]  /*6540*/  @!P1 LDG.E.U8 R5, desc[UR12][R2.64+0x5] ;  /* 0x0000050c02059981 */ /* 0x000ea2000c1e1100 */
[----:B------:R-:W-:Y:S01]  /*6550*/  ISETP.GE.AND P0, PT, R4, UR6, PT ;  /* 0x0000000604007c0c */ /* 0x000fe2000bf06270 */
[----:B------:R-:W-:Y:S01]  /*6560*/  VIADD R4, R36, 0xa ;  /* 0x0000000a24047836 */ /* 0x000fe20000000000 */
[----:B------:R-:W-:-:S02]  /*6570*/  @!P5 SEL R9, RZ, 0x1, !P6 ;  /* 0x00000001ff09d807 */ /* 0x000fc40007000000 */
[----:B------:R-:W-:Y:S02]  /*6580*/  @!P4 ISETP.NE.AND P6, PT, R6, RZ, PT ;  /* 0x000000ff0600c20c */ /* 0x000fe40003fc5270 */
[----:B------:R-:W-:Y:S02]  /*6590*/  ISETP.GE.AND P5, PT, R0, UR6, PT ;  /* 0x0000000600007c0c */ /* 0x000fe4000bfa6270 */
[----:B------:R-:W-:Y:S02]  /*65a0*/  @!P4 SEL R8, RZ, 0x1, !P6 ;  /* 0x00000001ff08c807 */ /* 0x000fe40007000000 */
[----:B------:R-:W-:Y:S01]  /*65b0*/  ISETP.GE.AND P4, PT, R4, UR6, PT ;  /* 0x0000000604007c0c */ /* 0x000fe2000bf86270 */
[----:B------:R-:W3:Y:S04]  /*65c0*/  @!P3 LDG.E.U8 R0, desc[UR12][R2.64+0x6] ;  /* 0x0000060c0200b981 */ /* 0x000ee8000c1e1100 */
[----:B------:R-:W4:Y:S04]  /*65d0*/  @!P2 LDG.E.U8 R4, desc[UR12][R2.64+0x7] ;  /* 0x0000070c0204a981 */ /* 0x000f28000c1e1100 */
[----:B------:R-:W5:Y:S04]  /*65e0*/  @!P0 LDG.E.U8 R12, desc[UR12][R2.64+0x8] ;  /* 0x0000080c020c8981 */ /* 0x000f68000c1e1100 */
[----:B------:R-:W5:Y:S04]  /*65f0*/  @!P5 LDG.E.U8 R13, desc[UR12][R2.64+0x9] ;  /* 0x0000090c020dd981 */ /* 0x000f68000c1e1100 */
[----:B------:R0:W5:Y:S01]  /*6600*/  @!P4 LDG.E.U8 R14, desc[UR12][R2.64+0xa] ;  /* 0x00000a0c020ec981 */ /* 0x000162000c1e1100 */
        /* <DEDUP_REMOVED lines=122> */
.L_x_1504:
[----:B------:R-:W-:Y:S05]  /*6db0*/  @!P0 BRA `(.L_x_1422) ;  /* 0x0000000000248947 */ /* 0x000fea0003800000 */
[----:B------:R-:W-:-:S07]  /*6dc0*/  IMAD.MOV.U32 R45, RZ, RZ, 0x14a ;  /* 0x0000014aff2d7424 */ /* 0x000fce00078e00ff */
.L_x_1424:
[----:B------:R-:W-:Y:S05]  /*6dd0*/  NANOSLEEP R45 ;  /* 0x0000002d0000735d */ /* 0x000fea0003800000 */
[----:B------:R-:W2:Y:S01]  /*6de0*/  LD.E.64.STRONG.GPU R40, desc[UR12][R18.64+0x100] ;  /* 0x0001000c12287980 */ /* 0x000ea2000c10fb00 */
[----:B------:R-:W-:Y:S01]  /*6df0*/  UMOV UR7, 0xffffffff ;  /* 0xffffffff00077882 */ /* 0x000fe20000000000 */
[----:B------:R-:W-:Y:S02]  /*6e00*/  SHF.R.U32.HI R45, RZ, 0x1, R45 ;  /* 0x00000001ff2d7819 */ /* 0x000fe4000001162d */
[----:B--2---:R-:W-:Y:S01]  /*6e10*/  ISETP.NE.AND P0, PT, R40, 0x63, PT ;  /* 0x000000632800780c */ /* 0x004fe20003f05270 */
[----:B------:R-:W-:-:S12]  /*6e20*/  BRA.DIV UR7, `(.L_x_1423) ;  /* 0x0000002607f47947 */ /* 0x000fd8000b800000 */
[----:B------:R-:W-:-:S13]  /*6e30*/  VOTE.ANY P0, !P0 ;  /* 0x0000000000ff7806 */ /* 0x000fda0004000100 */
.L_x_1507:
[----:B------:R-:W-:Y:S05]  /*6e40*/  @P0 BRA `(.L_x_1424) ;  /* 0xfffffffc00e00947 */ /* 0x000fea000383ffff */
.L_x_1422:
        /* <DEDUP_REMOVED lines=38> */
.L_x_1516:
[----:B------:R-:W-:Y:S05]  /*70b0*/  @!P0 BRA `(.L_x_1426) ;  /* 0x0000000000d48947 */ /* 0x000fea0003800000 */
[----:B------:R-:W-:-:S07]  /*70c0*/  IMAD.MOV.U32 R53, RZ, RZ, 0x14a ;  /* 0x0000014aff357424 */ /* 0x000fce00078e00ff */
.L_x_1432:
        /* <DEDUP_REMOVED lines=10> */
.L_x_1519:
[----:B------:R-:W-:Y:S05]  /*7170*/  @!P0 BRA `(.L_x_1428) ;  /* 0x0000000000248947 */ /* 0x000fea0003800000 */
[----:B------:R-:W-:-:S07]  /*7180*/  IMAD.MOV.U32 R45, RZ, RZ, R53 ;  /* 0x000000ffff2d7224 */ /* 0x000fce00078e0035 */
.L_x_1430:
[----:B------:R-:W-:Y:S05]  /*7190*/  NANOSLEEP R45 ;  /* 0x0000002d0000735d */ /* 0x000fea0003800000 */
[----:B------:R-:W2:Y:S01]  /*71a0*/  LD.E.64.STRONG.GPU R40, desc[UR12][R18.64+-0x100] ;  /* 0xffff000c12287980 */ /* 0x000ea2000c10fb00 */
[----:B------:R-:W-:Y:S01]  /*71b0*/  UMOV UR7, 0xffffffff ;  /* 0xffffffff00077882 */ /* 0x000fe20000000000 */
[----:B------:R-:W-:Y:S02]  /*71c0*/  SHF.R.U32.HI R45, RZ, 0x1, R45 ;  /* 0x00000001ff2d7819 */ /* 0x000fe4000001162d */
[----:B--2---:R-:W-:Y:S01]  /*71d0*/  ISETP.NE.AND P0, PT, R40, 0x63, PT ;  /* 0x000000632800780c */ /* 0x004fe20003f05270 */
[----:B------:R-:W-:-:S12]  /*71e0*/  BRA.DIV UR7, `(.L_x_1429) ;  /* 0x0000002a074c7947 */ /* 0x000fd8000b800000 */
[----:B------:R-:W-:-:S13]  /*71f0*/  VOTE.ANY P0, !P0 ;  /* 0x0000000000ff7806 */ /* 0x000fda0004000100 */
.L_x_1522:
[----:B------:R-:W-:Y:S05]  /*7200*/  @P0 BRA `(.L_x_1430) ;  /* 0xfffffffc00e00947 */ /* 0x000fea000383ffff */
.L_x_1428:
        /* <DEDUP_REMOVED lines=31> */
.L_x_1531:
[----:B------:R-:W-:Y:S05]  /*7400*/  @P0 BRA `(.L_x_1432) ;  /* 0xfffffffc00300947 */ /* 0x000fea000383ffff */
.L_x_1426:
        /* <DEDUP_REMOVED lines=16> */
.L_x_1420:
        /* <DEDUP_REMOVED lines=37> */
.L_x_1436:
[----:B-----5:R-:W-:-:S04]  /*7760*/  IADD3 R42, P0, PT, R47, R16, RZ ;  /* 0x000000102f2a7210 */ /* 0x020fc80007f1e0ff */
[----:B------:R-:W-:Y:S02]  /*7770*/  LEA.HI.X.SX32 R17, R47, R17, 0x1, P0 ;  /* 0x000000112f117211 */ /* 0x000fe400000f0eff */
[----:B0-----:R-:W-:-:S04]  /*7780*/  LEA R16, P0, R42, UR10, 0x3 ;  /* 0x0000000a2a107c11 */ /* 0x001fc8000f8018ff */
[----:B------:R-:W-:-:S05]  /*7790*/  LEA.HI.X R17, R42, UR11, R17, 0x3, P0 ;  /* 0x0000000b2a117c11 */ /* 0x000fca00080f1c11 */
[----:B------:R1:W-:Y:S04]  /*77a0*/  STG.E.64 desc[UR12][R16.64], R36 ;  /* 0x0000002410007986 */ /* 0x0003e8000c101b0c */
.L_x_1435:
[----:B0-----:R-:W-:Y:S05]  /*77b0*/  BSYNC.RECONVERGENT B0 ;  /* 0x0000000000007941 */ /* 0x001fea0003800200 */
.L_x_1434:
        /* <DEDUP_REMOVED lines=10> */
.L_x_1439:
[----:B-----5:R-:W-:-:S04]  /*7860*/  IADD3 R11, P0, PT, R49, R16, RZ ;  /* 0x00000010310b7210 */ /* 0x020fc80007f1e0ff */
[----:B------:R-:W-:Y:S02]  /*7870*/  LEA.HI.X.SX32 R36, R49, R17, 0x1, P0 ;  /* 0x0000001131247211 */ /* 0x000fe400000f0eff */
[----:B0-----:R-:W-:-:S04]  /*7880*/  LEA R16, P0, R11, UR10, 0x3 ;  /* 0x0000000a0b107c11 */ /* 0x001fc8000f8018ff */
[----:B------:R-:W-:-:S05]  /*7890*/  LEA.HI.X R17, R11, UR11, R36, 0x3, P0 ;  /* 0x0000000b0b117c11 */ /* 0x000fca00080f1c24 */
[----:B------:R0:W-:Y:S04]  /*78a0*/  STG.E.64 desc[UR12][R16.64], R34 ;  /* 0x0000002210007986 */ /* 0x0001e8000c101b0c */
.L_x_1438:
[----:B------:R-:W-:Y:S05]  /*78b0*/  BSYNC.RECONVERGENT B0 ;  /* 0x0000000000007941 */ /* 0x000fea0003800200 */
.L_x_1437:
        /* <DEDUP_REMOVED lines=10> */
.L_x_1442:
[----:B01---5:R-:W-:-:S04]  /*7960*/  IADD3 R16, P0, PT, R45, R10, RZ ;  /* 0x0000000a2d107210 */ /* 0x023fc80007f1e0ff */
[----:B------:R-:W-:Y:S02]  /*7970*/  LEA.HI.X.SX32 R11, R45, R11, 0x1, P0 ;  /* 0x0000000b2d0b7211 */ /* 0x000fe400000f0eff */
[----:B--2---:R-:W-:-:S04]  /*7980*/  LEA R10, P0, R16, UR10, 0x3 ;  /* 0x0000000a100a7c11 */ /* 0x004fc8000f8018ff */
[----:B------:R-:W-:-:S05]  /*7990*/  LEA.HI.X R11, R16, UR11, R11, 0x3, P0 ;  /* 0x0000000b100b7c11 */ /* 0x000fca00080f1c0b */
[----:B------:R2:W-:Y:S04]  /*79a0*/  STG.E.64 desc[UR12][R10.64], R32 ;  /* 0x000000200a007986 */ /* 0x0005e8000c101b0c */
.L_x_1441:
[----:B------:R-:W-:Y:S05]  /*79b0*/  BSYNC.RECONVERGENT B0 ;  /* 0x0000000000007941 */ /* 0x000fea0003800200 */
.L_x_1440:
        /* <DEDUP_REMOVED lines=10> */
.L_x_1445:
[----:B-----5:R-:W-:-:S04]  /*7a60*/  IADD3 R9, P0, PT, R44, R10, RZ ;  /* 0x0000000a2c097210 */ /* 0x020fc80007f1e0ff */
[----:B------:R-:W-:Y:S02]  /*7a70*/  LEA.HI.X.SX32 R44, R44, R11, 0x1, P0 ;  /* 0x0000000b2c2c7211 */ /* 0x000fe400000f0eff */
[----:B--2---:R-:W-:-:S04]  /*7a80*/  LEA R10, P0, R9, UR10, 0x3 ;  /* 0x0000000a090a7c11 */ /* 0x004fc8000f8018ff */
[----:B------:R-:W-:-:S05]  /*7a90*/  LEA.HI.X R11, R9, UR11, R44, 0x3, P0 ;  /* 0x0000000b090b7c11 */ /* 0x000fca00080f1c2c */
[----:B------:R3:W-:Y:S04]  /*7aa0*/  STG.E.64 desc[UR12][R10.64], R30 ;  /* 0x0000001e0a007986 */ /* 0x0007e8000c101b0c */
.L_x_1444:
[----:B------:R-:W-:Y:S05]  /*7ab0*/  BSYNC.RECONVERGENT B0 ;  /* 0x0000000000007941 */ /* 0x000fea0003800200 */
.L_x_1443:
        /* <DEDUP_REMOVED lines=10> */
.L_x_1448:
[----:B--23-5:R-:W-:-:S04]  /*7b60*/  IADD3 R10, P0, PT, R41, R8, RZ ;  /* 0x00000008290a7210 */ /* 0x02cfc80007f1e0ff */
[----:B------:R-:W-:Y:S02]  /*7b70*/  LEA.HI.X.SX32 R9, R41, R9, 0x1, P0 ;  /* 0x0000000929097211 */ /* 0x000fe400000f0eff */
[----:B----4-:R-:W-:-:S04]  /*7b80*/  LEA R8, P0, R10, UR10, 0x3 ;  /* 0x0000000a0a087c11 */ /* 0x010fc8000f8018ff */
[----:B------:R-:W-:-:S05]  /*7b90*/  LEA.HI.X R9, R10, UR11, R9, 0x3, P0 ;  /* 0x0000000b0a097c11 */ /* 0x000fca00080f1c09 */
[----:B------:R4:W-:Y:S04]  /*7ba0*/  STG.E.64 desc[UR12][R8.64], R28 ;  /* 0x0000001c08007986 */ /* 0x0009e8000c101b0c */
.L_x_1447:
[----:B------:R-:W-:Y:S05]  /*7bb0*/  BSYNC.RECONVERGENT B0 ;  /* 0x0000000000007941 */ /* 0x000fea0003800200 */
.L_x_1446:
        /* <DEDUP_REMOVED lines=10> */
.L_x_1451:
[----:B-----5:R-:W-:-:S04]  /*7c60*/  IADD3 R7, P0, PT, R40, R8, RZ ;  /* 0x0000000828077210 */ /* 0x020fc80007f1e0ff */
[----:B------:R-:W-:Y:S02]  /*7c70*/  LEA.HI.X.SX32 R40, R40, R9, 0x1, P0 ;  /* 0x0000000928287211 */ /* 0x000fe400000f0eff */
[----:B----4-:R-:W-:-:S04]  /*7c80*/  LEA R8, P0, R7, UR10, 0x3 ;  /* 0x0000000a07087c11 */ /* 0x010fc8000f8018ff */
[----:B------:R-:W-:-:S05]  /*7c90*/  LEA.HI.X R9, R7, UR11, R40, 0x3, P0 ;  /* 0x0000000b07097c11 */ /* 0x000fca00080f1c28 */
[----:B------:R4:W-:Y:S04]  /*7ca0*/  STG.E.64 desc[UR12][R8.64], R26 ;  /* 0x0000001a08007986 */ /* 0x0009e8000c101b0c */
.L_x_1450:
[----:B------:R-:W-:Y:S05]  /*7cb0*/  BSYNC.RECONVERGENT B0 ;  /* 0x0000000000007941 */ /* 0x000fea0003800200 */
.L_x_1449:
        /* <DEDUP_REMOVED lines=10> */
.L_x_1454:
[----:B----45:R-:W-:-:S04]  /*7d60*/  IADD3 R8, P0, PT, R39, R6, RZ ;  /* 0x0000000627087210 */ /* 0x030fc80007f1e0ff */
[----:B------:R-:W-:Y:S02]  /*7d70*/  LEA.HI.X.SX32 R7, R39, R7, 0x1, P0 ;  /* 0x0000000727077211 */ /* 0x000fe400000f0eff */
[----:B0-----:R-:W-:-:S04]  /*7d80*/  LEA R6, P0, R8, UR10, 0x3 ;  /* 0x0000000a08067c11 */ /* 0x001fc8000f8018ff */
[----:B------:R-:W-:-:S05]  /*7d90*/  LEA.HI.X R7, R8, UR11, R7, 0x3, P0 ;  /* 0x0000000b08077c11 */ /* 0x000fca00080f1c07 */
[----:B------:R0:W-:Y:S04]  /*7da0*/  STG.E.64 desc[UR12][R6.64], R24 ;  /* 0x0000001806007986 */ /* 0x0001e8000c101b0c */
.L_x_1453:
[----:B------:R-:W-:Y:S05]  /*7db0*/  BSYNC.RECONVERGENT B0 ;  /* 0x0000000000007941 */ /* 0x000fea0003800200 */
.L_x_1452:
        /* <DEDUP_REMOVED lines=10> */
.L_x_1457:
[----:B-----5:R-:W-:-:S04]  /*7e60*/  IADD3 R5, P0, PT, R38, R6, RZ ;  /* 0x0000000626057210 */ /* 0x020fc80007f1e0ff */
[----:B------:R-:W-:Y:S02]  /*7e70*/  LEA.HI.X.SX32 R38, R38, R7, 0x1, P0 ;  /* 0x0000000726267211 */ /* 0x000fe400000f0eff */
[----:B0-----:R-:W-:-:S04]  /*7e80*/  LEA R6, P0, R5, UR10, 0x3 ;  /* 0x0000000a05067c11 */ /* 0x001fc8000f8018ff */
[----:B------:R-:W-:-:S05]  /*7e90*/  LEA.HI.X R7, R5, UR11, R38, 0x3, P0 ;  /* 0x0000000b05077c11 */ /* 0x000fca00080f1c26 */
[----:B------:R0:W-:Y:S04]  /*7ea0*/  STG.E.64 desc[UR12][R6.64], R22 ;  /* 0x0000001606007986 */ /* 0x0001e8000c101b0c */
.L_x_1456:
[----:B------:R-:W-:Y:S05]  /*7eb0*/  BSYNC.RECONVERGENT B0 ;  /* 0x0000000000007941 */ /* 0x000fea0003800200 */
.L_x_1455:
        /* <DEDUP_REMOVED lines=10> */
.L_x_1460:
[----:B-----5:R-:W-:-:S04]  /*7f60*/  IADD3 R3, P0, PT, R4, R6, RZ ;  /* 0x0000000604037210 */ /* 0x020fc80007f1e0ff */
[----:B------:R-:W-:Y:S02]  /*7f70*/  LEA.HI.X.SX32 R6, R4, R7, 0x1, P0 ;  /* 0x0000000704067211 */ /* 0x000fe400000f0eff */
[----:B0-----:R-:W-:-:S04]  /*7f80*/  LEA R4, P0, R3, UR10, 0x3 ;  /* 0x0000000a03047c11 */ /* 0x001fc8000f8018ff */
[----:B------:R-:W-:-:S05]  /*7f90*/  LEA.HI.X R5, R3, UR11, R6, 0x3, P0 ;  /* 0x0000000b03057c11 */ /* 0x000fca00080f1c06 */
[----:B------:R0:W-:Y:S04]  /*7fa0*/  STG.E.64 desc[UR12][R4.64], R20 ;  /* 0x0000001404007986 */ /* 0x0001e8000c101b0c */
.L_x_1459:
[----:B------:R-:W-:Y:S05]  /*7fb0*/  BSYNC.RECONVERGENT B0 ;  /* 0x0000000000007941 */ /* 0x000fea0003800200 */
.L_x_1458:
        /* <DEDUP_REMOVED lines=10> */
.L_x_1463:
[----:B0----5:R-:W-:-:S04]  /*8060*/  IADD3 R4, P0, PT, R19, R2, RZ ;  /* 0x0000000213047210 */ /* 0x021fc80007f1e0ff */
[----:B------:R-:W-:Y:S02]  /*8070*/  LEA.HI.X.SX32 R3, R19, R3, 0x1, P0 ;  /* 0x0000000313037211 */ /* 0x000fe400000f0eff */
[----:B------:R-:W-:-:S04]  /*8080*/  LEA R2, P0, R4, UR10, 0x3 ;  /* 0x0000000a04027c11 */ /* 0x000fc8000f8018ff */
[----:B------:R-:W-:-:S05]  /*8090*/  LEA.HI.X R3, R4, UR11, R3, 0x3, P0 ;  /* 0x0000000b04037c11 */ /* 0x000fca00080f1c03 */
[----:B------:R0:W-:Y:S04]  /*80a0*/  STG.E.64 desc[UR12][R2.64], R14 ;  /* 0x0000000e02007986 */ /* 0x0001e8000c101b0c */
.L_x_1462:
[----:B------:R-:W-:Y:S05]  /*80b0*/  BSYNC.RECONVERGENT B0 ;  /* 0x0000000000007941 */ /* 0x000fea0003800200 */
.L_x_1461:
        /* <DEDUP_REMOVED lines=9> */
.L_x_1464:
[----:B-----5:R-:W-:-:S04]  /*8150*/  IADD3 R0, P0, PT, R46, R2, RZ ;  /* 0x000000022e007210 */ /* 0x020fc80007f1e0ff */
[----:B------:R-:W-:Y:S02]  /*8160*/  LEA.HI.X.SX32 R3, R46, R3, 0x1, P0 ;  /* 0x000000032e037211 */ /* 0x000fe400000f0eff */
[----:B0-----:R-:W-:-:S04]  /*8170*/  LEA R2, P0, R0, UR10, 0x3 ;  /* 0x0000000a00027c11 */ /* 0x001fc8000f8018ff */
[----:B------:R-:W-:-:S05]  /*8180*/  LEA.HI.X R3, R0, UR11, R3, 0x3, P0 ;  /* 0x0000000b00037c11 */ /* 0x000fca00080f1c03 */
[----:B------:R0:W-:Y:S01]  /*8190*/  STG.E.64 desc[UR12][R2.64], R12 ;  /* 0x0000000c02007986 */ /* 0x0001e2000c101b0c */
[----:B------:R-:W-:Y:S05]  /*81a0*/  BRA `(.L_x_1419) ;  /* 0x0000000800207947 */ /* 0x000fea0003800000 */
.L_x_1433:
        /* <DEDUP_REMOVED lines=70> */
.L_x_1467:
        /* <DEDUP_REMOVED lines=14> */
.L_x_1466:
[----:B------:R-:W-:Y:S05]  /*86f0*/  BSYNC.RECONVERGENT B0 ;  /* 0x0000000000007941 */ /* 0x000fea0003800200 */
.L_x_1465:
        /* <DEDUP_REMOVED lines=8> */
.L_x_1468:
        /* <DEDUP_REMOVED lines=43> */
.L_x_1419:
[----:B------:R-:W-:Y:S05]  /*8a30*/  BSYNC.RECONVERGENT B1 ;  /* 0x0000000000017941 */ /* 0x000fea0003800200 */
.L_x_1379:
        /* <DEDUP_REMOVED lines=13> */
.L_x_1470:
[----:B-----5:R-:W-:-:S04]  /*8b10*/  IADD3 R2, P0, PT, R18, R2, RZ ;  /* 0x0000000212027210 */ /* 0x020fc80007f1e0ff */
[----:B------:R-:W-:-:S05]  /*8b20*/  LEA.HI.X.SX32 R3, R18, R3, 0x1, P0 ;  /* 0x0000000312037211 */ /* 0x000fca00000f0eff */
[----:B0-----:R-:W-:Y:S01]  /*8b30*/  STG.E.64 desc[UR12][R4.64], R2 ;  /* 0x0000000204007986 */ /* 0x001fe2000c101b0c */
[----:B------:R-:W-:Y:S05]  /*8b40*/  EXIT ;  /* 0x000000000000794d */ /* 0x000fea0003800000 */
.L_x_1469:
[----:B------:R-:W5:Y:S01]  /*8b50*/  LDCU.U8 UR4, c[0x0][0x3c0] ;  /* 0x00007800ff0477ac */ /* 0x000f620008000000 */
[----:B01-34-:R-:W0:Y:S01]  /*8b60*/  LDC.64 R4, c[0x0][0x3e0] ;  /* 0x0000f800ff047b82 */ /* 0x01be220000000a00 */
[----:B------:R-:W-:Y:S01]  /*8b70*/  CS2R R2, SRZ ;  /* 0x0000000000027805 */ /* 0x000fe2000001ff00 */
[----:B-----5:R-:W-:-:S09]  /*8b80*/  UISETP.NE.AND UP0, UPT, UR4, URZ, UPT ;  /* 0x000000ff0400728c */ /* 0x020fd2000bf05270 */
[----:B------:R-:W-:Y:S05]  /*8b90*/  BRA.U UP0, `(.L_x_1471) ;  /* 0x0000000100087547 */ /* 0x000fea000b800000 */
[----:B------:R-:W1:Y:S02]  /*8ba0*/  LDC.64 R2, c[0x0][0x3d8] ;  /* 0x0000f600ff027b82 */ /* 0x000e640000000a00 */
[----:B-1----:R-:W5:Y:S02]  /*8bb0*/  LDG.E.64 R2, desc[UR12][R2.64] ;  /* 0x0000000c02027981 */ /* 0x002f64000c1e1b00 */
.L_x_1471:
[----:B-----5:R-:W-:-:S04]  /*8bc0*/  IADD3 R2, P0, PT, R18, R2, RZ ;  /* 0x0000000212027210 */ /* 0x020fc80007f1e0ff */
[----:B------:R-:W-:-:S05]  /*8bd0*/  LEA.HI.X.SX32 R3, R18, R3, 0x1, P0 ;  /* 0x0000000312037211 */ /* 0x000fca00000f0eff */
[----:B0-----:R-:W-:Y:S01]  /*8be0*/  STG.E.64 desc[UR12][R4.64], R2 ;  /* 0x0000000204007986 */ /* 0x001fe2000c101b0c */
[----:B------:R-:W-:Y:S05]  /*8bf0*/  EXIT ;  /* 0x000000000000794d */ /* 0x000fea0003800000 */
.L_x_1331:
[----:B------:R-:W-:Y:S01]  /*8c00*/  BSSY B0, `(.L_x_1472) ;  /* 0x0000006000007945 */ /* 0x000fe20003800000 */
[----:B------:R-:W-:Y:S01]  /*8c10*/  PLOP3.LUT P0, PT, P0, PT, PT, 0x8, 0x80 ;  /* 0x000000000080781c */ /* 0x000fe2000070e170 */
[----:B------:R-:W-:-:S12]  /*8c20*/  IMAD.MOV.U32 R16, RZ, RZ, -0x1 ;  /* 0xffffffffff107424 */ /* 0x000fd800078e00ff */
[----:B------:R-:W-:Y:S05]  /*8c30*/  WARPSYNC.COLLECTIVE R16, `(.L_x_1473) ;  /* 0x0000000010087348 */ /* 0x000fea0003c00000 */
[----:B------:R-:W-:Y:S01]  /*8c40*/  VOTE.ANY P0, P0 ;  /* 0x0000000000ff7806 */ /* 0x000fe20000000100 */
[----:B------:R-:W-:-:S12]  /*8c50*/  ENDCOLLECTIVE ;  /* 0x000000000000791b */ /* 0x000fd80003800000 */
.L_x_1473:
[----:B------:R-:W-:Y:S05]  /*8c60*/  BSYNC B0 ;  /* 0x0000000000007941 */ /* 0x000fea0003800000 */
.L_x_1472:
[----:B------:R-:W-:Y:S05]  /*8c70*/  BRA `(.L_x_1474) ;  /* 0xffffff9800b07947 */ /* 0x000fea000383ffff */
.L_x_1333:
[----:B------:R-:W-:Y:S01]  /*8c80*/  BSSY B0, `(.L_x_1475) ;  /* 0x0000006000007945 */ /* 0x000fe20003800000 */
[----:B------:R-:W-:Y:S01]  /*8c90*/  PLOP3.LUT P0, PT, P0, PT, PT, 0x8, 0x80 ;  /* 0x000000000080781c */ /* 0x000fe2000070e170 */
[----:B------:R-:W-:-:S12]  /*8ca0*/  IMAD.MOV.U32 R16, RZ, RZ, -0x1 ;  /* 0xffffffffff107424 */ /* 0x000fd800078e00ff */
[----:B------:R-:W-:Y:S05]  /*8cb0*/  WARPSYNC.COLLECTIVE R16, `(.L_x_1476) ;  /* 0x0000000010087348 */ /* 0x000fea0003c00000 */
[----:B------:R-:W-:Y:S01]  /*8cc0*/  VOTE.ANY P0, P0 ;  /* 0x0000000000ff7806 */ /* 0x000fe20000000100 */
[----:B------:R-:W-:-:S12]  /*8cd0*/  ENDCOLLECTIVE ;  /* 0x000000000000791b */ /* 0x000fd80003800000 */
.L_x_1476:
[----:B------:R-:W-:Y:S05]  /*8ce0*/  BSYNC B0 ;  /* 0x0000000000007941 */ /* 0x000fea0003800000 */
.L_x_1475:
[----:B------:R-:W-:Y:S05]  /*8cf0*/  BRA `(.L_x_1477) ;  /* 0xffffff9800b47947 */ /* 0x000fea000383ffff */
.L_x_1335:
        /* <DEDUP_REMOVED lines=8> */
.L_x_1479:
[----:B------:R-:W-:Y:S05]  /*8d80*/  BSYNC B0 ;  /* 0x0000000000007941 */ /* 0x000fea0003800000 */
.L_x_1478:
        /* <DEDUP_REMOVED lines=11> */
.L_x_1480:
        /* <DEDUP_REMOVED lines=11> */
.L_x_1481:
        /* <DEDUP_REMOVED lines=8> */
.L_x_1482:
        /* <DEDUP_REMOVED lines=9> */
.L_x_1483:
[----:B------:R-:W-:Y:S01]  /*9000*/  IMAD.MOV.U32 R19, RZ, RZ, 0x10 ;  /* 0x00000010ff137424 */ /* 0x000fe200078e00ff */
[----:B------:R-:W-:-:S05]  /*9010*/  SEL R59, R59, RZ, !P3 ;  /* 0x000000ff3b3b7207 */ /* 0x000fca0005800000 */
[----:B------:R-:W-:-:S07]  /*9020*/  IMAD.IADD R45, R56, 0x1, R59 ;  /* 0x00000001382d7824 */ /* 0x000fce00078e023b */
[----:B------:R-:W-:Y:S05]  /*9030*/  WARPSYNC.COLLECTIVE R16, `(.L_x_1484) ;  /* 0x0000000010087348 */ /* 0x000fea0003c00000 */
[----:B------:R0:W1:Y:S02]  /*9040*/  SHFL.DOWN P2, R59, R45, R19, R18 ;  /* 0x080000132d3b7389 */ /* 0x0000640000040012 */
[----:B01----:R-:W-:Y:S05]  /*9050*/  ENDCOLLECTIVE ;  /* 0x000000000000791b */ /* 0x003fea0003800000 */
.L_x_1484:
[----:B------:R-:W-:Y:S05]  /*9060*/  WARPSYNC.COLLECTIVE R16, `(.L_x_1485) ;  /* 0x0000000010087348 */ /* 0x000fea0003c00000 */
[----:B------:R-:W-:Y:S01]  /*9070*/  VOTE.ALL P0, P0 ;  /* 0x0000000000ff7806 */ /* 0x000fe20000000000 */
[----:B------:R-:W-:-:S12]  /*9080*/  ENDCOLLECTIVE ;  /* 0x000000000000791b */ /* 0x000fd80003800000 */
.L_x_1485:
[----:B------:R-:W0:Y:S01]  /*9090*/  LDC.64 R18, c[0x0][0x3a8] ;  /* 0x0000ea00ff127b82 */ /* 0x000e220000000a00 */
[----:B------:R-:W-:-:S04]  /*90a0*/  ISETP.GT.AND P2, PT, R44, R57, PT ;  /* 0x000000392c00720c */ /* 0x000fc80003f44270 */
[----:B------:R-:W-:-:S05]  /*90b0*/  SEL R52, R59, RZ, !P2 ;  /* 0x000000ff3b347207 */ /* 0x000fca0005000000 */
[----:B------:R-:W-:Y:S01]  /*90c0*/  IMAD.IADD R52, R45, 0x1, R52 ;  /* 0x000000012d347824 */ /* 0x000fe200078e0234 */
[----:B0-----:R-:W-:-:S05]  /*90d0*/  IADD3 R55, P2, PT, R18, 0x100, RZ ;  /* 0x0000010012377810 */ /* 0x001fca0007f5e0ff */
[----:B------:R-:W-:Y:S01]  /*90e0*/  IMAD.X R56, RZ, RZ, R19, P2 ;  /* 0x000000ffff387224 */ /* 0x000fe200010e0613 */
[----:B------:R-:W-:Y:S07]  /*90f0*/  BRA `(.L_x_1486) ;  /* 0xffffff9800507947 */ /* 0x000fee000383ffff */
.L_x_1337:
[----:B------:R-:W-:Y:S01]  /*9100*/  BSSY B0, `(.L_x_1487) ;  /* 0x0000006000007945 */ /* 0x000fe20003800000 */
[----:B------:R-:W-:Y:S01]  /*9110*/  PLOP3.LUT P0, PT, P0, PT, PT, 0x8, 0x80 ;  /* 0x000000000080781c */ /* 0x000fe2000070e170 */
[----:B------:R-:W-:-:S12]  /*9120*/  IMAD.MOV.U32 R16, RZ, RZ, -0x1 ;  /* 0xffffffffff107424 */ /* 0x000fd800078e00ff */
[----:B------:R-:W-:Y:S05]  /*9130*/  WARPSYNC.COLLECTIVE R16, `(.L_x_1488) ;  /* 0x0000000010087348 */ /* 0x000fea0003c00000 */
[----:B------:R-:W-:Y:S01]  /*9140*/  VOTE.ANY P0, P0 ;  /* 0x0000000000ff7806 */ /* 0x000fe20000000100 */
[----:B------:R-:W-:-:S12]  /*9150*/  ENDCOLLECTIVE ;  /* 0x000000000000791b */ /* 0x000fd80003800000 */
.L_x_1488:
[----:B------:R-:W-:Y:S05]  /*9160*/  BSYNC B0 ;  /* 0x0000000000007941 */ /* 0x000fea0003800000 */
.L_x_1487:
[----:B------:R-:W-:Y:S05]  /*9170*/  BRA `(.L_x_1489) ;  /* 0xffffff9800607947 */ /* 0x000fea000383ffff */
.L_x_1339:
[----:B------:R-:W-:Y:S01]  /*9180*/  BSSY B0, `(.L_x_1490) ;  /* 0x0000006000007945 */ /* 0x000fe20003800000 */
[----:B------:R-:W-:Y:S01]  /*9190*/  PLOP3.LUT P0, PT, P0, PT, PT, 0x8, 0x80 ;  /* 0x000000000080781c */ /* 0x000fe2000070e170 */
[----:B------:R-:W-:-:S12]  /*91a0*/  IMAD.MOV.U32 R16, RZ, RZ, -0x1 ;  /* 0xffffffffff107424 */ /* 0x000fd800078e00ff */
[----:B------:R-:W-:Y:S05]  /*91b0*/  WARPSYNC.COLLECTIVE R16, `(.L_x_1491) ;  /* 0x0000000010087348 */ /* 0x000fea0003c00000 */
[----:B------:R-:W-:Y:S01]  /*91c0*/  VOTE.ANY P0, P0 ;  /* 0x0000000000ff7806 */ /* 0x000fe20000000100 */
[----:B------:R-:W-:-:S12]  /*91d0*/  ENDCOLLECTIVE ;  /* 0x000000000000791b */ /* 0x000fd80003800000 */
.L_x_1491:
[----:B------:R-:W-:Y:S05]  /*91e0*/  BSYNC B0 ;  /* 0x0000000000007941 */ /* 0x000fea0003800000 */
.L_x_1490:
[----:B------:R-:W-:Y:S05]  /*91f0*/  BRA `(.L_x_1492) ;  /* 0xffffff9800647947 */ /* 0x000fea000383ffff */
.L_x_1341:
[----:B------:R-:W-:Y:S01]  /*9200*/  BSSY B0, `(.L_x_1493) ;  /* 0x0000006000007945 */ /* 0x000fe20003800000 */
[----:B------:R-:W-:Y:S01]  /*9210*/  PLOP3.LUT P2, PT, P0, PT, PT, 0x8, 0x80 ;  /* 0x000000000080781c */ /* 0x000fe2000074e170 */
[----:B------:R-:W-:-:S12]  /*9220*/  IMAD.MOV.U32 R16, RZ, RZ, -0x1 ;  /* 0xffffffffff107424 */ /* 0x000fd800078e00ff */
[----:B------:R-:W-:Y:S05]  /*9230*/  WARPSYNC.COLLECTIVE R16, `(.L_x_1494) ;  /* 0x0000000010087348 */ /* 0x000fea0003c00000 */
[----:B------:R-:W-:Y:S01]  /*9240*/  VOTE.ANY R16, PT, P2 ;  /* 0x0000000000107806 */ /* 0x000fe200010e0100 */
[----:B------:R-:W-:Y:S06]  /*9250*/  ENDCOLLECTIVE ;  /* 0x000000000000791b */ /* 0x000fec0003800000 */
.L_x_1494:
[----:B------:R-:W-:Y:S05]  /*9260*/  BSYNC B0 ;  /* 0x0000000000007941 */ /* 0x000fea0003800000 */
.L_x_1493:
        /* <DEDUP_REMOVED lines=11> */
.L_x_1495:
[----:B------:R-:W-:Y:S01]  /*9320*/  IMAD.MOV.U32 R19, RZ, RZ, 0x2 ;  /* 0x00000002ff137424 */ /* 0x000fe200078e00ff */
[----:B------:R-:W-:Y:S02]  /*9330*/  SEL R59, R59, RZ, !P0 ;  /* 0x000000ff3b3b7207 */ /* 0x000fe40004000000 */
[----:B------:R-:W-:-:S03]  /*9340*/  ISETP.GT.AND P0, PT, R51, R18, PT ;  /* 0x000000123300720c */ /* 0x000fc60003f04270 */
[----:B------:R-:W-:-:S10]  /*9350*/  IMAD.IADD R45, R59, 0x1, R45 ;  /* 0x000000013b2d7824 */ /* 0x000fd400078e022d */
[----:B------:R-:W-:Y:S05]  /*9360*/  WARPSYNC.COLLECTIVE R16, `(.L_x_1496) ;  /* 0x0000000010087348 */ /* 0x000fea0003c00000 */
[----:B------:R0:W1:Y:S02]  /*9370*/  SHFL.DOWN P2, R59, R45, R19, R18 ;  /* 0x080000132d3b7389 */ /* 0x0000640000040012 */
[----:B01----:R-:W-:Y:S05]  /*9380*/  ENDCOLLECTIVE ;  /* 0x000000000000791b */ /* 0x003fea0003800000 */
.L_x_1496:
        /* <DEDUP_REMOVED lines=8> */
.L_x_1497:
        /* <DEDUP_REMOVED lines=8> */
.L_x_1498:
[----:B------:R-:W-:Y:S01]  /*9490*/  IMAD.MOV.U32 R19, RZ, RZ, 0x10 ;  /* 0x00000010ff137424 */ /* 0x000fe200078e00ff */
[----:B------:R-:W-:-:S05]  /*94a0*/  SEL R59, R59, RZ, !P0 ;  /* 0x000000ff3b3b7207 */ /* 0x000fca0004000000 */
[----:B------:R-:W-:-:S07]  /*94b0*/  IMAD.IADD R45, R45, 0x1, R59 ;  /* 0x000000012d2d7824 */ /* 0x000fce00078e023b */
[----:B------:R-:W-:Y:S05]  /*94c0*/  WARPSYNC.COLLECTIVE R16, `(.L_x_1499) ;  /* 0x0000000010087348 */ /* 0x000fea0003c00000 */
[----:B------:R0:W1:Y:S02]  /*94d0*/  SHFL.DOWN P2, R59, R45, R19, R18 ;  /* 0x080000132d3b7389 */ /* 0x0000640000040012 */
[----:B01----:R-:W-:Y:S05]  /*94e0*/  ENDCOLLECTIVE ;  /* 0x000000000000791b */ /* 0x003fea0003800000 */
.L_x_1499:
        /* <DEDUP_REMOVED lines=8> */
.L_x_1500:
[----:B------:R-:W-:Y:S05]  /*9570*/  BRA `(.L_x_1501) ;  /* 0xffffff9800107947 */ /* 0x000fea000383ffff */
.L_x_1421:
[----:B------:R-:W-:Y:S01]  /*9580*/  BSSY B0, `(.L_x_1502) ;  /* 0x0000006000007945 */ /* 0x000fe20003800000 */
[----:B------:R-:W-:Y:S01]  /*9590*/  PLOP3.LUT P0, PT, P0, PT, PT, 0x8, 0x80 ;  /* 0x000000000080781c */ /* 0x000fe2000070e170 */
[----:B------:R-:W-:-:S12]  /*95a0*/  IMAD.MOV.U32 R16, RZ, RZ, -0x1 ;  /* 0xffffffffff107424 */ /* 0x000fd800078e00ff */
[----:B------:R-:W-:Y:S05]  /*95b0*/  WARPSYNC.COLLECTIVE R16, `(.L_x_1503) ;  /* 0x0000000010087348 */ /* 0x000fea0003c00000 */
[----:B------:R-:W-:Y:S01]  /*95c0*/  VOTE.ANY P0, P0 ;  /* 0x0000000000ff7806 */ /* 0x000fe20000000100 */
[----:B------:R-:W-:-:S12]  /*95d0*/  ENDCOLLECTIVE ;  /* 0x000000000000791b */ /* 0x000fd80003800000 */
.L_x_1503:
[----:B------:R-:W-:Y:S05]  /*95e0*/  BSYNC B0 ;  /* 0x0000000000007941 */ /* 0x000fea0003800000 */
.L_x_1502:
[----:B------:R-:W-:Y:S05]  /*95f0*/  BRA `(.L_x_1504) ;  /* 0xffffffd400ec7947 */ /* 0x000fea000383ffff */
.L_x_1423:
[----:B------:R-:W-:Y:S01]  /*9600*/  BSSY B0, `(.L_x_1505) ;  /* 0x0000006000007945 */ /* 0x000fe20003800000 */
[----:B------:R-:W-:Y:S01]  /*9610*/  PLOP3.LUT P0, PT, P0, PT, PT, 0x8, 0x80 ;  /* 0x000000000080781c */ /* 0x000fe2000070e170 */
[----:B------:R-:W-:-:S12]  /*9620*/  IMAD.MOV.U32 R16, RZ, RZ, -0x1 ;  /* 0xffffffffff107424 */ /* 0x000fd800078e00ff */
[----:B------:R-:W-:Y:S05]  /*9630*/  WARPSYNC.COLLECTIVE R16, `(.L_x_1506) ;  /* 0x0000000010087348 */ /* 0x000fea0003c00000 */
[----:B------:R-:W-:Y:S01]  /*9640*/  VOTE.ANY P0, P0 ;  /* 0x0000000000ff7806 */ /* 0x000fe20000000100 */
[----:B------:R-:W-:-:S12]  /*9650*/  ENDCOLLECTIVE ;  /* 0x000000000000791b */ /* 0x000fd80003800000 */
.L_x_1506:
[----:B------:R-:W-:Y:S05]  /*9660*/  BSYNC B0 ;  /* 0x0000000000007941 */ /* 0x000fea0003800000 */
.L_x_1505:
[----:B------:R-:W-:Y:S05]  /*9670*/  BRA `(.L_x_1507) ;  /* 0xffffffd400f07947 */ /* 0x000fea000383ffff */
.L_x_1425:
[----:B------:R-:W0:Y:S01]  /*9680*/  S2R R56, SR_GEMASK ;  /* 0x0000000000387919 */ /* 0x000e220000003c00 */
[----:B------:R-:W-:Y:S01]  /*9690*/  BSSY B0, `(.L_x_1508) ;  /* 0x0000006000007945 */ /* 0x000fe20003800000 */
[----:B------:R-:W-:Y:S01]  /*96a0*/  PLOP3.LUT P2, PT, P0, PT, PT, 0x8, 0x80 ;  /* 0x000000000080781c */ /* 0x000fe2000074e170 */
[----:B------:R-:W-:-:S12]  /*96b0*/  IMAD.MOV.U32 R16, RZ, RZ, -0x1 ;  /* 0xffffffffff107424 */ /* 0x000fd800078e00ff */
[----:B0-----:R-:W-:Y:S05]  /*96c0*/  WARPSYNC.COLLECTIVE R16, `(.L_x_1509) ;  /* 0x0000000010087348 */ /* 0x001fea0003c00000 */
[----:B------:R-:W-:Y:S01]  /*96d0*/  VOTE.ANY R16, PT, P2 ;  /* 0x0000000000107806 */ /* 0x000fe200010e0100 */
[----:B0-----:R-:W-:Y:S06]  /*96e0*/  ENDCOLLECTIVE ;  /* 0x000000000000791b */ /* 0x001fec0003800000 */
.L_x_1509:
[----:B------:R-:W-:Y:S05]  /*96f0*/  BSYNC B0 ;  /* 0x0000000000007941 */ /* 0x000fea0003800000 */
.L_x_1508:
        /* <DEDUP_REMOVED lines=15> */
.L_x_1510:
        /* <DEDUP_REMOVED lines=8> */
.L_x_1511:
        /* <DEDUP_REMOVED lines=10> */
.L_x_1512:
        /* <DEDUP_REMOVED lines=8> */
.L_x_1513:
        /* <DEDUP_REMOVED lines=8> */
.L_x_1514:
[----:B------:R-:W-:Y:S05]  /*9a10*/  WARPSYNC.COLLECTIVE R16, `(.L_x_1515) ;  /* 0x0000000010087348 */ /* 0x000fea0003c00000 */
[----:B------:R-:W-:Y:S01]  /*9a20*/  VOTE.ALL P0, P0 ;  /* 0x0000000000ff7806 */ /* 0x000fe20000000000 */
[----:B------:R-:W-:-:S12]  /*9a30*/  ENDCOLLECTIVE ;  /* 0x000000000000791b */ /* 0x000fd80003800000 */
.L_x_1515:
[----:B------:R-:W0:Y:S01]  /*9a40*/  LDC.64 R18, c[0x0][0x3a8] ;  /* 0x0000ea00ff127b82 */ /* 0x000e220000000a00 */
[----:B------:R-:W-:-:S05]  /*9a50*/  SEL R40, R59, RZ, !P1 ;  /* 0x000000ff3b287207 */ /* 0x000fca0004800000 */
[----:B------:R-:W-:Y:S01]  /*9a60*/  IMAD.IADD R51, R53, 0x1, R40 ;  /* 0x0000000135337824 */ /* 0x000fe200078e0228 */
[----:B0-----:R-:W-:-:S05]  /*9a70*/  IADD3 R50, P1, PT, R18, 0x100, RZ ;  /* 0x0000010012327810 */ /* 0x001fca0007f3e0ff */
[----:B------:R-:W-:Y:S01]  /*9a80*/  IMAD.X R52, RZ, RZ, R19, P1 ;  /* 0x000000ffff347224 */ /* 0x000fe200008e0613 */
[----:B------:R-:W-:Y:S07]  /*9a90*/  BRA `(.L_x_1516) ;  /* 0xffffffd400847947 */ /* 0x000fee000383ffff */
.L_x_1427:
[----:B------:R-:W-:Y:S01]  /*9aa0*/  BSSY B0, `(.L_x_1517) ;  /* 0x0000006000007945 */ /* 0x000fe20003800000 */
[----:B------:R-:W-:Y:S01]  /*9ab0*/  PLOP3.LUT P0, PT, P0, PT, PT, 0x8, 0x80 ;  /* 0x000000000080781c */ /* 0x000fe2000070e170 */
[----:B------:R-:W-:-:S12]  /*9ac0*/  IMAD.MOV.U32 R16, RZ, RZ, -0x1 ;  /* 0xffffffffff107424 */ /* 0x000fd800078e00ff */
[----:B------:R-:W-:Y:S05]  /*9ad0*/  WARPSYNC.COLLECTIVE R16, `(.L_x_1518) ;  /* 0x0000000010087348 */ /* 0x000fea0003c00000 */
[----:B------:R-:W-:Y:S01]  /*9ae0*/  VOTE.ANY P0, P0 ;  /* 0x0000000000ff7806 */ /* 0x000fe20000000100 */
[----:B------:R-:W-:-:S12]  /*9af0*/  ENDCOLLECTIVE ;  /* 0x000000000000791b */ /* 0x000fd80003800000 */
.L_x_1518:
[----:B------:R-:W-:Y:S05]  /*9b00*/  BSYNC B0 ;  /* 0x0000000000007941 */ /* 0x000fea0003800000 */
.L_x_1517:
[----:B------:R-:W-:Y:S05]  /*9b10*/  BRA `(.L_x_1519) ;  /* 0xffffffd400947947 */ /* 0x000fea000383ffff */
.L_x_1429:
[----:B------:R-:W-:Y:S01]  /*9b20*/  BSSY B0, `(.L_x_1520) ;  /* 0x0000006000007945 */ /* 0x000fe20003800000 */
[----:B------:R-:W-:Y:S01]  /*9b30*/  PLOP3.LUT P0, PT, P0, PT, PT, 0x8, 0x80 ;  /* 0x000000000080781c */ /* 0x000fe2000070e170 */
[----:B------:R-:W-:-:S12]  /*9b40*/  IMAD.MOV.U32 R16, RZ, RZ, -0x1 ;  /* 0xffffffffff107424 */ /* 0x000fd800078e00ff */
[----:B------:R-:W-:Y:S05]  /*9b50*/  WARPSYNC.COLLECTIVE R16, `(.L_x_1521) ;  /* 0x0000000010087348 */ /* 0x000fea0003c00000 */
[----:B------:R-:W-:Y:S01]  /*9b60*/  VOTE.ANY P0, P0 ;  /* 0x0000000000ff7806 */ /* 0x000fe20000000100 */
[----:B------:R-:W-:-:S12]  /*9b70*/  ENDCOLLECTIVE ;  /* 0x000000000000791b */ /* 0x000fd80003800000 */
.L_x_1521:
[----:B------:R-:W-:Y:S05]  /*9b80*/  BSYNC B0 ;  /* 0x0000000000007941 */ /* 0x000fea0003800000 */
.L_x_1520:
[----:B------:R-:W-:Y:S05]  /*9b90*/  BRA `(.L_x_1522) ;  /* 0xffffffd400987947 */ /* 0x000fea000383ffff */
.L_x_1431:
[----:B------:R-:W-:Y:S01]  /*9ba0*/  BSSY B0, `(.L_x_1523) ;  /* 0x0000006000007945 */ /* 0x000fe20003800000 */
[----:B------:R-:W-:Y:S01]  /*9bb0*/  PLOP3.LUT P2, PT, P0, PT, PT, 0x8, 0x80 ;  /* 0x000000000080781c */ /* 0x000fe2000074e170 */
[----:B------:R-:W-:-:S12]  /*9bc0*/  IMAD.MOV.U32 R16, RZ, RZ, -0x1 ;  /* 0xffffffffff107424 */ /* 0x000fd800078e00ff */
[----:B------:R-:W-:Y:S05]  /*9bd0*/  WARPSYNC.COLLECTIVE R16, `(.L_x_1524) ;  /* 0x0000000010087348 */ /* 0x000fea0003c00000 */
[----:B------:R-:W-:Y:S01]  /*9be0*/  VOTE.ANY R16, PT, P2 ;  /* 0x0000000000107806 */ /* 0x000fe200010e0100 */
[----:B------:R-:W-:Y:S06]  /*9bf0*/  ENDCOLLECTIVE ;  /* 0x000000000000791b */ /* 0x000fec0003800000 */
.L_x_1524:
[----:B------:R-:W-:Y:S05]  /*9c00*/  BSYNC B0 ;  /* 0x0000000000007941 */ /* 0x000fea0003800000 */
.L_x_1523:
        /* <DEDUP_REMOVED lines=11> */
.L_x_1525:
        /* <DEDUP_REMOVED lines=9> */
.L_x_1526:
        /* <DEDUP_REMOVED lines=8> */
.L_x_1527:
        /* <DEDUP_REMOVED lines=8> */
.L_x_1528:
        /* <DEDUP_REMOVED lines=8> */
.L_x_1529:
[----:B------:R-:W-:Y:S02]  /*9ed0*/  SEL R59, R59, RZ, !P0 ;  /* 0x000000ff3b3b7207 */ /* 0x000fe40004000000 */
[----:B------:R-:W-:Y:S02]  /*9ee0*/  ISETP.NE.AND P0, PT, R40, 0x65, PT ;  /* 0x000000652800780c */ /* 0x000fe40003f05270 */
[----:B------:R-:W-:-:S11]  /*9ef0*/  IADD3 R51, PT, PT, R58, R59, R51 ;  /* 0x0000003b3a337210 */ /* 0x000fd60007ffe033 */
[----:B------:R-:W-:Y:S05]  /*9f00*/  WARPSYNC.COLLECTIVE R16, `(.L_x_1530) ;  /* 0x0000000010087348 */ /* 0x000fea0003c00000 */
[----:B------:R-:W-:Y:S01]  /*9f10*/  VOTE.ALL P0, P0 ;  /* 0x0000000000ff7806 */ /* 0x000fe20000000000 */
[----:B------:R-:W-:-:S12]  /*9f20*/  ENDCOLLECTIVE ;  /* 0x000000000000791b */ /* 0x000fd80003800000 */
.L_x_1530:
[----:B------:R-:W-:Y:S05]  /*9f30*/  BRA `(.L_x_1531) ;  /* 0xffffffd400307947 */ /* 0x000fea000383ffff */
.L_x_1532:
        /* <DEDUP_REMOVED lines=12> */
.L_x_1563:


//--------------------- .text._ZN3cub18CUB_300001_SM_10006detail11EmptyKernelIvEEvv --------------------------
	.section	.text._ZN3cub18CUB_300001_SM_10006detail11EmptyKernelIvEEvv,"ax",@progbits
	.align	128
        .global         _ZN3cub18CUB_300001_SM_10006detail11EmptyKernelIvEEvv
        .type           _ZN3cub18CUB_300001_SM_10006detail11EmptyKernelIvEEvv,@function
        .size           _ZN3cub18CUB_300001_SM_10006detail11EmptyKernelIvEEvv,(.L_x_1564 - _ZN3cub18CUB_300001_SM_10006detail11EmptyKernelIvEEvv)
        .other          _ZN3cub18CUB_300001_SM_10006detail11EmptyKernelIvEEvv,@"STO_CUDA_ENTRY STV_DEFAULT"
_ZN3cub18CUB_300001_SM_10006detail11EmptyKernelIvEEvv:
.text._ZN3cub18CUB_300001_SM_10006detail11EmptyKernelIvEEvv:
[----:B------:R-:W-:Y:S01]  /*0000*/  LDC R1, c[0x0][0x37c] ;  /* 0x0000df00ff017b82 */ /* 0x000fe20000000800 */
[----:B------:R-:W-:Y:S05]  /*0010*/  EXIT ;  /* 0x000000000000794d */ /* 0x000fea0003800000 */
.L_x_1533:
        /* <DEDUP_REMOVED lines=14> */
.L_x_1564:


//--------------------- .text._Z13write_indicesIlEvPl10TensorDimsIT_EiS2_ --------------------------
	.section	.text._Z13write_indicesIlEvPl10TensorDimsIT_EiS2_,"ax",@progbits
	.align	128
        .global         _Z13write_indicesIlEvPl10TensorDimsIT_EiS2_
        .type           _Z13write_indicesIlEvPl10TensorDimsIT_EiS2_,@function
        .size           _Z13write_indicesIlEvPl10TensorDimsIT_EiS2_,(.L_x_1546 - _Z13write_indicesIlEvPl10TensorDimsIT_EiS2_)
        .other          _Z13write_indicesIlEvPl10TensorDimsIT_EiS2_,@"STO_CUDA_ENTRY STV_DEFAULT"
_Z13write_indicesIlEvPl10TensorDimsIT_EiS2_:
.text._Z13write_indicesIlEvPl10TensorDimsIT_EiS2_:
[----:B------:R-:W-:Y:S01]  /*0000*/  LDC R1, c[0x0][0x37c] ;  /* 0x0000df00ff017b82 */ /* 0x000fe20000000800 */
[----:B------:R-:W0:Y:S07]  /*0010*/  S2R R0, SR_TID.X ;  /* 0x0000000000007919 */ /* 0x000e2e0000002100 */
[----:B------:R-:W0:Y:S01]  /*0020*/  S2UR UR4, SR_CTAID.X ;  /* 0x00000000000479c3 */ /* 0x000e220000002500 */
[----:B------:R-:W1:Y:S07]  /*0030*/  LDCU.64 UR6, c[0x0][0x3a0] ;  /* 0x00007400ff0677ac */ /* 0x000e6e0008000a00 */
[----:B------:R-:W0:Y:S02]  /*0040*/  LDC R3, c[0x0][0x360] ;  /* 0x0000d800ff037b82 */ /* 0x000e240000000800 */
[----:B0-----:R-:W-:-:S05]  /*0050*/  IMAD R0, R3, UR4, R0 ;  /* 0x0000000403007c24 */ /* 0x001fca000f8e0200 */
[----:B-1----:R-:W-:-:S04]  /*0060*/  ISETP.GE.U32.AND P0, PT, R0, UR6, PT ;  /* 0x0000000600007c0c */ /* 0x002fc8000bf06070 */
[----:B------:R-:W-:-:S13]  /*0070*/  ISETP.GE.AND.EX P0, PT, RZ, UR7, PT, P0 ;  /* 0x00000007ff007c0c */ /* 0x000fda000bf06300 */
[----:B------:R-:W-:Y:S05]  /*0080*/  @P0 EXIT ;  /* 0x000000000000094d */ /* 0x000fea0003800000 */
[----:B------:R-:W0:Y:S01]  /*0090*/  LDCU.64 UR6, c[0x0][0x380] ;  /* 0x00007000ff0677ac */ /* 0x000e220008000a00 */
[----:B------:R-:W1:Y:S01]  /*00a0*/  LDCU.64 UR4, c[0x0][0x358] ;  /* 0x00006b00ff0477ac */ /* 0x000e620008000a00 */
[C---:B0-----:R-:W-:Y:S01]  /*00b0*/  LEA R2, P0, R0.reuse, UR6, 0x3 ;  /* 0x0000000600027c11 */ /* 0x041fe2000f8018ff */
[----:B------:R-:W0:Y:S03]  /*00c0*/  LDCU UR6, c[0x0][0x398] ;  /* 0x00007300ff0677ac */ /* 0x000e260008000800 */
[----:B------:R-:W-:-:S05]  /*00d0*/  LEA.HI.X R3, R0, UR7, RZ, 0x3, P0 ;  /* 0x0000000700037c11 */ /* 0x000fca00080f1cff */
[----:B-1----:R1:W5:Y:S01]  /*00e0*/  LDG.E.64 R4, desc[UR4][R2.64] ;  /* 0x0000000402047981 */ /* 0x002362000c1e1b00 */
[----:B------:R-:W-:Y:S01]  /*00f0*/  UMOV UR7, URZ ;  /* 0x000000ff00077c82 */ /* 0x000fe20008000000 */
[----:B0-----:R-:W-:-:S03]  /*0100*/  UISETP.GE.AND UP0, UPT, UR6, 0x2, UPT ;  /* 0x000000020600788c */ /* 0x001fc6000bf06270 */
[----:B------:R-:W-:-:S06]  /*0110*/  UMOV UR6, 0x1 ;  /* 0x0000000100067882 */ /* 0x000fcc0000000000 */
[----:B-1----:R-:W-:Y:S05]  /*0120*/  BRA.U !UP0, `(.L_x_1534) ;  /* 0x00000001089c7547 */ /* 0x002fea000b800000 */
[----:B------:R-:W0:Y:S01]  /*0130*/  LDCU UR6, c[0x0][0x394] ;  /* 0x00007280ff0677ac */ /* 0x000e220008000800 */
[----:B------:R-:W-:Y:S01]  /*0140*/  BSSY.RECONVERGENT B0, `(.L_x_1535) ;  /* 0x0000020000007945 */ /* 0x000fe20003800200 */
[----:B0----5:R-:W-:-:S04]  /*0150*/  LOP3.LUT R0, R5, UR6, RZ, 0xfc, !PT ;  /* 0x0000000605007c12 */ /* 0x021fc8000f8efcff */
[----:B------:R-:W-:-:S13]  /*0160*/  ISETP.NE.U32.AND P0, PT, R0, RZ, PT ;  /* 0x000000ff0000720c */ /* 0x000fda0003f05070 */
[----:B------:R-:W-:Y:S05]  /*0170*/  @P0 BRA `(.L_x_1536) ;  /* 0x0000000000540947 */ /* 0x000fea0003800000 */
[----:B------:R-:W0:Y:S02]  /*0180*/  LDCU UR6, c[0x0][0x390] ;  /* 0x00007200ff0677ac */ /* 0x000e240008000800 */
[----:B0-----:R-:W0:Y:S01]  /*0190*/  I2F.U32.RP R0, UR6 ;  /* 0x0000000600007d06 */ /* 0x001e220008209000 */
[----:B------:R-:W-:-:S07]  /*01a0*/  ISETP.NE.U32.AND P1, PT, RZ, UR6, PT ;  /* 0x00000006ff007c0c */ /* 0x000fce000bf25070 */
[----:B0-----:R-:W0:Y:S02]  /*01b0*/  MUFU.RCP R0, R0 ;  /* 0x0000000000007308 */ /* 0x001e240000001000 */
[----:B0-----:R-:W-:-:S06]  /*01c0*/  VIADD R6, R0, 0xffffffe ;  /* 0x0ffffffe00067836 */ /* 0x001fcc0000000000 */
[----:B------:R0:W1:Y:S02]  /*01d0*/  F2I.FTZ.U32.TRUNC.NTZ R7, R6 ;  /* 0x0000000600077305 */ /* 0x000064000021f000 */
[----:B0-----:R-:W-:Y:S02]  /*01e0*/  IMAD.MOV.U32 R6, RZ, RZ, RZ ;  /* 0x000000ffff067224 */ /* 0x001fe400078e00ff */
[----:B-1----:R-:W-:-:S04]  /*01f0*/  IMAD.MOV R9, RZ, RZ, -R7 ;  /* 0x000000ffff097224 */ /* 0x002fc800078e0a07 */
[----:B------:R-:W-:-:S04]  /*0200*/  IMAD R9, R9, UR6, RZ ;  /* 0x0000000609097c24 */ /* 0x000fc8000f8e02ff */
[----:B------:R-:W-:-:S06]  /*0210*/  IMAD.HI.U32 R7, R7, R9, R6 ;  /* 0x0000000907077227 */ /* 0x000fcc00078e0006 */
[----:B------:R-:W-:-:S05]  /*0220*/  IMAD.HI.U32 R7, R7, R4, RZ ;  /* 0x0000000407077227 */ /* 0x000fca00078e00ff */
[----:B------:R-:W-:-:S05]  /*0230*/  IADD3 R7, PT, PT, -R7, RZ, RZ ;  /* 0x000000ff07077210 */ /* 0x000fca0007ffe1ff */
[----:B------:R-:W-:Y:S02]  /*0240*/  IMAD R8, R7, UR6, R4 ;  /* 0x0000000607087c24 */ /* 0x000fe4000f8e0204 */
[----:B------:R-:W-:-:S03]  /*0250*/  HFMA2 R7, -RZ, RZ, 0, 0 ;  /* 0x00000000ff077431 */ /* 0x000fc600000001ff */
[----:B------:R-:W-:-:S13]  /*0260*/  ISETP.GE.U32.AND P0, PT, R8, UR6, PT ;  /* 0x0000000608007c0c */ /* 0x000fda000bf06070 */
[----:B------:R-:W-:-:S05]  /*0270*/  @P0 VIADD R8, R8, -UR6 ;  /* 0x8000000608080c36 */ /* 0x000fca0008000000 */
[----:B------:R-:W-:-:S13]  /*0280*/  ISETP.GE.U32.AND P0, PT, R8, UR6, PT ;  /* 0x0000000608007c0c */ /* 0x000fda000bf06070 */
[----:B------:R-:W-:Y:S01]  /*0290*/  @P0 VIADD R8, R8, -UR6 ;  /* 0x8000000608080c36 */ /* 0x000fe20008000000 */
[----:B------:R-:W-:-:S05]  /*02a0*/  @!P1 LOP3.LUT R8, RZ, UR6, RZ, 0x33, !PT ;  /* 0x00000006ff089c12 */ /* 0x000fca000f8e33ff */
[----:B------:R-:W-:Y:S01]  /*02b0*/  IMAD.MOV.U32 R6, RZ, RZ, R8 ;  /* 0x000000ffff067224 */ /* 0x000fe200078e0008 */
[----:B------:R-:W-:Y:S06]  /*02c0*/  BRA `(.L_x_1537) ;  /* 0x00000000001c7947 */ /* 0x000fec0003800000 */
.L_x_1536:
[----:B------:R-:W0:Y:S01]  /*02d0*/  LDCU.64 UR6, c[0x0][0x390] ;  /* 0x00007200ff0677ac */ /* 0x000e220008000a00 */
[----:B------:R-:W-:Y:S01]  /*02e0*/  MOV R0, 0x320 ;  /* 0x0000032000007802 */ /* 0x000fe20000000f00 */
[----:B0-----:R-:W-:Y:S02]  /*02f0*/  IMAD.U32 R9, RZ, RZ, UR6 ;  /* 0x00000006ff097e24 */ /* 0x001fe4000f8e00ff */
[----:B------:R-:W-:-:S07]  /*0300*/  IMAD.U32 R8, RZ, RZ, UR7 ;  /* 0x00000007ff087e24 */ /* 0x000fce000f8e00ff */
[----:B------:R-:W-:Y:S05]  /*0310*/  CALL.REL.NOINC `($__internal_1_$__cuda_sm20_rem_s64) ;  /* 0x0000000800887944 */ /* 0x000fea0003c00000 */
[----:B------:R-:W-:Y:S01]  /*0320*/  IMAD.MOV.U32 R6, RZ, RZ, R8 ;  /* 0x000000ffff067224 */ /* 0x000fe200078e0008 */
[----:B------:R-:W-:-:S07]  /*0330*/  MOV R7, R9 ;  /* 0x0000000900077202 */ /* 0x000fce0000000f00 */
.L_x_1537:
[----:B------:R-:W-:Y:S05]  /*0340*/  BSYNC.RECONVERGENT B0 ;  /* 0x0000000000007941 */ /* 0x000fea0003800200 */
.L_x_1535:
[----:B------:R-:W0:Y:S01]  /*0350*/  LDC.64 R10, c[0x0][0x3a0] ;  /* 0x0000e800ff0a7b82 */ /* 0x000e220000000a00 */
[----:B------:R-:W1:Y:S01]  /*0360*/  LDCU.64 UR6, c[0x0][0x390] ;  /* 0x00007200ff0677ac */ /* 0x000e620008000a00 */
[----:B0-----:R-:W-:-:S04]  /*0370*/  LEA R8, P0, R10, R2, 0x3 ;  /* 0x000000020a087211 */ /* 0x001fc800078018ff */
[----:B------:R-:W-:-:S05]  /*0380*/  LEA.HI.X R9, R10, R3, R11, 0x3, P0 ;  /* 0x000000030a097211 */ /* 0x000fca00000f1c0b */
[----:B-1----:R0:W-:Y:S04]  /*0390*/  STG.E.64 desc[UR4][R8.64], R6 ;  /* 0x0000000608007986 */ /* 0x0021e8000c101b04 */
.L_x_1534:
[----:B------:R-:W1:Y:S02]  /*03a0*/  LDC R0, c[0x0][0x398] ;  /* 0x0000e600ff007b82 */ /* 0x000e640000000800 */
[----:B-1----:R-:W-:-:S13]  /*03b0*/  ISETP.GE.AND P0, PT, R0, 0x1, PT ;  /* 0x000000010000780c */ /* 0x002fda0003f06270 */
[----:B------:R-:W-:Y:S05]  /*03c0*/  @!P0 EXIT ;  /* 0x000000000000894d */ /* 0x000fea0003800000 */
[----:B-----5:R-:W-:Y:S01]  /*03d0*/  LOP3.LUT R0, R5, UR7, RZ, 0xfc, !PT ;  /* 0x0000000705007c12 */ /* 0x020fe2000f8efcff */
[----:B------:R-:W-:Y:S03]  /*03e0*/  BSSY.RECONVERGENT B0, `(.L_x_1538) ;  /* 0x000001e000007945 */ /* 0x000fe60003800200 */
[----:B------:R-:W-:-:S13]  /*03f0*/  ISETP.NE.U32.AND P0, PT, R0, RZ, PT ;  /* 0x000000ff0000720c */ /* 0x000fda0003f05070 */
[----:B------:R-:W-:Y:S05]  /*0400*/  @P0 BRA `(.L_x_1539) ;  /* 0x0000000000540947 */ /* 0x000fea0003800000 */
[----:B------:R-:W1:Y:S01]  /*0410*/  I2F.U32.RP R0, UR6 ;  /* 0x0000000600007d06 */ /* 0x000e620008209000 */
[----:B------:R-:W-:-:S07]  /*0420*/  ISETP.NE.U32.AND P2, PT, RZ, UR6, PT ;  /* 0x00000006ff007c0c */ /* 0x000fce000bf45070 */
[----:B-1----:R-:W0:Y:S02]  /*0430*/  MUFU.RCP R0, R0 ;  /* 0x0000000000007308 */ /* 0x002e240000001000 */
        /* <DEDUP_REMOVED lines=9> */
[----:B------:R-:W-:-:S03]  /*04d0*/  IMAD.MOV.U32 R5, RZ, RZ, RZ ;  /* 0x000000ffff057224 */ /* 0x000fc600078e00ff */
[----:B------:R-:W-:-:S13]  /*04e0*/  ISETP.GE.U32.AND P0, PT, R4, UR6, PT ;  /* 0x0000000604007c0c */ /* 0x000fda000bf06070 */
[----:B------:R-:W-:Y:S02]  /*04f0*/  @P0 VIADD R4, R4, -UR6 ;  /* 0x8000000604040c36 */ /* 0x000fe40008000000 */
[----:B------:R-:W-:-:S03]  /*0500*/  @P0 VIADD R7, R7, 0x1 ;  /* 0x0000000107070836 */ /* 0x000fc60000000000 */
[----:B------:R-:W-:-:S13]  /*0510*/  ISETP.GE.U32.AND P1, PT, R4, UR6, PT ;  /* 0x0000000604007c0c */ /* 0x000fda000bf26070 */
[----:B------:R-:W-:Y:S01]  /*0520*/  @P1 VIADD R7, R7, 0x1 ;  /* 0x0000000107071836 */ /* 0x000fe20000000000 */
[----:B------:R-:W-:-:S04]  /*0530*/  @!P2 LOP3.LUT R7, RZ, UR6, RZ, 0x33, !PT ;  /* 0x00000006ff07ac12 */ /* 0x000fc8000f8e33ff */
[----:B------:R-:W-:Y:S01]  /*0540*/  MOV R4, R7 ;  /* 0x0000000700047202 */ /* 0x000fe20000000f00 */
[----:B------:R-:W-:Y:S06]  /*0550*/  BRA `(.L_x_1540) ;  /* 0x0000000000187947 */ /* 0x000fec0003800000 */
.L_x_1539:
[----:B0-----:R-:W-:Y:S01]  /*0560*/  IMAD.U32 R9, RZ, RZ, UR6 ;  /* 0x00000006ff097e24 */ /* 0x001fe2000f8e00ff */
[----:B------:R-:W-:Y:S01]  /*0570*/  MOV R0, 0x5a0 ;  /* 0x000005a000007802 */ /* 0x000fe20000000f00 */
[----:B------:R-:W-:-:S07]  /*0580*/  IMAD.U32 R8, RZ, RZ, UR7 ;  /* 0x00000007ff087e24 */ /* 0x000fce000f8e00ff */
[----:B------:R-:W-:Y:S05]  /*0590*/  CALL.REL.NOINC `($__internal_0_$__cuda_sm20_div_s64) ;  /* 0x0000000000987944 */ /* 0x000fea0003c00000 */
[----:B------:R-:W-:Y:S01]  /*05a0*/  MOV R4, R6 ;  /* 0x0000000600047202 */ /* 0x000fe20000000f00 */
[----:B------:R-:W-:-:S07]  /*05b0*/  IMAD.MOV.U32 R5, RZ, RZ, R7 ;  /* 0x000000ffff057224 */ /* 0x000fce00078e0007 */
.L_x_1540:
[----:B------:R-:W-:Y:S05]  /*05c0*/  BSYNC.RECONVERGENT B0 ;  /* 0x0000000000007941 */ /* 0x000fea0003800200 */
.L_x_1538:
[----:B------:R-:W0:Y:S01]  /*05d0*/  LDCU UR6, c[0x0][0x38c] ;  /* 0x00007180ff0677ac */ /* 0x000e220008000800 */
[----:B------:R-:W-:Y:S01]  /*05e0*/  BSSY.RECONVERGENT B0, `(.L_x_1541) ;  /* 0x000001f000007945 */ /* 0x000fe20003800200 */
[----:B0-----:R-:W-:-:S04]  /*05f0*/  LOP3.LUT R0, R5, UR6, RZ, 0xfc, !PT ;  /* 0x0000000605007c12 */ /* 0x001fc8000f8efcff */
        /* <DEDUP_REMOVED lines=8> */
[----:B0-----:R-:W-:Y:S02]  /*0680*/  HFMA2 R6, -RZ, RZ, 0, 0 ;  /* 0x00000000ff067431 */ /* 0x001fe400000001ff */
[----:B-1----:R-:W-:-:S04]  /*0690*/  IMAD.MOV R5, RZ, RZ, -R7 ;  /* 0x000000ffff057224 */ /* 0x002fc800078e0a07 */
[----:B------:R-:W-:-:S04]  /*06a0*/  IMAD R5, R5, UR6, RZ ;  /* 0x0000000605057c24 */ /* 0x000fc8000f8e02ff */
[----:B------:R-:W-:Y:S01]  /*06b0*/  IMAD.HI.U32 R7, R7, R5, R6 ;  /* 0x0000000507077227 */ /* 0x000fe200078e0006 */
[----:B------:R-:W-:-:S05]  /*06c0*/  MOV R5, RZ ;  /* 0x000000ff00057202 */ /* 0x000fca0000000f00 */
[----:B------:R-:W-:-:S04]  /*06d0*/  IMAD.HI.U32 R7, R7, R4, RZ ;  /* 0x0000000407077227 */ /* 0x000fc800078e00ff */
[----:B------:R-:W-:-:S04]  /*06e0*/  IMAD.MOV R7, RZ, RZ, -R7 ;  /* 0x000000ffff077224 */ /* 0x000fc800078e0a07 */
[----:B------:R-:W-:-:S05]  /*06f0*/  IMAD R4, R7, UR6, R4 ;  /* 0x0000000607047c24 */ /* 0x000fca000f8e0204 */
[----:B------:R-:W-:-:S13]  /*0700*/  ISETP.GE.U32.AND P0, PT, R4, UR6, PT ;  /* 0x0000000604007c0c */ /* 0x000fda000bf06070 */
[----:B------:R-:W-:-:S05]  /*0710*/  @P0 VIADD R4, R4, -UR6 ;  /* 0x8000000604040c36 */ /* 0x000fca0008000000 */
[----:B------:R-:W-:-:S13]  /*0720*/  ISETP.GE.U32.AND P0, PT, R4, UR6, PT ;  /* 0x0000000604007c0c */ /* 0x000fda000bf06070 */
[----:B------:R-:W-:Y:S01]  /*0730*/  @P0 VIADD R4, R4, -UR6 ;  /* 0x8000000604040c36 */ /* 0x000fe20008000000 */
[----:B------:R-:W-:Y:S01]  /*0740*/  @!P1 LOP3.LUT R4, RZ, UR6, RZ, 0x33, !PT ;  /* 0x00000006ff049c12 */ /* 0x000fe2000f8e33ff */
[----:B------:R-:W-:Y:S06]  /*0750*/  BRA `(.L_x_1543) ;  /* 0x00000000001c7947 */ /* 0x000fec0003800000 */
.L_x_1542:
[----:B------:R-:W0:Y:S01]  /*0760*/  LDCU.64 UR6, c[0x0][0x388] ;  /* 0x00007100ff0677ac */ /* 0x000e220008000a00 */
[----:B------:R-:W-:Y:S01]  /*0770*/  MOV R0, 0x7b0 ;  /* 0x000007b000007802 */ /* 0x000fe20000000f00 */
[----:B0-----:R-:W-:Y:S02]  /*0780*/  IMAD.U32 R9, RZ, RZ, UR6 ;  /* 0x00000006ff097e24 */ /* 0x001fe4000f8e00ff */
[----:B------:R-:W-:-:S07]  /*0790*/  IMAD.U32 R8, RZ, RZ, UR7 ;  /* 0x00000007ff087e24 */ /* 0x000fce000f8e00ff */
[----:B------:R-:W-:Y:S05]  /*07a0*/  CALL.REL.NOINC `($__internal_1_$__cuda_sm20_rem_s64) ;  /* 0x0000000400647944 */ /* 0x000fea0003c00000 */
[----:B------:R-:W-:Y:S01]  /*07b0*/  IMAD.MOV.U32 R4, RZ, RZ, R8 ;  /* 0x000000ffff047224 */ /* 0x000fe200078e0008 */
[----:B------:R-:W-:-:S07]  /*07c0*/  MOV R5, R9 ;  /* 0x0000000900057202 */ /* 0x000fce0000000f00 */
.L_x_1543:
[----:B------:R-:W-:Y:S05]  /*07d0*/  BSYNC.RECONVERGENT B0 ;  /* 0x0000000000007941 */ /* 0x000fea0003800200 */
.L_x_1541:
[----:B------:R-:W-:Y:S01]  /*07e0*/  STG.E.64 desc[UR4][R2.64], R4 ;  /* 0x0000000402007986 */ /* 0x000fe2000c101b04 */
[----:B------:R-:W-:Y:S05]  /*07f0*/  EXIT ;  /* 0x000000000000794d */ /* 0x000fea0003800000 */
        .weak           $__internal_0_$__cuda_sm20_div_s64
        .type           $__internal_0_$__cuda_sm20_div_s64,@function
        .size           $__internal_0_$__cuda_sm20_div_s64,($__internal_1_$__cuda_sm20_rem_s64 - $__internal_0_$__cuda_sm20_div_s64)
$__internal_0_$__cuda_sm20_div_s64:
[-C--:B------:R-:W-:Y:S02]  /*0800*/  IADD3 R6, P1, PT, RZ, -R9.reuse, RZ ;  /* 0x80000009ff067210 */ /* 0x080fe40007f3e0ff */
[----:B------:R-:W-:Y:S02]  /*0810*/  ISETP.GE.AND P0, PT, R8, RZ, PT ;  /* 0x000000ff0800720c */ /* 0x000fe40003f06270 */
[----:B------:R-:W-:Y:S01]  /*0820*/  ISETP.GE.AND P3, PT, R5, RZ, PT ;  /* 0x000000ff0500720c */ /* 0x000fe20003f66270 */
[----:B------:R-:W-:Y:S01]  /*0830*/  IMAD.X R7, RZ, RZ, ~R8, P1 ;  /* 0x000000ffff077224 */ /* 0x000fe200008e0e08 */
[----:B------:R-:W-:-:S04]  /*0840*/  SEL R6, R6, R9, !P0 ;  /* 0x0000000906067207 */ /* 0x000fc80004000000 */
[----:B------:R-:W-:-:S04]  /*0850*/  SEL R7, R7, R8, !P0 ;  /* 0x0000000807077207 */ /* 0x000fc80004000000 */
[----:B------:R-:W0:Y:S08]  /*0860*/  I2F.U64.RP R14, R6 ;  /* 0x00000006000e7312 */ /* 0x000e300000309000 */
[----:B0-----:R-:W0:Y:S02]  /*0870*/  MUFU.RCP R14, R14 ;  /* 0x0000000e000e7308 */ /* 0x001e240000001000 */
[----:B0-----:R-:W-:-:S06]  /*0880*/  VIADD R10, R14, 0x1ffffffe ;  /* 0x1ffffffe0e0a7836 */ /* 0x001fcc0000000000 */
[----:B------:R-:W0:Y:S02]  /*0890*/  F2I.U64.TRUNC R10, R10 ;  /* 0x0000000a000a7311 */ /* 0x000e24000020d800 */
[----:B0-----:R-:W-:-:S04]  /*08a0*/  IMAD.WIDE.U32 R12, R10, R6, RZ ;  /* 0x000000060a0c7225 */ /* 0x001fc800078e00ff */
[----:B------:R-:W-:Y:S01]  /*08b0*/  IMAD R13, R10, R7, R13 ;  /* 0x000000070a0d7224 */ /* 0x000fe200078e020d */
[----:B------:R-:W-:-:S03]  /*08c0*/  IADD3 R15, P0, PT, RZ, -R12, RZ ;  /* 0x8000000cff0f7210 */ /* 0x000fc60007f1e0ff */
[----:B------:R-:W-:Y:S02]  /*08d0*/  IMAD R13, R11, R6, R13 ;  /* 0x000000060b0d7224 */ /* 0x000fe400078e020d */
[----:B------:R-:W-:-:S04]  /*08e0*/  IMAD.HI.U32 R12, R10, R15, RZ ;  /* 0x0000000f0a0c7227 */ /* 0x000fc800078e00ff */
[----:B------:R-:W-:Y:S01]  /*08f0*/  IMAD.X R17, RZ, RZ, ~R13, P0 ;  /* 0x000000ffff117224 */ /* 0x000fe200000e0e0d */
[----:B------:R-:W-:-:S03]  /*0900*/  MOV R13, R10 ;  /* 0x0000000a000d7202 */ /* 0x000fc60000000f00 */
[-C--:B------:R-:W-:Y:S02]  /*0910*/  IMAD R19, R11, R17.reuse, RZ ;  /* 0x000000110b137224 */ /* 0x080fe400078e02ff */
[----:B------:R-:W-:-:S04]  /*0920*/  IMAD.WIDE.U32 R12, P0, R10, R17, R12 ;  /* 0x000000110a0c7225 */ /* 0x000fc8000780000c */
[----:B------:R-:W-:-:S04]  /*0930*/  IMAD.HI.U32 R17, R11, R17, RZ ;  /* 0x000000110b117227 */ /* 0x000fc800078e00ff */
[----:B------:R-:W-:-:S05]  /*0940*/  IMAD.HI.U32 R12, P1, R11, R15, R12 ;  /* 0x0000000f0b0c7227 */ /* 0x000fca000782000c */
[----:B------:R-:W-:Y:S01]  /*0950*/  IADD3 R13, P2, PT, R19, R12, RZ ;  /* 0x0000000c130d7210 */ /* 0x000fe20007f5e0ff */
[----:B------:R-:W-:-:S04]  /*0960*/  IMAD.X R12, R17, 0x1, R11, P0 ;  /* 0x00000001110c7824 */ /* 0x000fc800000e060b */
[----:B------:R-:W-:Y:S01]  /*0970*/  IMAD.WIDE.U32 R10, R13, R6, RZ ;  /* 0x000000060d0a7225 */ /* 0x000fe200078e00ff */
[----:B------:R-:W-:-:S03]  /*0980*/  IADD3.X R15, PT, PT, RZ, RZ, R12, P2, P1 ;  /* 0x000000ffff0f7210 */ /* 0x000fc600017e240c */
[----:B------:R-:W-:Y:S01]  /*0990*/  IMAD R11, R13, R7, R11 ;  /* 0x000000070d0b7224 */ /* 0x000fe200078e020b */
[----:B------:R-:W-:-:S03]  /*09a0*/  IADD3 R17, P0, PT, RZ, -R10, RZ ;  /* 0x8000000aff117210 */ /* 0x000fc60007f1e0ff */
[----:B------:R-:W-:Y:S02]  /*09b0*/  IMAD R11, R15, R6, R11 ;  /* 0x000000060f0b7224 */ /* 0x000fe400078e020b */
[----:B------:R-:W-:-:S04]  /*09c0*/  IMAD.HI.U32 R12, R13, R17, RZ ;  /* 0x000000110d0c7227 */ /* 0x000fc800078e00ff */
[----:B------:R-:W-:Y:S01]  /*09d0*/  IMAD.X R10, RZ, RZ, ~R11, P0 ;  /* 0x000000ffff0a7224 */ /* 0x000fe200000e0e0b */
[----:B------:R-:W-:-:S03]  /*09e0*/  IADD3 R11, P4, PT, RZ, -R4, RZ ;  /* 0x80000004ff0b7210 */ /* 0x000fc60007f9e0ff */
[----:B------:R-:W-:Y:S01]  /*09f0*/  IMAD.WIDE.U32 R12, P0, R13, R10, R12 ;  /* 0x0000000a0d0c7225 */ /* 0x000fe2000780000c */
[----:B------:R-:W-:-:S03]  /*0a00*/  SEL R4, R11, R4, !P3 ;  /* 0x000000040b047207 */ /* 0x000fc60005800000 */
[----:B------:R-:W-:Y:S02]  /*0a10*/  IMAD.X R14, RZ, RZ, ~R5, P4 ;  /* 0x000000ffff0e7224 */ /* 0x000fe400020e0e05 */
[----:B------:R-:W-:-:S03]  /*0a20*/  IMAD.HI.U32 R13, P1, R15, R17, R12 ;  /* 0x000000110f0d7227 */ /* 0x000fc6000782000c */
[-C--:B------:R-:W-:Y:S01]  /*0a30*/  SEL R14, R14, R5.reuse, !P3 ;  /* 0x000000050e0e7207 */ /* 0x080fe20005800000 */
[CC--:B------:R-:W-:Y:S01]  /*0a40*/  IMAD R12, R15.reuse, R10.reuse, RZ ;  /* 0x0000000a0f0c7224 */ /* 0x0c0fe200078e02ff */
[----:B------:R-:W-:Y:S01]  /*0a50*/  LOP3.LUT R5, R8, R5, RZ, 0x3c, !PT ;  /* 0x0000000508057212 */ /* 0x000fe200078e3cff */
[----:B------:R-:W-:-:S03]  /*0a60*/  IMAD.HI.U32 R10, R15, R10, RZ ;  /* 0x0000000a0f0a7227 */ /* 0x000fc600078e00ff */
[----:B------:R-:W-:Y:S01]  /*0a70*/  IADD3 R13, P2, PT, R12, R13, RZ ;  /* 0x0000000d0c0d7210 */ /* 0x000fe20007f5e0ff */
[----:B------:R-:W-:Y:S01]  /*0a80*/  IMAD.MOV.U32 R11, RZ, RZ, RZ ;  /* 0x000000ffff0b7224 */ /* 0x000fe200078e00ff */
[----:B------:R-:W-:-:S03]  /*0a90*/  IADD3.X R15, PT, PT, R10, R15, RZ, P0, !PT ;  /* 0x0000000f0a0f7210 */ /* 0x000fc600007fe4ff */
[----:B------:R-:W-:Y:S01]  /*0aa0*/  IMAD.HI.U32 R10, R13, R4, RZ ;  /* 0x000000040d0a7227 */ /* 0x000fe200078e00ff */
[----:B------:R-:W-:-:S03]  /*0ab0*/  IADD3.X R15, PT, PT, RZ, RZ, R15, P2, P1 ;  /* 0x000000ffff0f7210 */ /* 0x000fc600017e240f */
[----:B------:R-:W-:-:S04]  /*0ac0*/  IMAD.WIDE.U32 R10, R13, R14, R10 ;  /* 0x0000000e0d0a7225 */ /* 0x000fc800078e000a */
[C---:B------:R-:W-:Y:S02]  /*0ad0*/  IMAD R13, R15.reuse, R14, RZ ;  /* 0x0000000e0f0d7224 */ /* 0x040fe400078e02ff */
[----:B------:R-:W-:-:S04]  /*0ae0*/  IMAD.HI.U32 R10, P0, R15, R4, R10 ;  /* 0x000000040f0a7227 */ /* 0x000fc8000780000a */
[----:B------:R-:W-:Y:S01]  /*0af0*/  IMAD.HI.U32 R12, R15, R14, RZ ;  /* 0x0000000e0f0c7227 */ /* 0x000fe200078e00ff */
[----:B------:R-:W-:-:S03]  /*0b00*/  IADD3 R13, P1, PT, R13, R10, RZ ;  /* 0x0000000a0d0d7210 */ /* 0x000fc60007f3e0ff */
[----:B------:R-:W-:Y:S02]  /*0b10*/  IMAD.X R12, RZ, RZ, R12, P0 ;  /* 0x000000ffff0c7224 */ /* 0x000fe400000e060c */
[----:B------:R-:W-:-:S04]  /*0b20*/  IMAD.WIDE.U32 R10, R13, R6, RZ ;  /* 0x000000060d0a7225 */ /* 0x000fc800078e00ff */
[----:B------:R-:W-:Y:S01]  /*0b30*/  IMAD.X R15, RZ, RZ, R12, P1 ;  /* 0x000000ffff0f7224 */ /* 0x000fe200008e060c */
[----:B------:R-:W-:Y:S01]  /*0b40*/  IADD3 R19, P1, PT, -R10, R4, RZ ;  /* 0x000000040a137210 */ /* 0x000fe20007f3e1ff */
[C---:B------:R-:W-:Y:S01]  /*0b50*/  IMAD R11, R13.reuse, R7, R11 ;  /* 0x000000070d0b7224 */ /* 0x040fe200078e020b */
[----:B------:R-:W-:Y:S02]  /*0b60*/  IADD3 R4, P2, PT, R13, 0x1, RZ ;  /* 0x000000010d047810 */ /* 0x000fe40007f5e0ff */
[-C--:B------:R-:W-:Y:S01]  /*0b70*/  ISETP.GE.U32.AND P0, PT, R19, R6.reuse, PT ;  /* 0x000000061300720c */ /* 0x080fe20003f06070 */
[----:B------:R-:W-:Y:S02]  /*0b80*/  IMAD R11, R15, R6, R11 ;  /* 0x000000060f0b7224 */ /* 0x000fe400078e020b */
[----:B------:R-:W-:-:S03]  /*0b90*/  IMAD.X R10, RZ, RZ, R15, P2 ;  /* 0x000000ffff0a7224 */ /* 0x000fc600010e060f */
[----:B------:R-:W-:Y:S02]  /*0ba0*/  IADD3.X R21, PT, PT, ~R11, R14, RZ, P1, !PT ;  /* 0x0000000e0b157210 */ /* 0x000fe40000ffe5ff */
[----:B------:R-:W-:Y:S02]  /*0bb0*/  IADD3 R11, P1, PT, R19, -R6, RZ ;  /* 0x80000006130b7210 */ /* 0x000fe40007f3e0ff */
[----:B------:R-:W-:-:S03]  /*0bc0*/  ISETP.GE.U32.AND.EX P0, PT, R21, R7, PT, P0 ;  /* 0x000000071500720c */ /* 0x000fc60003f06100 */
[----:B------:R-:W-:Y:S01]  /*0bd0*/  IMAD.X R17, R21, 0x1, ~R7, P1 ;  /* 0x0000000115117824 */ /* 0x000fe200008e0e07 */
[----:B------:R-:W-:Y:S02]  /*0be0*/  SEL R11, R11, R19, P0 ;  /* 0x000000130b0b7207 */ /* 0x000fe40000000000 */
[----:B------:R-:W-:Y:S02]  /*0bf0*/  SEL R13, R4, R13, P0 ;  /* 0x0000000d040d7207 */ /* 0x000fe40000000000 */
[----:B------:R-:W-:Y:S02]  /*0c00*/  SEL R17, R17, R21, P0 ;  /* 0x0000001511117207 */ /* 0x000fe40000000000 */
[----:B------:R-:W-:Y:S02]  /*0c10*/  ISETP.GE.U32.AND P1, PT, R11, R6, PT ;  /* 0x000000060b00720c */ /* 0x000fe40003f26070 */
[----:B------:R-:W-:Y:S02]  /*0c20*/  SEL R4, R10, R15, P0 ;  /* 0x0000000f0a047207 */ /* 0x000fe40000000000 */
[----:B------:R-:W-:-:S02]  /*0c30*/  IADD3 R6, P2, PT, R13, 0x1, RZ ;  /* 0x000000010d067810 */ /* 0x000fc40007f5e0ff */
[----:B------:R-:W-:Y:S02]  /*0c40*/  ISETP.GE.U32.AND.EX P0, PT, R17, R7, PT, P1 ;  /* 0x000000071100720c */ /* 0x000fe40003f06110 */
[----:B------:R-:W-:Y:S01]  /*0c50*/  ISETP.GE.AND P1, PT, R5, RZ, PT ;  /* 0x000000ff0500720c */ /* 0x000fe20003f26270 */
[----:B------:R-:W-:Y:S01]  /*0c60*/  IMAD.X R7, RZ, RZ, R4, P2 ;  /* 0x000000ffff077224 */ /* 0x000fe200010e0604 */
[----:B------:R-:W-:Y:S01]  /*0c70*/  SEL R6, R6, R13, P0 ;  /* 0x0000000d06067207 */ /* 0x000fe20000000000 */
[----:B------:R-:W-:-:S03]  /*0c80*/  IMAD.MOV.U32 R5, RZ, RZ, 0x0 ;  /* 0x00000000ff057424 */ /* 0x000fc600078e00ff */
[----:B------:R-:W-:Y:S02]  /*0c90*/  SEL R7, R7, R4, P0 ;  /* 0x0000000407077207 */ /* 0x000fe40000000000 */
[-C--:B------:R-:W-:Y:S02]  /*0ca0*/  IADD3 R11, P2, PT, RZ, -R6.reuse, RZ ;  /* 0x80000006ff0b7210 */ /* 0x080fe40007f5e0ff */
[----:B------:R-:W-:Y:S02]  /*0cb0*/  ISETP.NE.U32.AND P0, PT, R9, RZ, PT ;  /* 0x000000ff0900720c */ /* 0x000fe40003f05070 */
[-C--:B------:R-:W-:Y:S02]  /*0cc0*/  IADD3.X R4, PT, PT, RZ, ~R7.reuse, RZ, P2, !PT ;  /* 0x80000007ff047210 */ /* 0x080fe400017fe4ff */
[----:B------:R-:W-:Y:S02]  /*0cd0*/  ISETP.NE.AND.EX P0, PT, R8, RZ, PT, P0 ;  /* 0x000000ff0800720c */ /* 0x000fe40003f05300 */
[----:B------:R-:W-:Y:S01]  /*0ce0*/  SEL R7, R4, R7, !P1 ;  /* 0x0000000704077207 */ /* 0x000fe20004800000 */
[----:B------:R-:W-:Y:S01]  /*0cf0*/  IMAD.MOV.U32 R4, RZ, RZ, R0 ;  /* 0x000000ffff047224 */ /* 0x000fe200078e0000 */
[----:B------:R-:W-:-:S02]  /*0d00*/  SEL R6, R11, R6, !P1 ;  /* 0x000000060b067207 */ /* 0x000fc40004800000 */
[----:B------:R-:W-:Y:S02]  /*0d10*/  SEL R7, R7, 0xffffffff, P0 ;  /* 0xffffffff07077807 */ /* 0x000fe40000000000 */
[----:B------:R-:W-:Y:S01]  /*0d20*/  SEL R6, R6, 0xffffffff, P0 ;  /* 0xffffffff06067807 */ /* 0x000fe20000000000 */
[----:B------:R-:W-:Y:S06]  /*0d30*/  RET.REL.NODEC R4 `(_Z13write_indicesIlEvPl10TensorDimsIT_EiS2_) ;  /* 0xfffffff004b07950 */ /* 0x000fec0003c3ffff */
        .weak           $__internal_1_$__cuda_sm20_rem_s64
        .type           $__internal_1_$__cuda_sm20_rem_s64,@function
        .size           $__internal_1_$__cuda_sm20_rem_s64,(.L_x_1546 - $__internal_1_$__cuda_sm20_rem_s64)
$__internal_1_$__cuda_sm20_rem_s64:
[----:B------:R-:W-:Y:S02]  /*0d40*/  IADD3 R6, P1, PT, RZ, -R9, RZ ;  /* 0x80000009ff067210 */ /* 0x000fe40007f3e0ff */
[----:B------:R-:W-:-:S03]  /*0d50*/  ISETP.GE.AND P0, PT, R8, RZ, PT ;  /* 0x000000ff0800720c */ /* 0x000fc60003f06270 */
[----:B------:R-:W-:Y:S01]  /*0d60*/  IMAD.X R7, RZ, RZ, ~R8, P1 ;  /* 0x000000ffff077224 */ /* 0x000fe200008e0e08 */
[----:B------:R-:W-:-:S04]  /*0d70*/  SEL R6, R6, R9, !P0 ;  /* 0x0000000906067207 */ /* 0x000fc80004000000 */
[----:B------:R-:W-:-:S04]  /*0d80*/  SEL R7, R7, R8, !P0 ;  /* 0x0000000807077207 */ /* 0x000fc80004000000 */
[----:B------:R-:W0:Y:S08]  /*0d90*/  I2F.U64.RP R14, R6 ;  /* 0x00000006000e7312 */ /* 0x000e300000309000 */
[----:B0-----:R-:W0:Y:S02]  /*0da0*/  MUFU.RCP R14, R14 ;  /* 0x0000000e000e7308 */ /* 0x001e240000001000 */
[----:B0-----:R-:W-:-:S06]  /*0db0*/  IADD3 R10, PT, PT, R14, 0x1ffffffe, RZ ;  /* 0x1ffffffe0e0a7810 */ /* 0x001fcc0007ffe0ff */
[----:B------:R-:W0:Y:S02]  /*0dc0*/  F2I.U64.TRUNC R10, R10 ;  /* 0x0000000a000a7311 */ /* 0x000e24000020d800 */
[----:B0-----:R-:W-:-:S04]  /*0dd0*/  IMAD.WIDE.U32 R12, R10, R6, RZ ;  /* 0x000000060a0c7225 */ /* 0x001fc800078e00ff */
[----:B------:R-:W-:Y:S01]  /*0de0*/  IMAD R13, R10, R7, R13 ;  /* 0x000000070a0d7224 */ /* 0x000fe200078e020d */
[----:B------:R-:W-:-:S03]  /*0df0*/  IADD3 R15, P0, PT, RZ, -R12, RZ ;  /* 0x8000000cff0f7210 */ /* 0x000fc60007f1e0ff */
[----:B------:R-:W-:Y:S02]  /*0e00*/  IMAD R13, R11, R6, R13 ;  /* 0x000000060b0d7224 */ /* 0x000fe400078e020d */
[----:B------:R-:W-:-:S04]  /*0e10*/  IMAD.HI.U32 R12, R10, R15, RZ ;  /* 0x0000000f0a0c7227 */ /* 0x000fc800078e00ff */
[----:B------:R-:W-:Y:S02]  /*0e20*/  IMAD.X R17, RZ, RZ, ~R13, P0 ;  /* 0x000000ffff117224 */ /* 0x000fe400000e0e0d */
[----:B------:R-:W-:Y:S02]  /*0e30*/  IMAD.MOV.U32 R13, RZ, RZ, R10 ;  /* 0x000000ffff0d7224 */ /* 0x000fe400078e000a */
[-C--:B------:R-:W-:Y:S02]  /*0e40*/  IMAD R19, R11, R17.reuse, RZ ;  /* 0x000000110b137224 */ /* 0x080fe400078e02ff */
[----:B------:R-:W-:-:S04]  /*0e50*/  IMAD.WIDE.U32 R12, P0, R10, R17, R12 ;  /* 0x000000110a0c7225 */ /* 0x000fc8000780000c */
[----:B------:R-:W-:-:S04]  /*0e60*/  IMAD.HI.U32 R17, R11, R17, RZ ;  /* 0x000000110b117227 */ /* 0x000fc800078e00ff */
[----:B------:R-:W-:-:S05]  /*0e70*/  IMAD.HI.U32 R12, P1, R11, R15, R12 ;  /* 0x0000000f0b0c7227 */ /* 0x000fca000782000c */
[----:B------:R-:W-:Y:S01]  /*0e80*/  IADD3 R13, P2, PT, R19, R12, RZ ;  /* 0x0000000c130d7210 */ /* 0x000fe20007f5e0ff */
[----:B------:R-:W-:Y:S01]  /*0e90*/  IMAD.X R12, R17, 0x1, R11, P0 ;  /* 0x00000001110c7824 */ /* 0x000fe200000e060b */
[----:B------:R-:W-:-:S03]  /*0ea0*/  IADD3 R17, P4, PT, RZ, -R4, RZ ;  /* 0x80000004ff117210 */ /* 0x000fc60007f9e0ff */
[----:B------:R-:W-:Y:S01]  /*0eb0*/  IMAD.WIDE.U32 R10, R13, R6, RZ ;  /* 0x000000060d0a7225 */ /* 0x000fe200078e00ff */
[----:B------:R-:W-:Y:S02]  /*0ec0*/  IADD3.X R15, PT, PT, RZ, RZ, R12, P2, P1 ;  /* 0x000000ffff0f7210 */ /* 0x000fe400017e240c */
[----:B------:R-:W-:Y:S01]  /*0ed0*/  ISETP.GE.AND P1, PT, R5, RZ, PT ;  /* 0x000000ff0500720c */ /* 0x000fe20003f26270 */
[----:B------:R-:W-:Y:S01]  /*0ee0*/  IMAD R11, R13, R7, R11 ;  /* 0x000000070d0b7224 */ /* 0x000fe200078e020b */
[----:B------:R-:W-:Y:S02]  /*0ef0*/  IADD3 R19, P0, PT, RZ, -R10, RZ ;  /* 0x8000000aff137210 */ /* 0x000fe40007f1e0ff */
[----:B------:R-:W-:Y:S01]  /*0f00*/  SEL R10, R17, R4, !P1 ;  /* 0x00000004110a7207 */ /* 0x000fe20004800000 */
[----:B------:R-:W-:Y:S02]  /*0f10*/  IMAD R11, R15, R6, R11 ;  /* 0x000000060f0b7224 */ /* 0x000fe400078e020b */
[----:B------:R-:W-:-:S03]  /*0f20*/  IMAD.HI.U32 R12, R13, R19, RZ ;  /* 0x000000130d0c7227 */ /* 0x000fc600078e00ff */
[----:B------:R-:W-:-:S05]  /*0f30*/  IADD3.X R14, PT, PT, RZ, ~R11, RZ, P0, !PT ;  /* 0x8000000bff0e7210 */ /* 0x000fca00007fe4ff */
[----:B------:R-:W-:-:S04]  /*0f40*/  IMAD.WIDE.U32 R12, P0, R13, R14, R12 ;  /* 0x0000000e0d0c7225 */ /* 0x000fc8000780000c */
[C---:B------:R-:W-:Y:S02]  /*0f50*/  IMAD R16, R15.reuse, R14, RZ ;  /* 0x0000000e0f107224 */ /* 0x040fe400078e02ff */
[----:B------:R-:W-:-:S04]  /*0f60*/  IMAD.HI.U32 R11, P2, R15, R19, R12 ;  /* 0x000000130f0b7227 */ /* 0x000fc8000784000c */
[----:B------:R-:W-:Y:S01]  /*0f70*/  IMAD.HI.U32 R12, R15, R14, RZ ;  /* 0x0000000e0f0c7227 */ /* 0x000fe200078e00ff */
[----:B------:R-:W-:-:S03]  /*0f80*/  IADD3 R11, P3, PT, R16, R11, RZ ;  /* 0x0000000b100b7210 */ /* 0x000fc60007f7e0ff */
[----:B------:R-:W-:Y:S02]  /*0f90*/  IMAD.X R14, RZ, RZ, ~R5, P4 ;  /* 0x000000ffff0e7224 */ /* 0x000fe400020e0e05 */
[----:B------:R-:W-:Y:S02]  /*0fa0*/  IMAD.X R15, R12, 0x1, R15, P0 ;  /* 0x000000010c0f7824 */ /* 0x000fe400000e060f */
[C---:B------:R-:W-:Y:S01]  /*0fb0*/  IMAD.HI.U32 R12, R11.reuse, R10, RZ ;  /* 0x0000000a0b0c7227 */ /* 0x040fe200078e00ff */
[----:B------:R-:W-:Y:S02]  /*0fc0*/  SEL R14, R14, R5, !P1 ;  /* 0x000000050e0e7207 */ /* 0x000fe40004800000 */
[----:B------:R-:W-:Y:S01]  /*0fd0*/  IADD3.X R15, PT, PT, RZ, RZ, R15, P3, P2 ;  /* 0x000000ffff0f7210 */ /* 0x000fe20001fe440f */
[----:B------:R-:W-:Y:S02]  /*0fe0*/  IMAD.MOV.U32 R13, RZ, RZ, RZ ;  /* 0x000000ffff0d7224 */ /* 0x000fe400078e00ff */
[----:B------:R-:W-:-:S04]  /*0ff0*/  IMAD.WIDE.U32 R12, R11, R14, R12 ;  /* 0x0000000e0b0c7225 */ /* 0x000fc800078e000c */
[C---:B------:R-:W-:Y:S02]  /*1000*/  IMAD R17, R15.reuse, R14, RZ ;  /* 0x0000000e0f117224 */ /* 0x040fe400078e02ff */
[----:B------:R-:W-:-:S04]  /*1010*/  IMAD.HI.U32 R12, P0, R15, R10, R12 ;  /* 0x0000000a0f0c7227 */ /* 0x000fc8000780000c */
[----:B------:R-:W-:Y:S01]  /*1020*/  IMAD.HI.U32 R11, R15, R14, RZ ;  /* 0x0000000e0f0b7227 */ /* 0x000fe200078e00ff */
[----:B------:R-:W-:-:S04]  /*1030*/  IADD3 R15, P2, PT, R17, R12, RZ ;  /* 0x0000000c110f7210 */ /* 0x000fc80007f5e0ff */
[----:B------:R-:W-:Y:S01]  /*1040*/  IADD3.X R11, PT, PT, R11, RZ, RZ, P0, !PT ;  /* 0x000000ff0b0b7210 */ /* 0x000fe200007fe4ff */
[----:B------:R-:W-:-:S04]  /*1050*/  IMAD.WIDE.U32 R12, R15, R6, RZ ;  /* 0x000000060f0c7225 */ /* 0x000fc800078e00ff */
[----:B------:R-:W-:Y:S01]  /*1060*/  IMAD.X R11, RZ, RZ, R11, P2 ;  /* 0x000000ffff0b7224 */ /* 0x000fe200010e060b */
[----:B------:R-:W-:Y:S01]  /*1070*/  IADD3 R17, P2, PT, -R12, R10, RZ ;  /* 0x0000000a0c117210 */ /* 0x000fe20007f5e1ff */
[----:B------:R-:W-:-:S03]  /*1080*/  IMAD R15, R15, R7, R13 ;  /* 0x000000070f0f7224 */ /* 0x000fc600078e020d */
[-C--:B------:R-:W-:Y:S01]  /*1090*/  ISETP.GE.U32.AND P0, PT, R17, R6.reuse, PT ;  /* 0x000000061100720c */ /* 0x080fe20003f06070 */
[----:B------:R-:W-:-:S04]  /*10a0*/  IMAD R11, R11, R6, R15 ;  /* 0x000000060b0b7224 */ /* 0x000fc800078e020f */
[----:B------:R-:W-:Y:S01]  /*10b0*/  IMAD.X R15, R14, 0x1, ~R11, P2 ;  /* 0x000000010e0f7824 */ /* 0x000fe200010e0e0b */
[----:B------:R-:W-:-:S04]  /*10c0*/  IADD3 R11, P2, PT, R17, -R6, RZ ;  /* 0x80000006110b7210 */ /* 0x000fc80007f5e0ff */
[CC--:B------:R-:W-:Y:S02]  /*10d0*/  ISETP.GE.U32.AND.EX P0, PT, R15.reuse, R7.reuse, PT, P0 ;  /* 0x000000070f00720c */ /* 0x0c0fe40003f06100 */
[----:B------:R-:W-:Y:S02]  /*10e0*/  IADD3.X R13, PT, PT, R15, ~R7, RZ, P2, !PT ;  /* 0x800000070f0d7210 */ /* 0x000fe400017fe4ff */
[----:B------:R-:W-:Y:S02]  /*10f0*/  SEL R11, R11, R17, P0 ;  /* 0x000000110b0b7207 */ /* 0x000fe40000000000 */
[----:B------:R-:W-:Y:S02]  /*1100*/  SEL R13, R13, R15, P0 ;  /* 0x0000000f0d0d7207 */ /* 0x000fe40000000000 */
[CC--:B------:R-:W-:Y:S02]  /*1110*/  ISETP.GE.U32.AND P0, PT, R11.reuse, R6.reuse, PT ;  /* 0x000000060b00720c */ /* 0x0c0fe40003f06070 */
[----:B------:R-:W-:-:S02]  /*1120*/  IADD3 R6, P2, PT, R11, -R6, RZ ;  /* 0x800000060b067210 */ /* 0x000fc40007f5e0ff */
[----:B------:R-:W-:-:S03]  /*1130*/  ISETP.GE.U32.AND.EX P0, PT, R13, R7, PT, P0 ;  /* 0x000000070d00720c */ /* 0x000fc60003f06100 */
[----:B------:R-:W-:Y:S01]  /*1140*/  IMAD.X R7, R13, 0x1, ~R7, P2 ;  /* 0x000000010d077824 */ /* 0x000fe200010e0e07 */
[----:B------:R-:W-:-:S04]  /*1150*/  SEL R6, R6, R11, P0 ;  /* 0x0000000b06067207 */ /* 0x000fc80000000000 */
[----:B------:R-:W-:Y:S02]  /*1160*/  SEL R7, R7, R13, P0 ;  /* 0x0000000d07077207 */ /* 0x000fe40000000000 */
[----:B------:R-:W-:Y:S02]  /*1170*/  IADD3 R11, P2, PT, RZ, -R6, RZ ;  /* 0x80000006ff0b7210 */ /* 0x000fe40007f5e0ff */
[----:B------:R-:W-:-:S03]  /*1180*/  ISETP.NE.U32.AND P0, PT, R9, RZ, PT ;  /* 0x000000ff0900720c */ /* 0x000fc60003f05070 */
[----:B------:R-:W-:Y:S01]  /*1190*/  IMAD.X R10, RZ, RZ, ~R7, P2 ;  /* 0x000000ffff0a7224 */ /* 0x000fe200010e0e07 */
[----:B------:R-:W-:Y:S02]  /*11a0*/  ISETP.NE.AND.EX P0, PT, R8, RZ, PT, P0 ;  /* 0x000000ff0800720c */ /* 0x000fe40003f05300 */
[----:B------:R-:W-:Y:S02]  /*11b0*/  SEL R8, R11, R6, !P1 ;  /* 0x000000060b087207 */ /* 0x000fe40004800000 */
[----:B------:R-:W-:Y:S01]  /*11c0*/  SEL R9, R10, R7, !P1 ;  /* 0x000000070a097207 */ /* 0x000fe20004800000 */
[----:B------:R-:W-:Y:S01]  /*11d0*/  IMAD.MOV.U32 R7, RZ, RZ, 0x0 ;  /* 0x00000000ff077424 */ /* 0x000fe200078e00ff */
[----:B------:R-:W-:Y:S02]  /*11e0*/  MOV R6, R0 ;  /* 0x0000000000067202 */ /* 0x000fe40000000f00 */
[----:B------:R-:W-:Y:S02]  /*11f0*/  SEL R8, R8, 0xffffffff, P0 ;  /* 0xffffffff08087807 */ /* 0x000fe40000000000 */
[----:B------:R-:W-:Y:S01]  /*1200*/  SEL R9, R9, 0xffffffff, P0 ;  /* 0xffffffff09097807 */ /* 0x000fe20000000000 */
[----:B------:R-:W-:Y:S06]  /*1210*/  RET.REL.NODEC R6 `(_Z13write_indicesIlEvPl10TensorDimsIT_EiS2_) ;  /* 0xffffffec06787950 */ /* 0x000fec0003c3ffff */
.L_x_1544:
        /* <DEDUP_REMOVED lines=14> */
.L_x_1546:


//--------------------- .nv.shared._ZN3cub18CUB_300001_SM_10006detail6reduce18DeviceReduceKernelINS2_10policy_hubIlyN4cuda3std3__44plusIvEEE10Policy1000EN6thrust24THRUST_300001_SM_1000_NS18transform_iteratorI7NonZeroIdEPdNSD_11use_defaultESI_EEyS9_lNS7_10__identityEEEvT0_PT3_T1_NS0_13GridEvenShareISO_EET2_T4_ --------------------------
	.section	.nv.shared._ZN3cub18CUB_300001_SM_10006detail6reduce18DeviceReduceKernelINS2_10policy_hubIlyN4cuda3std3__44plusIvEEE10Policy1000EN6thrust24THRUST_300001_SM_1000_NS18transform_iteratorI7NonZeroIdEPdNSD_11use_defaultESI_EEyS9_lNS7_10__identityEEEvT0_PT3_T1_NS0_13GridEvenShareISO_EET2_T4_,"aw",@nobits
	.sectionflags	@""
	.align	8
.nv.shared._ZN3cub18CUB_300001_SM_10006detail6reduce18DeviceReduceKernelINS2_10policy_hubIlyN4cuda3std3__44plusIvEEE10Policy1000EN6thrust24THRUST_300001_SM_1000_NS18transform_iteratorI7NonZeroIdEPdNSD_11use_defaultESI_EEyS9_lNS7_10__identityEEEvT0_PT3_T1_NS0_13GridEvenShareISO_EET2_T4_:
	.zero		1176


//--------------------- .nv.shared.reserved.0     --------------------------
	.section	.nv.shared.reserved.0,"aw",@nobits
	.weak		__nv_reservedSMEM_offset_0_alias
	.size		__nv_reservedSMEM_offset_0_alias, 0, 64
	.other		__nv_reservedSMEM_offset_0_alias,@"STO_CUDA_RESERVED_SHARED STV_DEFAULT"
__nv_reservedSMEM_offset_0_alias:
	.zero		0
	.zero		64


//--------------------- .nv.global                --------------------------
	.section	.nv.global,"aw",@nobits
.nv.global:
	.type		_ZN30_INTERNAL_f23915c4_4_k_cu_main6thrust24THRUST_300001_SM_1000_NS12placeholders2_5E,@object
	.size		_ZN30_INTERNAL_f23915c4_4_k_cu_main6thrust24THRUST_300001_SM_1000_NS12placeholders2_5E,(_ZN30_INTERNAL_f23915c4_4_k_cu_main4cuda3std3__45__cpo6cbeginE - _ZN30_INTERNAL_f23915c4_4_k_cu_main6thrust24THRUST_300001_SM_1000_NS12placeholders2_5E)
_ZN30_INTERNAL_f23915c4_4_k_cu_main6thrust24THRUST_300001_SM_1000_NS12placeholders2_5E:
	.zero		1
	.type		_ZN30_INTERNAL_f23915c4_4_k_cu_main4cuda3std3__45__cpo6cbeginE,@object
	.size		_ZN30_INTERNAL_f23915c4_4_k_cu_main4cuda3std3__45__cpo6cbeginE,(_ZN30_INTERNAL_f23915c4_4_k_cu_main4cuda3std6ranges3__45__cpo6cbeginE - _ZN30_INTERNAL_f23915c4_4_k_cu_main4cuda3std3__45__cpo6cbeginE)
_ZN30_INTERNAL_f23915c4_4_k_cu_main4cuda3std3__45__cpo6cbeginE:
	.zero		1
	.type		_ZN30_INTERNAL_f23915c4_4_k_cu_main4cuda3std6ranges3__45__cpo6cbeginE,@object
	.size		_ZN30_INTERNAL_f23915c4_4_k_cu_main4cuda3std6ranges3__45__cpo6cbeginE,(_ZN30_INTERNAL_f23915c4_4_k_cu_main4cuda3std3__48in_placeE - _ZN30_INTERNAL_f23915c4_4_k_cu_main4cuda3std6ranges3__45__cpo6cbeginE)
_ZN30_INTERNAL_f23915c4_4_k_cu_main4cuda3std6ranges3__45__cpo6cbeginE:
	.zero		1
	.type		_ZN30_INTERNAL_f23915c4_4_k_cu_main4cuda3std3__48in_placeE,@object
	.size		_ZN30_INTERNAL_f23915c4_4_k_cu_main4cuda3std3__48in_placeE,(_ZN30_INTERNAL_f23915c4_4_k_cu_main4cuda3std6ranges3__45__cpo4sizeE - _ZN30_INTERNAL_f23915c4_4_k_cu_main4cuda3std3__48in_placeE)
_ZN30_INTERNAL_f23915c4_4_k_cu_main4cuda3std3__48in_placeE:
	.zero		1
	.type		_ZN30_INTERNAL_f23915c4_4_k_cu_main4cuda3std6ranges3__45__cpo4sizeE,@object
	.size		_ZN30_INTERNAL_f23915c4_4_k_cu_main4cuda3std6ranges3__45__cpo4sizeE,(_ZN30_INTERNAL_f23915c4_4_k_cu_main6thrust24THRUST_300001_SM_1000_NS12placeholders2_9E - _ZN30_INTERNAL_f23915c4_4_k_cu_main4cuda3std6ranges3__45__cpo4sizeE)
_ZN30_INTERNAL_f23915c4_4_k_cu_main4cuda3std6ranges3__45__cpo4sizeE:
	.zero		1
	.type		_ZN30_INTERNAL_f23915c4_4_k_cu_main6thrust24THRUST_300001_SM_1000_NS12placeholders2_9E,@object
	.size		_ZN30_INTERNAL_f23915c4_4_k_cu_main6thrust24THRUST_300001_SM_1000_NS12placeholders2_9E,(_ZN30_INTERNAL_f23915c4_4_k_cu_main4cuda3std3__45__cpo7crbeginE - _ZN30_INTERNAL_f23915c4_4_k_cu_main6thrust24THRUST_300001_SM_1000_NS12placeholders2_9E)
_ZN30_INTERNAL_f23915c4_4_k_cu_main6thrust24THRUST_300001_SM_1000_NS12placeholders2_9E:
	.zero		1
	.type		_ZN30_INTERNAL_f23915c4_4_k_cu_main4cuda3std3__45__cpo7crbeginE,@object
	.size		_ZN30_INTERNAL_f23915c4_4_k_cu_main4cuda3std3__45__cpo7crbeginE,(_ZN30_INTERNAL_f23915c4_4_k_cu_main4cuda3std6ranges3__45__cpo4nextE - _ZN30_INTERNAL_f23915c4_4_k_cu_main4cuda3std3__45__cpo7crbeginE)
_ZN30_INTERNAL_f23915c4_4_k_cu_main4cuda3std3__45__cpo7crbeginE:
	.zero		1
	.type		_ZN30_INTERNAL_f23915c4_4_k_cu_main4cuda3std6ranges3__45__cpo4nextE,@object
	.size		_ZN30_INTERNAL_f23915c4_4_k_cu_main4cuda3std6ranges3__45__cpo4nextE,(_ZN30_INTERNAL_f23915c4_4_k_cu_main4cuda3std6ranges3__45__cpo4swapE - _ZN30_INTERNAL_f23915c4_4_k_cu_main4cuda3std6ranges3__45__cpo4nextE)
_ZN30_INTERNAL_f23915c4_4_k_cu_main4cuda3std6ranges3__45__cpo4nextE:
	.zero		1
	.type		_ZN30_INTERNAL_f23915c4_4_k_cu_main4cuda3std6ranges3__45__cpo4swapE,@object
	.size		_ZN30_INTERNAL_f23915c4_4_k_cu_main4cuda3std6ranges3__45__cpo4swapE,(_ZN30_INTERNAL_f23915c4_4_k_cu_main6thrust24THRUST_300001_SM_1000_NS12placeholders2_1E - _ZN30_INTERNAL_f23915c4_4_k_cu_main4cuda3std6ranges3__45__cpo4swapE)
_ZN30_INTERNAL_f23915c4_4_k_cu_main4cuda3std6ranges3__45__cpo4swapE:
	.zero		1
	.type		_ZN30_INTERNAL_f23915c4_4_k_cu_main6thrust24THRUST_300001_SM_1000_NS12placeholders2_1E,@object
	.size		_ZN30_INTERNAL_f23915c4_4_k_cu_main6thrust24THRUST_300001_SM_1000_NS12placeholders2_1E,(_ZN30_INTERNAL_f23915c4_4_k_cu_main6thrust24THRUST_300001_SM_1000_NS12placeholders2_3E - _ZN30_INTERNAL_f23915c4_4_k_cu_main6thrust24THRUST_300001_SM_1000_NS12placeholders2_1E)
_ZN30_INTERNAL_f23915c4_4_k_cu_main6thrust24THRUST_300001_SM_1000_NS12placeholders2_1E:
	.zero		1
	.type		_ZN30_INTERNAL_f23915c4_4_k_cu_main6thrust24THRUST_300001_SM_1000_NS12placeholders2_3E,@object
	.size		_ZN30_INTERNAL_f23915c4_4_k_cu_main6thrust24THRUST_300001_SM_1000_NS12placeholders2_3E,(_ZN30_INTERNAL_f23915c4_4_k_cu_main4cuda3std3__45__cpo5beginE - _ZN30_INTERNAL_f23915c4_4_k_cu_main6thrust24THRUST_300001_SM_1000_NS12placeholders2_3E)
_ZN30_INTERNAL_f23915c4_4_k_cu_main6thrust24THRUST_300001_SM_1000_NS12placeholders2_3E:
	.zero		1
	.type		_ZN30_INTERNAL_f23915c4_4_k_cu_main4cuda3std3__45__cpo5beginE,@object
	.size		_ZN30_INTERNAL_f23915c4_4_k_cu_main4cuda3std3__45__cpo5beginE,(_ZN30_INTERNAL_f23915c4_4_k_cu_main4cuda3std6ranges3__45__cpo5beginE - _ZN30_INTERNAL_f23915c4_4_k_cu_main4cuda3std3__45__cpo5beginE)
_ZN30_INTERNAL_f23915c4_4_k_cu_main4cuda3std3__45__cpo5beginE:
	.zero		1
	.type		_ZN30_INTERNAL_f23915c4_4_k_cu_main4cuda3std6ranges3__45__cpo5beginE,@object
	.size		_ZN30_INTERNAL_f23915c4_4_k_cu_main4cuda3std6ranges3__45__cpo5beginE,(_ZN30_INTERNAL_f23915c4_4_k_cu_main4cuda3std3__432_GLOBAL__N__f23915c4_4_k_cu_main6ignoreE - _ZN30_INTERNAL_f23915c4_4_k_cu_main4cuda3std6ranges3__45__cpo5beginE)
_ZN30_INTERNAL_f23915c4_4_k_cu_main4cuda3std6ranges3__45__cpo5beginE:
	.zero		1
	.type		_ZN30_INTERNAL_f23915c4_4_k_cu_main4cuda3std3__432_GLOBAL__N__f23915c4_4_k_cu_main6ignoreE,@object
	.size		_ZN30_INTERNAL_f23915c4_4_k_cu_main4cuda3std3__432_GLOBAL__N__f23915c4_4_k_cu_main6ignoreE,(_ZN30_INTERNAL_f23915c4_4_k_cu_main4cuda3std6ranges3__45__cpo4dataE - _ZN30_INTERNAL_f23915c4_4_k_cu_main4cuda3std3__432_GLOBAL__N__f23915c4_4_k_cu_main6ignoreE)
_ZN30_INTERNAL_f23915c4_4_k_cu_main4cuda3std3__432_GLOBAL__N__f23915c4_4_k_cu_main6ignoreE:
	.zero		1
	.type		_ZN30_INTERNAL_f23915c4_4_k_cu_main4cuda3std6ranges3__45__cpo4dataE,@object
	.size		_ZN30_INTERNAL_f23915c4_4_k_cu_main4cuda3std6ranges3__45__cpo4dataE,(_ZN30_INTERNAL_f23915c4_4_k_cu_main6thrust24THRUST_300001_SM_1000_NS12placeholders2_7E - _ZN30_INTERNAL_f23915c4_4_k_cu_main4cuda3std6ranges3__45__cpo4dataE)
_ZN30_INTERNAL_f23915c4_4_k_cu_main4cuda3std6ranges3__45__cpo4dataE:
	.zero		1
	.type		_ZN30_INTERNAL_f23915c4_4_k_cu_main6thrust24THRUST_300001_SM_1000_NS12placeholders2_7E,@object
	.size		_ZN30_INTERNAL_f23915c4_4_k_cu_main6thrust24THRUST_300001_SM_1000_NS12placeholders2_7E,(_ZN30_INTERNAL_f23915c4_4_k_cu_main4cuda3std3__45__cpo6rbeginE - _ZN30_INTERNAL_f23915c4_4_k_cu_main6thrust24THRUST_300001_SM_1000_NS12placeholders2_7E)
_ZN30_INTERNAL_f23915c4_4_k_cu_main6thrust24THRUST_300001_SM_1000_NS12placeholders2_7E:
	.zero		1
	.type		_ZN30_INTERNAL_f23915c4_4_k_cu_main4cuda3std3__45__cpo6rbeginE,@object
	.size		_ZN30_INTERNAL_f23915c4_4_k_cu_main4cuda3std3__45__cpo6rbeginE,(_ZN30_INTERNAL_f23915c4_4_k_cu_main4cuda3std6ranges3__45__cpo7advanceE - _ZN30_INTERNAL_f23915c4_4_k_cu_main4cuda3std3__45__cpo6rbeginE)
_ZN30_INTERNAL_f23915c4_4_k_cu_main4cuda3std3__45__cpo6rbeginE:
	.zero		1
	.type		_ZN30_INTERNAL_f23915c4_4_k_cu_main4cuda3std6ranges3__45__cpo7advanceE,@object
	.size		_ZN30_INTERNAL_f23915c4_4_k_cu_main4cuda3std6ranges3__45__cpo7advanceE,(_ZN30_INTERNAL_f23915c4_4_k_cu_main4cuda3std3__47nulloptE - _ZN30_INTERNAL_f23915c4_4_k_cu_main4cuda3std6ranges3__45__cpo7advanceE)
_ZN30_INTERNAL_f23915c4_4_k_cu_main4cuda3std6ranges3__45__cpo7advanceE:
	.zero		1
	.type		_ZN30_INTERNAL_f23915c4_4_k_cu_main4cuda3std3__47nulloptE,@object
	.size		_ZN30_INTERNAL_f23915c4_4_k_cu_main4cuda3std3__47nulloptE,(_ZN30_INTERNAL_f23915c4_4_k_cu_main4cuda3std6ranges3__45__cpo8distanceE - _ZN30_INTERNAL_f23915c4_4_k_cu_main4cuda3std3__47nulloptE)
_ZN30_INTERNAL_f23915c4_4_k_cu_main4cuda3std3__47nulloptE:
	.zero		1
	.type		_ZN30_INTERNAL_f23915c4_4_k_cu_main4cuda3std6ranges3__45__cpo8distanceE,@object
	.size		_ZN30_INTERNAL_f23915c4_4_k_cu_main4cuda3std6ranges3__45__cpo8distanceE,(_ZN30_INTERNAL_f23915c4_4_k_cu_main6thrust24THRUST_300001_SM_1000_NS12placeholders2_6E - _ZN30_INTERNAL_f23915c4_4_k_cu_main4cuda3std6ranges3__45__cpo8distanceE)
_ZN30_INTERNAL_f23915c4_4_k_cu_main4cuda3std6ranges3__45__cpo8distanceE:
	.zero		1
	.type		_ZN30_INTERNAL_f23915c4_4_k_cu_main6thrust24THRUST_300001_SM_1000_NS12placeholders2_6E,@object
	.size		_ZN30_INTERNAL_f23915c4_4_k_cu_main6thrust24THRUST_300001_SM_1000_NS12placeholders2_6E,(_ZN30_INTERNAL_f23915c4_4_k_cu_main4cuda3std3__45__cpo4cendE - _ZN30_INTERNAL_f23915c4_4_k_cu_main6thrust24THRUST_300001_SM_1000_NS12placeholders2_6E)
_ZN30_INTERNAL_f23915c4_4_k_cu_main6thrust24THRUST_300001_SM_1000_NS12placeholders2_6E:
	.zero		1
	.type		_ZN30_INTERNAL_f23915c4_4_k_cu_main4cuda3std3__45__cpo4cendE,@object
	.size		_ZN30_INTERNAL_f23915c4_4_k_cu_main4cuda3std3__45__cpo4cendE,(_ZN30_INTERNAL_f23915c4_4_k_cu_main4cuda3std6ranges3__45__cpo4cendE - _ZN30_INTERNAL_f23915c4_4_k_cu_main4cuda3std3__45__cpo4cendE)
_ZN30_INTERNAL_f23915c4_4_k_cu_main4cuda3std3__45__cpo4cendE:
	.zero		1
	.type		_ZN30_INTERNAL_f23915c4_4_k_cu_main4cuda3std6ranges3__45__cpo4cendE,@object
	.size		_ZN30_INTERNAL_f23915c4_4_k_cu_main4cuda3std6ranges3__45__cpo4cendE,(_ZN30_INTERNAL_f23915c4_4_k_cu_main4cuda3std3__420unreachable_sentinelE - _ZN30_INTERNAL_f23915c4_4_k_cu_main4cuda3std6ranges3__45__cpo4cendE)
_ZN30_INTERNAL_f23915c4_4_k_cu_main4cuda3std6ranges3__45__cpo4cendE:
	.zero		1
	.type		_ZN30_INTERNAL_f23915c4_4_k_cu_main4cuda3std3__420unreachable_sentinelE,@object
	.size		_ZN30_INTERNAL_f23915c4_4_k_cu_main4cuda3std3__420unreachable_sentinelE,(_ZN30_INTERNAL_f23915c4_4_k_cu_main4cuda3std6ranges3__45__cpo5ssizeE - _ZN30_INTERNAL_f23915c4_4_k_cu_main4cuda3std3__420unreachable_sentinelE)
_ZN30_INTERNAL_f23915c4_4_k_cu_main4cuda3std3__420unreachable_sentinelE:
	.zero		1
	.type		_ZN30_INTERNAL_f23915c4_4_k_cu_main4cuda3std6ranges3__45__cpo5ssizeE,@object
	.size		_ZN30_INTERNAL_f23915c4_4_k_cu_main4cuda3std6ranges3__45__cpo5ssizeE,(_ZN30_INTERNAL_f23915c4_4_k_cu_main6thrust24THRUST_300001_SM_1000_NS12placeholders3_10E - _ZN30_INTERNAL_f23915c4_4_k_cu_main4cuda3std6ranges3__45__cpo5ssizeE)
_ZN30_INTERNAL_f23915c4_4_k_cu_main4cuda3std6ranges3__45__cpo5ssizeE:
	.zero		1
	.type		_ZN30_INTERNAL_f23915c4_4_k_cu_main6thrust24THRUST_300001_SM_1000_NS12placeholders3_10E,@object
	.size		_ZN30_INTERNAL_f23915c4_4_k_cu_main6thrust24THRUST_300001_SM_1000_NS12placeholders3_10E,(_ZN30_INTERNAL_f23915c4_4_k_cu_main4cuda3std3__45__cpo5crendE - _ZN30_INTERNAL_f23915c4_4_k_cu_main6thrust24THRUST_300001_SM_1000_NS12placeholders3_10E)
_ZN30_INTERNAL_f23915c4_4_k_cu_main6thrust24THRUST_300001_SM_1000_NS12placeholders3_10E:
	.zero		1
	.type		_ZN30_INTERNAL_f23915c4_4_k_cu_main4cuda3std3__45__cpo5crendE,@object
	.size		_ZN30_INTERNAL_f23915c4_4_k_cu_main4cuda3std3__45__cpo5crendE,(_ZN30_INTERNAL_f23915c4_4_k_cu_main4cuda3std6ranges3__45__cpo4prevE - _ZN30_INTERNAL_f23915c4_4_k_cu_main4cuda3std3__45__cpo5crendE)
_ZN30_INTERNAL_f23915c4_4_k_cu_main4cuda3std3__45__cpo5crendE:
	.zero		1
	.type		_ZN30_INTERNAL_f23915c4_4_k_cu_main4cuda3std6ranges3__45__cpo4prevE,@object
	.size		_ZN30_INTERNAL_f23915c4_4_k_cu_main4cuda3std6ranges3__45__cpo4prevE,(_ZN30_INTERNAL_f23915c4_4_k_cu_main4cuda3std6ranges3__45__cpo9iter_moveE - _ZN30_INTERNAL_f23915c4_4_k_cu_main4cuda3std6ranges3__45__cpo4prevE)
_ZN30_INTERNAL_f23915c4_4_k_cu_main4cuda3std6ranges3__45__cpo4prevE:
	.zero		1
	.type		_ZN30_INTERNAL_f23915c4_4_k_cu_main4cuda3std6ranges3__45__cpo9iter_moveE,@object
	.size		_ZN30_INTERNAL_f23915c4_4_k_cu_main4cuda3std6ranges3__45__cpo9iter_moveE,(_ZN30_INTERNAL_f23915c4_4_k_cu_main6thrust24THRUST_300001_SM_1000_NS12placeholders2_2E - _ZN30_INTERNAL_f23915c4_4_k_cu_main4cuda3std6ranges3__45__cpo9iter_moveE)
_ZN30_INTERNAL_f23915c4_4_k_cu_main4cuda3std6ranges3__45__cpo9iter_moveE:
	.zero		1
	.type		_ZN30_INTERNAL_f23915c4_4_k_cu_main6thrust24THRUST_300001_SM_1000_NS12placeholders2_2E,@object
	.size		_ZN30_INTERNAL_f23915c4_4_k_cu_main6thrust24THRUST_300001_SM_1000_NS12placeholders2_2E,(_ZN30_INTERNAL_f23915c4_4_k_cu_main6thrust24THRUST_300001_SM_1000_NS12placeholders2_4E - _ZN30_INTERNAL_f23915c4_4_k_cu_main6thrust24THRUST_300001_SM_1000_NS12placeholders2_2E)
_ZN30_INTERNAL_f23915c4_4_k_cu_main6thrust24THRUST_300001_SM_1000_NS12placeholders2_2E:
	.zero		1
	.type		_ZN30_INTERNAL_f23915c4_4_k_cu_main6thrust24THRUST_300001_SM_1000_NS12placeholders2_4E,@object
	.size		_ZN30_INTERNAL_f23915c4_4_k_cu_main6thrust24THRUST_300001_SM_1000_NS12placeholders2_4E,(_ZN30_INTERNAL_f23915c4_4_k_cu_main4cuda3std3__45__cpo3endE - _ZN30_INTERNAL_f23915c4_4_k_cu_main6thrust24THRUST_300001_SM_1000_NS12placeholders2_4E)
_ZN30_INTERNAL_f23915c4_4_k_cu_main6thrust24THRUST_300001_SM_1000_NS12placeholders2_4E:
	.zero		1
	.type		_ZN30_INTERNAL_f23915c4_4_k_cu_main4cuda3std3__45__cpo3endE,@object
	.size		_ZN30_INTERNAL_f23915c4_4_k_cu_main4cuda3std3__45__cpo3endE,(_ZN30_INTERNAL_f23915c4_4_k_cu_main4cuda3std6ranges3__45__cpo3endE - _ZN30_INTERNAL_f23915c4_4_k_cu_main4cuda3std3__45__cpo3endE)
_ZN30_INTERNAL_f23915c4_4_k_cu_main4cuda3std3__45__cpo3endE:
	.zero		1
	.type		_ZN30_INTERNAL_f23915c4_4_k_cu_main4cuda3std6ranges3__45__cpo3endE,@object
	.size		_ZN30_INTERNAL_f23915c4_4_k_cu_main4cuda3std6ranges3__45__cpo3endE,(_ZN30_INTERNAL_f23915c4_4_k_cu_main4cuda3std3__419piecewise_constructE - _ZN30_INTERNAL_f23915c4_4_k_cu_main4cuda3std6ranges3__45__cpo3endE)
_ZN30_INTERNAL_f23915c4_4_k_cu_main4cuda3std6ranges3__45__cpo3endE:
	.zero		1
	.type		_ZN30_INTERNAL_f23915c4_4_k_cu_main4cuda3std3__419piecewise_constructE,@object
	.size		_ZN30_INTERNAL_f23915c4_4_k_cu_main4cuda3std3__419piecewise_constructE,(_ZN30_INTERNAL_f23915c4_4_k_cu_main4cuda3std6ranges3__45__cpo5cdataE - _ZN30_INTERNAL_f23915c4_4_k_cu_main4cuda3std3__419piecewise_constructE)
_ZN30_INTERNAL_f23915c4_4_k_cu_main4cuda3std3__419piecewise_constructE:
	.zero		1
	.type		_ZN30_INTERNAL_f23915c4_4_k_cu_main4cuda3std6ranges3__45__cpo5cdataE,@object
	.size		_ZN30_INTERNAL_f23915c4_4_k_cu_main4cuda3std6ranges3__45__cpo5cdataE,(_ZN30_INTERNAL_f23915c4_4_k_cu_main6thrust24THRUST_300001_SM_1000_NS12placeholders2_8E - _ZN30_INTERNAL_f23915c4_4_k_cu_main4cuda3std6ranges3__45__cpo5cdataE)
_ZN30_INTERNAL_f23915c4_4_k_cu_main4cuda3std6ranges3__45__cpo5cdataE:
	.zero		1
	.type		_ZN30_INTERNAL_f23915c4_4_k_cu_main6thrust24THRUST_300001_SM_1000_NS12placeholders2_8E,@object
	.size		_ZN30_INTERNAL_f23915c4_4_k_cu_main6thrust24THRUST_300001_SM_1000_NS12placeholders2_8E,(_ZN30_INTERNAL_f23915c4_4_k_cu_main4cuda3std3__45__cpo4rendE - _ZN30_INTERNAL_f23915c4_4_k_cu_main6thrust24THRUST_300001_SM_1000_NS12placeholders2_8E)
_ZN30_INTERNAL_f23915c4_4_k_cu_main6thrust24THRUST_300001_SM_1000_NS12placeholders2_8E:
	.zero		1
	.type		_ZN30_INTERNAL_f23915c4_4_k_cu_main4cuda3std3__45__cpo4rendE,@object
	.size		_ZN30_INTERNAL_f23915c4_4_k_cu_main4cuda3std3__45__cpo4rendE,(_ZN30_INTERNAL_f23915c4_4_k_cu_main4cuda3std6ranges3__45__cpo9iter_swapE - _ZN30_INTERNAL_f23915c4_4_k_cu_main4cuda3std3__45__cpo4rendE)
_ZN30_INTERNAL_f23915c4_4_k_cu_main4cuda3std3__45__cpo4rendE:
	.zero		1
	.type		_ZN30_INTERNAL_f23915c4_4_k_cu_main4cuda3std6ranges3__45__cpo9iter_swapE,@object
	.size		_ZN30_INTERNAL_f23915c4_4_k_cu_main4cuda3std6ranges3__45__cpo9iter_swapE,(_ZN30_INTERNAL_f23915c4_4_k_cu_main4cuda3std3__48unexpectE - _ZN30_INTERNAL_f23915c4_4_k_cu_main4cuda3std6ranges3__45__cpo9iter_swapE)
_ZN30_INTERNAL_f23915c4_4_k_cu_main4cuda3std6ranges3__45__cpo9iter_swapE:
	.zero		1
	.type		_ZN30_INTERNAL_f23915c4_4_k_cu_main4cuda3std3__48unexpectE,@object
	.size		_ZN30_INTERNAL_f23915c4_4_k_cu_main4cuda3std3__48unexpectE,(_ZN30_INTERNAL_f23915c4_4_k_cu_main6thrust24THRUST_300001_SM_1000_NS6system6detail10sequential3seqE - _ZN30_INTERNAL_f23915c4_4_k_cu_main4cuda3std3__48unexpectE)
_ZN30_INTERNAL_f23915c4_4_k_cu_main4cuda3std3__48unexpectE:
	.zero		1
	.type		_ZN30_INTERNAL_f23915c4_4_k_cu_main6thrust24THRUST_300001_SM_1000_NS6system6detail10sequential3seqE,@object
	.size		_ZN30_INTERNAL_f23915c4_4_k_cu_main6thrust24THRUST_300001_SM_1000_NS6system6detail10sequential3seqE,(.L_29 - _ZN30_INTERNAL_f23915c4_4_k_cu_main6thrust24THRUST_300001_SM_1000_NS6system6detail10sequential3seqE)
_ZN30_INTERNAL_f23915c4_4_k_cu_main6thrust24THRUST_300001_SM_1000_NS6system6detail10sequential3seqE:
	.zero		1
.L_29:


//--------------------- .nv.shared._ZN3cub18CUB_300001_SM_10006detail6reduce28DeviceReduceSingleTileKernelINS2_10policy_hubIlyN4cuda3std3__44plusIvEEE10Policy1000EN6thrust24THRUST_300001_SM_1000_NS18transform_iteratorI7NonZeroIdEPdNSD_11use_defaultESI_EEPlyS9_llNS7_10__identityEEEvT0_T1_T2_T3_T4_T6_ --------------------------
	.section	.nv.shared._ZN3cub18CUB_300001_SM_10006detail6reduce28DeviceReduceSingleTileKernelINS2_10policy_hubIlyN4cuda3std3__44plusIvEEE10Policy1000EN6thrust24THRUST_300001_SM_1000_NS18transform_iteratorI7NonZeroIdEPdNSD_11use_defaultESI_EEPlyS9_llNS7_10__identityEEEvT0_T1_T2_T3_T4_T6_,"aw",@nobits
	.sectionflags	@""
	.align	8
.nv.shared._ZN3cub18CUB_300001_SM_10006detail6reduce28DeviceReduceSingleTileKernelINS2_10policy_hubIlyN4cuda3std3__44plusIvEEE10Policy1000EN6thrust24THRUST_300001_SM_1000_NS18transform_iteratorI7NonZeroIdEPdNSD_11use_defaultESI_EEPlyS9_llNS7_10__identityEEEvT0_T1_T2_T3_T4_T6_:
	.zero		1176


//--------------------- .nv.shared._ZN3cub18CUB_300001_SM_10006detail6reduce18DeviceReduceKernelINS2_10policy_hubIlyN4cuda3std3__44plusIvEEE10Policy1000EN6thrust24THRUST_300001_SM_1000_NS18transform_iteratorI7NonZeroIfEPfNSD_11use_defaultESI_EEyS9_lNS7_10__identityEEEvT0_PT3_T1_NS0_13GridEvenShareISO_EET2_T4_ --------------------------
	.section	.nv.shared._ZN3cub18CUB_300001_SM_10006detail6reduce18DeviceReduceKernelINS2_10policy_hubIlyN4cuda3std3__44plusIvEEE10Policy1000EN6thrust24THRUST_300001_SM_1000_NS18transform_iteratorI7NonZeroIfEPfNSD_11use_defaultESI_EEyS9_lNS7_10__identityEEEvT0_PT3_T1_NS0_13GridEvenShareISO_EET2_T4_,"aw",@nobits
	.sectionflags	@""
	.align	8
.nv.shared._ZN3cub18CUB_300001_SM_10006detail6reduce18DeviceReduceKernelINS2_10policy_hubIlyN4cuda3std3__44plusIvEEE10Policy1000EN6thrust24THRUST_300001_SM_1000_NS18transform_iteratorI7NonZeroIfEPfNSD_11use_defaultESI_EEyS9_lNS7_10__identityEEEvT0_PT3_T1_NS0_13GridEvenShareISO_EET2_T4_:
	.zero		1176


//--------------------- .nv.shared._ZN3cub18CUB_300001_SM_10006detail6reduce28DeviceReduceSingleTileKernelINS2_10policy_hubIlyN4cuda3std3__44plusIvEEE10Policy1000EN6thrust24THRUST_300001_SM_1000_NS18transform_iteratorI7NonZeroIfEPfNSD_11use_defaultESI_EEPlyS9_llNS7_10__identityEEEvT0_T1_T2_T3_T4_T6_ --------------------------
	.section	.nv.shared._ZN3cub18CUB_300001_SM_10006detail6reduce28DeviceReduceSingleTileKernelINS2_10policy_hubIlyN4cuda3std3__44plusIvEEE10Policy1000EN6thrust24THRUST_300001_SM_1000_NS18transform_iteratorI7NonZeroIfEPfNSD_11use_defaultESI_EEPlyS9_llNS7_10__identityEEEvT0_T1_T2_T3_T4_T6_,"aw",@nobits
	.sectionflags	@""
	.align	8
.nv.shared._ZN3cub18CUB_300001_SM_10006detail6reduce28DeviceReduceSingleTileKernelINS2_10policy_hubIlyN4cuda3std3__44plusIvEEE10Policy1000EN6thrust24THRUST_300001_SM_1000_NS18transform_iteratorI7NonZeroIfEPfNSD_11use_defaultESI_EEPlyS9_llNS7_10__identityEEEvT0_T1_T2_T3_T4_T6_:
	.zero		1176


//--------------------- .nv.shared._ZN3cub18CUB_300001_SM_10006detail6reduce18DeviceReduceKernelINS2_10policy_hubIlyN4cuda3std3__44plusIvEEE10Policy1000EN6thrust24THRUST_300001_SM_1000_NS18transform_iteratorI7NonZeroIiEPiNSD_11use_defaultESI_EEyS9_lNS7_10__identityEEEvT0_PT3_T1_NS0_13GridEvenShareISO_EET2_T4_ --------------------------
	.section	.nv.shared._ZN3cub18CUB_300001_SM_10006detail6reduce18DeviceReduceKernelINS2_10policy_hubIlyN4cuda3std3__44plusIvEEE10Policy1000EN6thrust24THRUST_300001_SM_1000_NS18transform_iteratorI7NonZeroIiEPiNSD_11use_defaultESI_EEyS9_lNS7_10__identityEEEvT0_PT3_T1_NS0_13GridEvenShareISO_EET2_T4_,"aw",@nobits
	.sectionflags	@""
	.align	8
.nv.shared._ZN3cub18CUB_300001_SM_10006detail6reduce18DeviceReduceKernelINS2_10policy_hubIlyN4cuda3std3__44plusIvEEE10Policy1000EN6thrust24THRUST_300001_SM_1000_NS18transform_iteratorI7NonZeroIiEPiNSD_11use_defaultESI_EEyS9_lNS7_10__identityEEEvT0_PT3_T1_NS0_13GridEvenShareISO_EET2_T4_:
	.zero		1176


//--------------------- .nv.shared._ZN3cub18CUB_300001_SM_10006detail6reduce28DeviceReduceSingleTileKernelINS2_10policy_hubIlyN4cuda3std3__44plusIvEEE10Policy1000EN6thrust24THRUST_300001_SM_1000_NS18transform_iteratorI7NonZeroIiEPiNSD_11use_defaultESI_EEPlyS9_llNS7_10__identityEEEvT0_T1_T2_T3_T4_T6_ --------------------------
	.section	.nv.shared._ZN3cub18CUB_300001_SM_10006detail6reduce28DeviceReduceSingleTileKernelINS2_10policy_hubIlyN4cuda3std3__44plusIvEEE10Policy1000EN6thrust24THRUST_300001_SM_1000_NS18transform_iteratorI7NonZeroIiEPiNSD_11use_defaultESI_EEPlyS9_llNS7_10__identityEEEvT0_T1_T2_T3_T4_T6_,"aw",@nobits
	.sectionflags	@""
	.align	8
.nv.shared._ZN3cub18CUB_300001_SM_10006detail6reduce28DeviceReduceSingleTileKernelINS2_10policy_hubIlyN4cuda3std3__44plusIvEEE10Policy1000EN6thrust24THRUST_300001_SM_1000_NS18transform_iteratorI7NonZeroIiEPiNSD_11use_defaultESI_EEPlyS9_llNS7_10__identityEEEvT0_T1_T2_T3_T4_T6_:
	.zero		1176


//--------------------- .nv.shared._ZN3cub18CUB_300001_SM_10006detail6reduce18DeviceReduceKernelINS2_10policy_hubIlyN4cuda3std3__44plusIvEEE10Policy1000EN6thrust24THRUST_300001_SM_1000_NS18transform_iteratorI7NonZeroIsEPsNSD_11use_defaultESI_EEyS9_lNS7_10__identityEEEvT0_PT3_T1_NS0_13GridEvenShareISO_EET2_T4_ --------------------------
	.section	.nv.shared._ZN3cub18CUB_300001_SM_10006detail6reduce18DeviceReduceKernelINS2_10policy_hubIlyN4cuda3std3__44plusIvEEE10Policy1000EN6thrust24THRUST_300001_SM_1000_NS18transform_iteratorI7NonZeroIsEPsNSD_11use_defaultESI_EEyS9_lNS7_10__identityEEEvT0_PT3_T1_NS0_13GridEvenShareISO_EET2_T4_,"aw",@nobits
	.sectionflags	@""
	.align	8
.nv.shared._ZN3cub18CUB_300001_SM_10006detail6reduce18DeviceReduceKernelINS2_10policy_hubIlyN4cuda3std3__44plusIvEEE10Policy1000EN6thrust24THRUST_300001_SM_1000_NS18transform_iteratorI7NonZeroIsEPsNSD_11use_defaultESI_EEyS9_lNS7_10__identityEEEvT0_PT3_T1_NS0_13GridEvenShareISO_EET2_T4_:
	.zero		1176


//--------------------- .nv.shared._ZN3cub18CUB_300001_SM_10006detail6reduce28DeviceReduceSingleTileKernelINS2_10policy_hubIlyN4cuda3std3__44plusIvEEE10Policy1000EN6thrust24THRUST_300001_SM_1000_NS18transform_iteratorI7NonZeroIsEPsNSD_11use_defaultESI_EEPlyS9_llNS7_10__identityEEEvT0_T1_T2_T3_T4_T6_ --------------------------
	.section	.nv.shared._ZN3cub18CUB_300001_SM_10006detail6reduce28DeviceReduceSingleTileKernelINS2_10policy_hubIlyN4cuda3std3__44plusIvEEE10Policy1000EN6thrust24THRUST_300001_SM_1000_NS18transform_iteratorI7NonZeroIsEPsNSD_11use_defaultESI_EEPlyS9_llNS7_10__identityEEEvT0_T1_T2_T3_T4_T6_,"aw",@nobits
	.sectionflags	@""
	.align	8
.nv.shared._ZN3cub18CUB_300001_SM_10006detail6reduce28DeviceReduceSingleTileKernelINS2_10policy_hubIlyN4cuda3std3__44plusIvEEE10Policy1000EN6thrust24THRUST_300001_SM_1000_NS18transform_iteratorI7NonZeroIsEPsNSD_11use_defaultESI_EEPlyS9_llNS7_10__identityEEEvT0_T1_T2_T3_T4_T6_:
	.zero		1176


//--------------------- .nv.shared._ZN3cub18CUB_300001_SM_10006detail6reduce28DeviceReduceSingleTileKernelINS2_10policy_hubIlyN4cuda3std3__44plusIvEEE10Policy1000EPlSC_iS9_llNS7_10__identityEEEvT0_T1_T2_T3_T4_T6_ --------------------------
	.section	.nv.shared._ZN3cub18CUB_300001_SM_10006detail6reduce28DeviceReduceSingleTileKernelINS2_10policy_hubIlyN4cuda3std3__44plusIvEEE10Policy1000EPlSC_iS9_llNS7_10__identityEEEvT0_T1_T2_T3_T4_T6_,"aw",@nobits
	.sectionflags	@""
	.align	8
.nv.shared._ZN3cub18CUB_300001_SM_10006detail6reduce28DeviceReduceSingleTileKernelINS2_10policy_hubIlyN4cuda3std3__44plusIvEEE10Policy1000EPlSC_iS9_llNS7_10__identityEEEvT0_T1_T2_T3_T4_T6_:
	.zero		1176


//--------------------- .nv.shared._ZN3cub18CUB_300001_SM_10006detail6reduce18DeviceReduceKernelINS2_10policy_hubIlyN4cuda3std3__44plusIvEEE10Policy1000EN6thrust24THRUST_300001_SM_1000_NS18transform_iteratorI7NonZeroIaEPaNSD_11use_defaultESI_EEyS9_lNS7_10__identityEEEvT0_PT3_T1_NS0_13GridEvenShareISO_EET2_T4_ --------------------------
	.section	.nv.shared._ZN3cub18CUB_300001_SM_10006detail6reduce18DeviceReduceKernelINS2_10policy_hubIlyN4cuda3std3__44plusIvEEE10Policy1000EN6thrust24THRUST_300001_SM_1000_NS18transform_iteratorI7NonZeroIaEPaNSD_11use_defaultESI_EEyS9_lNS7_10__identityEEEvT0_PT3_T1_NS0_13GridEvenShareISO_EET2_T4_,"aw",@nobits
	.sectionflags	@""
	.align	8
.nv.shared._ZN3cub18CUB_300001_SM_10006detail6reduce18DeviceReduceKernelINS2_10policy_hubIlyN4cuda3std3__44plusIvEEE10Policy1000EN6thrust24THRUST_300001_SM_1000_NS18transform_iteratorI7NonZeroIaEPaNSD_11use_defaultESI_EEyS9_lNS7_10__identityEEEvT0_PT3_T1_NS0_13GridEvenShareISO_EET2_T4_:
	.zero		1176


//--------------------- .nv.shared._ZN3cub18CUB_300001_SM_10006detail6reduce28DeviceReduceSingleTileKernelINS2_10policy_hubIlyN4cuda3std3__44plusIvEEE10Policy1000EN6thrust24THRUST_300001_SM_1000_NS18transform_iteratorI7NonZeroIaEPaNSD_11use_defaultESI_EEPlyS9_llNS7_10__identityEEEvT0_T1_T2_T3_T4_T6_ --------------------------
	.section	.nv.shared._ZN3cub18CUB_300001_SM_10006detail6reduce28DeviceReduceSingleTileKernelINS2_10policy_hubIlyN4cuda3std3__44plusIvEEE10Policy1000EN6thrust24THRUST_300001_SM_1000_NS18transform_iteratorI7NonZeroIaEPaNSD_11use_defaultESI_EEPlyS9_llNS7_10__identityEEEvT0_T1_T2_T3_T4_T6_,"aw",@nobits
	.sectionflags	@""
	.align	8
.nv.shared._ZN3cub18CUB_300001_SM_10006detail6reduce28DeviceReduceSingleTileKernelINS2_10policy_hubIlyN4cuda3std3__44plusIvEEE10Policy1000EN6thrust24THRUST_300001_SM_1000_NS18transform_iteratorI7NonZeroIaEPaNSD_11use_defaultESI_EEPlyS9_llNS7_10__identityEEEvT0_T1_T2_T3_T4_T6_:
	.zero		1176


//--------------------- .nv.shared._ZN3cub18CUB_300001_SM_10006detail6select23DeviceSelectSweepKernelINS2_10policy_hubIlbiLb0ELNS0_10SelectImplE0EE10Policy1000EN6thrust24THRUST_300001_SM_1000_NS17counting_iteratorIlNS9_11use_defaultESB_SB_EENS9_18transform_iteratorI7NonZeroIdEPdSB_SB_EEPlSI_NS0_13ScanTileStateIiLb1EEENS0_8NullTypeESL_iNS2_19streaming_context_tIlLb1EEELS5_0EEEvT0_T1_T2_T3_T4_T5_T6_T7_iT8_NS1_7vsmem_tE --------------------------
	.section	.nv.shared._ZN3cub18CUB_300001_SM_10006detail6select23DeviceSelectSweepKernelINS2_10policy_hubIlbiLb0ELNS0_10SelectImplE0EE10Policy1000EN6thrust24THRUST_300001_SM_1000_NS17counting_iteratorIlNS9_11use_defaultESB_SB_EENS9_18transform_iteratorI7NonZeroIdEPdSB_SB_EEPlSI_NS0_13ScanTileStateIiLb1EEENS0_8NullTypeESL_iNS2_19streaming_context_tIlLb1EEELS5_0EEEvT0_T1_T2_T3_T4_T5_T6_T7_iT8_NS1_7vsmem_tE,"aw",@nobits
	.sectionflags	@""
	.align	16
.nv.shared._ZN3cub18CUB_300001_SM_10006detail6select23DeviceSelectSweepKernelINS2_10policy_hubIlbiLb0ELNS0_10SelectImplE0EE10Policy1000EN6thrust24THRUST_300001_SM_1000_NS17counting_iteratorIlNS9_11use_defaultESB_SB_EENS9_18transform_iteratorI7NonZeroIdEPdSB_SB_EEPlSI_NS0_13ScanTileStateIiLb1EEENS0_8NullTypeESL_iNS2_19streaming_context_tIlLb1EEELS5_0EEEvT0_T1_T2_T3_T4_T5_T6_T7_iT8_NS1_7vsmem_tE:
	.zero		29184


//--------------------- .nv.shared._ZN3cub18CUB_300001_SM_10006detail6select23DeviceSelectSweepKernelINS2_10policy_hubIlbiLb0ELNS0_10SelectImplE0EE10Policy1000EN6thrust24THRUST_300001_SM_1000_NS17counting_iteratorIlNS9_11use_defaultESB_SB_EENS9_18transform_iteratorI7NonZeroIfEPfSB_SB_EEPlSI_NS0_13ScanTileStateIiLb1EEENS0_8NullTypeESL_iNS2_19streaming_context_tIlLb1EEELS5_0EEEvT0_T1_T2_T3_T4_T5_T6_T7_iT8_NS1_7vsmem_tE --------------------------
	.section	.nv.shared._ZN3cub18CUB_300001_SM_10006detail6select23DeviceSelectSweepKernelINS2_10policy_hubIlbiLb0ELNS0_10SelectImplE0EE10Policy1000EN6thrust24THRUST_300001_SM_1000_NS17counting_iteratorIlNS9_11use_defaultESB_SB_EENS9_18transform_iteratorI7NonZeroIfEPfSB_SB_EEPlSI_NS0_13ScanTileStateIiLb1EEENS0_8NullTypeESL_iNS2_19streaming_context_tIlLb1EEELS5_0EEEvT0_T1_T2_T3_T4_T5_T6_T7_iT8_NS1_7vsmem_tE,"aw",@nobits
	.sectionflags	@""
	.align	16
.nv.shared._ZN3cub18CUB_300001_SM_10006detail6select23DeviceSelectSweepKernelINS2_10policy_hubIlbiLb0ELNS0_10SelectImplE0EE10Policy1000EN6thrust24THRUST_300001_SM_1000_NS17counting_iteratorIlNS9_11use_defaultESB_SB_EENS9_18transform_iteratorI7NonZeroIfEPfSB_SB_EEPlSI_NS0_13ScanTileStateIiLb1EEENS0_8NullTypeESL_iNS2_19streaming_context_tIlLb1EEELS5_0EEEvT0_T1_T2_T3_T4_T5_T6_T7_iT8_NS1_7vsmem_tE:
	.zero		29184


//--------------------- .nv.shared._ZN3cub18CUB_300001_SM_10006detail6select23DeviceSelectSweepKernelINS2_10policy_hubIlbiLb0ELNS0_10SelectImplE0EE10Policy1000EN6thrust24THRUST_300001_SM_1000_NS17counting_iteratorIlNS9_11use_defaultESB_SB_EENS9_18transform_iteratorI7NonZeroIiEPiSB_SB_EEPlSI_NS0_13ScanTileStateIiLb1EEENS0_8NullTypeESL_iNS2_19streaming_context_tIlLb1EEELS5_0EEEvT0_T1_T2_T3_T4_T5_T6_T7_iT8_NS1_7vsmem_tE --------------------------
	.section	.nv.shared._ZN3cub18CUB_300001_SM_10006detail6select23DeviceSelectSweepKernelINS2_10policy_hubIlbiLb0ELNS0_10SelectImplE0EE10Policy1000EN6thrust24THRUST_300001_SM_1000_NS17counting_iteratorIlNS9_11use_defaultESB_SB_EENS9_18transform_iteratorI7NonZeroIiEPiSB_SB_EEPlSI_NS0_13ScanTileStateIiLb1EEENS0_8NullTypeESL_iNS2_19streaming_context_tIlLb1EEELS5_0EEEvT0_T1_T2_T3_T4_T5_T6_T7_iT8_NS1_7vsmem_tE,"aw",@nobits
	.sectionflags	@""
	.align	16
.nv.shared._ZN3cub18CUB_300001_SM_10006detail6select23DeviceSelectSweepKernelINS2_10policy_hubIlbiLb0ELNS0_10SelectImplE0EE10Policy1000EN6thrust24THRUST_300001_SM_1000_NS17counting_iteratorIlNS9_11use_defaultESB_SB_EENS9_18transform_iteratorI7NonZeroIiEPiSB_SB_EEPlSI_NS0_13ScanTileStateIiLb1EEENS0_8NullTypeESL_iNS2_19streaming_context_tIlLb1EEELS5_0EEEvT0_T1_T2_T3_T4_T5_T6_T7_iT8_NS1_7vsmem_tE:
	.zero		29184


//--------------------- .nv.shared._ZN3cub18CUB_300001_SM_10006detail6select23DeviceSelectSweepKernelINS2_10policy_hubIlbiLb0ELNS0_10SelectImplE0EE10Policy1000EN6thrust24THRUST_300001_SM_1000_NS17counting_iteratorIlNS9_11use_defaultESB_SB_EENS9_18transform_iteratorI7NonZeroIsEPsSB_SB_EEPlSI_NS0_13ScanTileStateIiLb1EEENS0_8NullTypeESL_iNS2_19streaming_context_tIlLb1EEELS5_0EEEvT0_T1_T2_T3_T4_T5_T6_T7_iT8_NS1_7vsmem_tE --------------------------
	.section	.nv.shared._ZN3cub18CUB_300001_SM_10006detail6select23DeviceSelectSweepKernelINS2_10policy_hubIlbiLb0ELNS0_10SelectImplE0EE10Policy1000EN6thrust24THRUST_300001_SM_1000_NS17counting_iteratorIlNS9_11use_defaultESB_SB_EENS9_18transform_iteratorI7NonZeroIsEPsSB_SB_EEPlSI_NS0_13ScanTileStateIiLb1EEENS0_8NullTypeESL_iNS2_19streaming_context_tIlLb1EEELS5_0EEEvT0_T1_T2_T3_T4_T5_T6_T7_iT8_NS1_7vsmem_tE,"aw",@nobits
	.sectionflags	@""
	.align	16
.nv.shared._ZN3cub18CUB_300001_SM_10006detail6select23DeviceSelectSweepKernelINS2_10policy_hubIlbiLb0ELNS0_10SelectImplE0EE10Policy1000EN6thrust24THRUST_300001_SM_1000_NS17counting_iteratorIlNS9_11use_defaultESB_SB_EENS9_18transform_iteratorI7NonZeroIsEPsSB_SB_EEPlSI_NS0_13ScanTileStateIiLb1EEENS0_8NullTypeESL_iNS2_19streaming_context_tIlLb1EEELS5_0EEEvT0_T1_T2_T3_T4_T5_T6_T7_iT8_NS1_7vsmem_tE:
	.zero		29184


//--------------------- .nv.shared._ZN3cub18CUB_300001_SM_10006detail6select23DeviceSelectSweepKernelINS2_10policy_hubIlbiLb0ELNS0_10SelectImplE0EE10Policy1000EN6thrust24THRUST_300001_SM_1000_NS17counting_iteratorIlNS9_11use_defaultESB_SB_EENS9_18transform_iteratorI7NonZeroIaEPaSB_SB_EEPlSI_NS0_13ScanTileStateIiLb1EEENS0_8NullTypeESL_iNS2_19streaming_context_tIlLb1EEELS5_0EEEvT0_T1_T2_T3_T4_T5_T6_T7_iT8_NS1_7vsmem_tE --------------------------
	.section	.nv.shared._ZN3cub18CUB_300001_SM_10006detail6select23DeviceSelectSweepKernelINS2_10policy_hubIlbiLb0ELNS0_10SelectImplE0EE10Policy1000EN6thrust24THRUST_300001_SM_1000_NS17counting_iteratorIlNS9_11use_defaultESB_SB_EENS9_18transform_iteratorI7NonZeroIaEPaSB_SB_EEPlSI_NS0_13ScanTileStateIiLb1EEENS0_8NullTypeESL_iNS2_19streaming_context_tIlLb1EEELS5_0EEEvT0_T1_T2_T3_T4_T5_T6_T7_iT8_NS1_7vsmem_tE,"aw",@nobits
	.sectionflags	@""
	.align	16
.nv.shared._ZN3cub18CUB_300001_SM_10006detail6select23DeviceSelectSweepKernelINS2_10policy_hubIlbiLb0ELNS0_10SelectImplE0EE10Policy1000EN6thrust24THRUST_300001_SM_1000_NS17counting_iteratorIlNS9_11use_defaultESB_SB_EENS9_18transform_iteratorI7NonZeroIaEPaSB_SB_EEPlSI_NS0_13ScanTileStateIiLb1EEENS0_8NullTypeESL_iNS2_19streaming_context_tIlLb1EEELS5_0EEEvT0_T1_T2_T3_T4_T5_T6_T7_iT8_NS1_7vsmem_tE:
	.zero		29184


//--------------------- .nv.constant0._ZN3cub18CUB_300001_SM_10006detail6reduce18DeviceReduceKernelINS2_10policy_hubIlyN4cuda3std3__44plusIvEEE10Policy1000EN6thrust24THRUST_300001_SM_1000_NS18transform_iteratorI7NonZeroIdEPdNSD_11use_defaultESI_EEyS9_lNS7_10__identityEEEvT0_PT3_T1_NS0_13GridEvenShareISO_EET2_T4_ --------------------------
	.section	.nv.constant0._ZN3cub18CUB_300001_SM_10006detail6reduce18DeviceReduceKernelINS2_10policy_hubIlyN4cuda3std3__44plusIvEEE10Policy1000EN6thrust24THRUST_300001_SM_1000_NS18transform_iteratorI7NonZeroIdEPdNSD_11use_defaultESI_EEyS9_lNS7_10__identityEEEvT0_PT3_T1_NS0_13GridEvenShareISO_EET2_T4_,"a",@progbits
	.sectionflags	@""
	.align	4
.nv.constant0._ZN3cub18CUB_300001_SM_10006detail6reduce18DeviceReduceKernelINS2_10policy_hubIlyN4cuda3std3__44plusIvEEE10Policy1000EN6thrust24THRUST_300001_SM_1000_NS18transform_iteratorI7NonZeroIdEPdNSD_11use_defaultESI_EEyS9_lNS7_10__identityEEEvT0_PT3_T1_NS0_13GridEvenShareISO_EET2_T4_:
	.zero		1002


//--------------------- .nv.constant0._ZN3cub18CUB_300001_SM_10006detail6reduce28DeviceReduceSingleTileKernelINS2_10policy_hubIlyN4cuda3std3__44plusIvEEE10Policy1000EN6thrust24THRUST_300001_SM_1000_NS18transform_iteratorI7NonZeroIdEPdNSD_11use_defaultESI_EEPlyS9_llNS7_10__identityEEEvT0_T1_T2_T3_T4_T6_ --------------------------
	.section	.nv.constant0._ZN3cub18CUB_300001_SM_10006detail6reduce28DeviceReduceSingleTileKernelINS2_10policy_hubIlyN4cuda3std3__44plusIvEEE10Policy1000EN6thrust24THRUST_300001_SM_1000_NS18transform_iteratorI7NonZeroIdEPdNSD_11use_defaultESI_EEPlyS9_llNS7_10__identityEEEvT0_T1_T2_T3_T4_T6_,"a",@progbits
	.sectionflags	@""
	.align	4
.nv.constant0._ZN3cub18CUB_300001_SM_10006detail6reduce28DeviceReduceSingleTileKernelINS2_10policy_hubIlyN4cuda3std3__44plusIvEEE10Policy1000EN6thrust24THRUST_300001_SM_1000_NS18transform_iteratorI7NonZeroIdEPdNSD_11use_defaultESI_EEPlyS9_llNS7_10__identityEEEvT0_T1_T2_T3_T4_T6_:
	.zero		945


//--------------------- .nv.constant0._ZN3cub18CUB_300001_SM_10006detail6reduce18DeviceReduceKernelINS2_10policy_hubIlyN4cuda3std3__44plusIvEEE10Policy1000EN6thrust24THRUST_300001_SM_1000_NS18transform_iteratorI7NonZeroIfEPfNSD_11use_defaultESI_EEyS9_lNS7_10__identityEEEvT0_PT3_T1_NS0_13GridEvenShareISO_EET2_T4_ --------------------------
	.section	.nv.constant0._ZN3cub18CUB_300001_SM_10006detail6reduce18DeviceReduceKernelINS2_10policy_hubIlyN4cuda3std3__44plusIvEEE10Policy1000EN6thrust24THRUST_300001_SM_1000_NS18transform_iteratorI7NonZeroIfEPfNSD_11use_defaultESI_EEyS9_lNS7_10__identityEEEvT0_PT3_T1_NS0_13GridEvenShareISO_EET2_T4_,"a",@progbits
	.sectionflags	@""
	.align	4
.nv.constant0._ZN3cub18CUB_300001_SM_10006detail6reduce18DeviceReduceKernelINS2_10policy_hubIlyN4cuda3std3__44plusIvEEE10Policy1000EN6thrust24THRUST_300001_SM_1000_NS18transform_iteratorI7NonZeroIfEPfNSD_11use_defaultESI_EEyS9_lNS7_10__identityEEEvT0_PT3_T1_NS0_13GridEvenShareISO_EET2_T4_:
	.zero		1002


//--------------------- .nv.constant0._ZN3cub18CUB_300001_SM_10006detail6reduce28DeviceReduceSingleTileKernelINS2_10policy_hubIlyN4cuda3std3__44plusIvEEE10Policy1000EN6thrust24THRUST_300001_SM_1000_NS18transform_iteratorI7NonZeroIfEPfNSD_11use_defaultESI_EEPlyS9_llNS7_10__identityEEEvT0_T1_T2_T3_T4_T6_ --------------------------
	.section	.nv.constant0._ZN3cub18CUB_300001_SM_10006detail6reduce28DeviceReduceSingleTileKernelINS2_10policy_hubIlyN4cuda3std3__44plusIvEEE10Policy1000EN6thrust24THRUST_300001_SM_1000_NS18transform_iteratorI7NonZeroIfEPfNSD_11use_defaultESI_EEPlyS9_llNS7_10__identityEEEvT0_T1_T2_T3_T4_T6_,"a",@progbits
	.sectionflags	@""
	.align	4
.nv.constant0._ZN3cub18CUB_300001_SM_10006detail6reduce28DeviceReduceSingleTileKernelINS2_10policy_hubIlyN4cuda3std3__44plusIvEEE10Policy1000EN6thrust24THRUST_300001_SM_1000_NS18transform_iteratorI7NonZeroIfEPfNSD_11use_defaultESI_EEPlyS9_llNS7_10__identityEEEvT0_T1_T2_T3_T4_T6_:
	.zero		945


//--------------------- .nv.constant0._ZN3cub18CUB_300001_SM_10006detail6reduce18DeviceReduceKernelINS2_10policy_hubIlyN4cuda3std3__44plusIvEEE10Policy1000EN6thrust24THRUST_300001_SM_1000_NS18transform_iteratorI7NonZeroIiEPiNSD_11use_defaultESI_EEyS9_lNS7_10__identityEEEvT0_PT3_T1_NS0_13GridEvenShareISO_EET2_T4_ --------------------------
	.section	.nv.constant0._ZN3cub18CUB_300001_SM_10006detail6reduce18DeviceReduceKernelINS2_10policy_hubIlyN4cuda3std3__44plusIvEEE10Policy1000EN6thrust24THRUST_300001_SM_1000_NS18transform_iteratorI7NonZeroIiEPiNSD_11use_defaultESI_EEyS9_lNS7_10__identityEEEvT0_PT3_T1_NS0_13GridEvenShareISO_EET2_T4_,"a",@progbits
	.sectionflags	@""
	.align	4
.nv.constant0._ZN3cub18CUB_300001_SM_10006detail6reduce18DeviceReduceKernelINS2_10policy_hubIlyN4cuda3std3__44plusIvEEE10Policy1000EN6thrust24THRUST_300001_SM_1000_NS18transform_iteratorI7NonZeroIiEPiNSD_11use_defaultESI_EEyS9_lNS7_10__identityEEEvT0_PT3_T1_NS0_13GridEvenShareISO_EET2_T4_:
	.zero		1002


//--------------------- .nv.constant0._ZN3cub18CUB_300001_SM_10006detail6reduce28DeviceReduceSingleTileKernelINS2_10policy_hubIlyN4cuda3std3__44plusIvEEE10Policy1000EN6thrust24THRUST_300001_SM_1000_NS18transform_iteratorI7NonZeroIiEPiNSD_11use_defaultESI_EEPlyS9_llNS7_10__identityEEEvT0_T1_T2_T3_T4_T6_ --------------------------
	.section	.nv.constant0._ZN3cub18CUB_300001_SM_10006detail6reduce28DeviceReduceSingleTileKernelINS2_10policy_hubIlyN4cuda3std3__44plusIvEEE10Policy1000EN6thrust24THRUST_300001_SM_1000_NS18transform_iteratorI7NonZeroIiEPiNSD_11use_defaultESI_EEPlyS9_llNS7_10__identityEEEvT0_T1_T2_T3_T4_T6_,"a",@progbits
	.sectionflags	@""
	.align	4
.nv.constant0._ZN3cub18CUB_300001_SM_10006detail6reduce28DeviceReduceSingleTileKernelINS2_10policy_hubIlyN4cuda3std3__44plusIvEEE10Policy1000EN6thrust24THRUST_300001_SM_1000_NS18transform_iteratorI7NonZeroIiEPiNSD_11use_defaultESI_EEPlyS9_llNS7_10__identityEEEvT0_T1_T2_T3_T4_T6_:
	.zero		945


//--------------------- .nv.constant0._ZN3cub18CUB_300001_SM_10006detail6reduce18DeviceReduceKernelINS2_10policy_hubIlyN4cuda3std3__44plusIvEEE10Policy1000EN6thrust24THRUST_300001_SM_1000_NS18transform_iteratorI7NonZeroIsEPsNSD_11use_defaultESI_EEyS9_lNS7_10__identityEEEvT0_PT3_T1_NS0_13GridEvenShareISO_EET2_T4_ --------------------------
	.section	.nv.constant0._ZN3cub18CUB_300001_SM_10006detail6reduce18DeviceReduceKernelINS2_10policy_hubIlyN4cuda3std3__44plusIvEEE10Policy1000EN6thrust24THRUST_300001_SM_1000_NS18transform_iteratorI7NonZeroIsEPsNSD_11use_defaultESI_EEyS9_lNS7_10__identityEEEvT0_PT3_T1_NS0_13GridEvenShareISO_EET2_T4_,"a",@progbits
	.sectionflags	@""
	.align	4
.nv.constant0._ZN3cub18CUB_300001_SM_10006detail6reduce18DeviceReduceKernelINS2_10policy_hubIlyN4cuda3std3__44plusIvEEE10Policy1000EN6thrust24THRUST_300001_SM_1000_NS18transform_iteratorI7NonZeroIsEPsNSD_11use_defaultESI_EEyS9_lNS7_10__identityEEEvT0_PT3_T1_NS0_13GridEvenShareISO_EET2_T4_:
	.zero		1002


//--------------------- .nv.constant0._ZN3cub18CUB_300001_SM_10006detail6reduce28DeviceReduceSingleTileKernelINS2_10policy_hubIlyN4cuda3std3__44plusIvEEE10Policy1000EN6thrust24THRUST_300001_SM_1000_NS18transform_iteratorI7NonZeroIsEPsNSD_11use_defaultESI_EEPlyS9_llNS7_10__identityEEEvT0_T1_T2_T3_T4_T6_ --------------------------
	.section	.nv.constant0._ZN3cub18CUB_300001_SM_10006detail6reduce28DeviceReduceSingleTileKernelINS2_10policy_hubIlyN4cuda3std3__44plusIvEEE10Policy1000EN6thrust24THRUST_300001_SM_1000_NS18transform_iteratorI7NonZeroIsEPsNSD_11use_defaultESI_EEPlyS9_llNS7_10__identityEEEvT0_T1_T2_T3_T4_T6_,"a",@progbits
	.sectionflags	@""
	.align	4
.nv.constant0._ZN3cub18CUB_300001_SM_10006detail6reduce28DeviceReduceSingleTileKernelINS2_10policy_hubIlyN4cuda3std3__44plusIvEEE10Policy1000EN6thrust24THRUST_300001_SM_1000_NS18transform_iteratorI7NonZeroIsEPsNSD_11use_defaultESI_EEPlyS9_llNS7_10__identityEEEvT0_T1_T2_T3_T4_T6_:
	.zero		945


//--------------------- .nv.constant0._ZN3cub18CUB_300001_SM_10006detail6reduce28DeviceReduceSingleTileKernelINS2_10policy_hubIlyN4cuda3std3__44plusIvEEE10Policy1000EPlSC_iS9_llNS7_10__identityEEEvT0_T1_T2_T3_T4_T6_ --------------------------
	.section	.nv.constant0._ZN3cub18CUB_300001_SM_10006detail6reduce28DeviceReduceSingleTileKernelINS2_10policy_hubIlyN4cuda3std3__44plusIvEEE10Policy1000EPlSC_iS9_llNS7_10__identityEEEvT0_T1_T2_T3_T4_T6_,"a",@progbits
	.sectionflags	@""
	.align	4
.nv.constant0._ZN3cub18CUB_300001_SM_10006detail6reduce28DeviceReduceSingleTileKernelINS2_10policy_hubIlyN4cuda3std3__44plusIvEEE10Policy1000EPlSC_iS9_llNS7_10__identityEEEvT0_T1_T2_T3_T4_T6_:
	.zero		929


//--------------------- .nv.constant0._ZN3cub18CUB_300001_SM_10006detail6reduce18DeviceReduceKernelINS2_10policy_hubIlyN4cuda3std3__44plusIvEEE10Policy1000EN6thrust24THRUST_300001_SM_1000_NS18transform_iteratorI7NonZeroIaEPaNSD_11use_defaultESI_EEyS9_lNS7_10__identityEEEvT0_PT3_T1_NS0_13GridEvenShareISO_EET2_T4_ --------------------------
	.section	.nv.constant0._ZN3cub18CUB_300001_SM_10006detail6reduce18DeviceReduceKernelINS2_10policy_hubIlyN4cuda3std3__44plusIvEEE10Policy1000EN6thrust24THRUST_300001_SM_1000_NS18transform_iteratorI7NonZeroIaEPaNSD_11use_defaultESI_EEyS9_lNS7_10__identityEEEvT0_PT3_T1_NS0_13GridEvenShareISO_EET2_T4_,"a",@progbits
	.sectionflags	@""
	.align	4
.nv.constant0._ZN3cub18CUB_300001_SM_10006detail6reduce18DeviceReduceKernelINS2_10policy_hubIlyN4cuda3std3__44plusIvEEE10Policy1000EN6thrust24THRUST_300001_SM_1000_NS18transform_iteratorI7NonZeroIaEPaNSD_11use_defaultESI_EEyS9_lNS7_10__identityEEEvT0_PT3_T1_NS0_13GridEvenShareISO_EET2_T4_:
	.zero		1002


//--------------------- .nv.constant0._ZN3cub18CUB_300001_SM_10006detail6reduce28DeviceReduceSingleTileKernelINS2_10policy_hubIlyN4cuda3std3__44plusIvEEE10Policy1000EN6thrust24THRUST_300001_SM_1000_NS18transform_iteratorI7NonZeroIaEPaNSD_11use_defaultESI_EEPlyS9_llNS7_10__identityEEEvT0_T1_T2_T3_T4_T6_ --------------------------
	.section	.nv.constant0._ZN3cub18CUB_300001_SM_10006detail6reduce28DeviceReduceSingleTileKernelINS2_10policy_hubIlyN4cuda3std3__44plusIvEEE10Policy1000EN6thrust24THRUST_300001_SM_1000_NS18transform_iteratorI7NonZeroIaEPaNSD_11use_defaultESI_EEPlyS9_llNS7_10__identityEEEvT0_T1_T2_T3_T4_T6_,"a",@progbits
	.sectionflags	@""
	.align	4
.nv.constant0._ZN3cub18CUB_300001_SM_10006detail6reduce28DeviceReduceSingleTileKernelINS2_10policy_hubIlyN4cuda3std3__44plusIvEEE10Policy1000EN6thrust24THRUST_300001_SM_1000_NS18transform_iteratorI7NonZeroIaEPaNSD_11use_defaultESI_EEPlyS9_llNS7_10__identityEEEvT0_T1_T2_T3_T4_T6_:
	.zero		945


//--------------------- .nv.constant0._ZN3cub18CUB_300001_SM_10006detail4scan23DeviceCompactInitKernelINS0_13ScanTileStateIiLb1EEEPlEEvT_iT0_ --------------------------
	.section	.nv.constant0._ZN3cub18CUB_300001_SM_10006detail4scan23DeviceCompactInitKernelINS0_13ScanTileStateIiLb1EEEPlEEvT_iT0_,"a",@progbits
	.sectionflags	@""
	.align	4
.nv.constant0._ZN3cub18CUB_300001_SM_10006detail4scan23DeviceCompactInitKernelINS0_13ScanTileStateIiLb1EEEPlEEvT_iT0_:
	.zero		920


//--------------------- .nv.constant0._ZN3cub18CUB_300001_SM_10006detail6select23DeviceSelectSweepKernelINS2_10policy_hubIlbiLb0ELNS0_10SelectImplE0EE10Policy1000EN6thrust24THRUST_300001_SM_1000_NS17counting_iteratorIlNS9_11use_defaultESB_SB_EENS9_18transform_iteratorI7NonZeroIdEPdSB_SB_EEPlSI_NS0_13ScanTileStateIiLb1EEENS0_8NullTypeESL_iNS2_19streaming_context_tIlLb1EEELS5_0EEEvT0_T1_T2_T3_T4_T5_T6_T7_iT8_NS1_7vsmem_tE --------------------------
	.section	.nv.constant0._ZN3cub18CUB_300001_SM_10006detail6select23DeviceSelectSweepKernelINS2_10policy_hubIlbiLb0ELNS0_10SelectImplE0EE10Policy1000EN6thrust24THRUST_300001_SM_1000_NS17counting_iteratorIlNS9_11use_defaultESB_SB_EENS9_18transform_iteratorI7NonZeroIdEPdSB_SB_EEPlSI_NS0_13ScanTileStateIiLb1EEENS0_8NullTypeESL_iNS2_19streaming_context_tIlLb1EEELS5_0EEEvT0_T1_T2_T3_T4_T5_T6_T7_iT8_NS1_7vsmem_tE,"a",@progbits
	.sectionflags	@""
	.align	4
.nv.constant0._ZN3cub18CUB_300001_SM_10006detail6select23DeviceSelectSweepKernelINS2_10policy_hubIlbiLb0ELNS0_10SelectImplE0EE10Policy1000EN6thrust24THRUST_300001_SM_1000_NS17counting_iteratorIlNS9_11use_defaultESB_SB_EENS9_18transform_iteratorI7NonZeroIdEPdSB_SB_EEPlSI_NS0_13ScanTileStateIiLb1EEENS0_8NullTypeESL_iNS2_19streaming_context_tIlLb1EEELS5_0EEEvT0_T1_T2_T3_T4_T5_T6_T7_iT8_NS1_7vsmem_tE:
	.zero		1008


//--------------------- .nv.constant0._ZN3cub18CUB_300001_SM_10006detail6select23DeviceSelectSweepKernelINS2_10policy_hubIlbiLb0ELNS0_10SelectImplE0EE10Policy1000EN6thrust24THRUST_300001_SM_1000_NS17counting_iteratorIlNS9_11use_defaultESB_SB_EENS9_18transform_iteratorI7NonZeroIfEPfSB_SB_EEPlSI_NS0_13ScanTileStateIiLb1EEENS0_8NullTypeESL_iNS2_19streaming_context_tIlLb1EEELS5_0EEEvT0_T1_T2_T3_T4_T5_T6_T7_iT8_NS1_7vsmem_tE --------------------------
	.section	.nv.constant0._ZN3cub18CUB_300001_SM_10006detail6select23DeviceSelectSweepKernelINS2_10policy_hubIlbiLb0ELNS0_10SelectImplE0EE10Policy1000EN6thrust24THRUST_300001_SM_1000_NS17counting_iteratorIlNS9_11use_defaultESB_SB_EENS9_18transform_iteratorI7NonZeroIfEPfSB_SB_EEPlSI_NS0_13ScanTileStateIiLb1EEENS0_8NullTypeESL_iNS2_19streaming_context_tIlLb1EEELS5_0EEEvT0_T1_T2_T3_T4_T5_T6_T7_iT8_NS1_7vsmem_tE,"a",@progbits
	.sectionflags	@""
	.align	4
.nv.constant0._ZN3cub18CUB_300001_SM_10006detail6select23DeviceSelectSweepKernelINS2_10policy_hubIlbiLb0ELNS0_10SelectImplE0EE10Policy1000EN6thrust24THRUST_300001_SM_1000_NS17counting_iteratorIlNS9_11use_defaultESB_SB_EENS9_18transform_iteratorI7NonZeroIfEPfSB_SB_EEPlSI_NS0_13ScanTileStateIiLb1EEENS0_8NullTypeESL_iNS2_19streaming_context_tIlLb1EEELS5_0EEEvT0_T1_T2_T3_T4_T5_T6_T7_iT8_NS1_7vsmem_tE:
	.zero		1008


//--------------------- .nv.constant0._ZN3cub18CUB_300001_SM_10006detail6select23DeviceSelectSweepKernelINS2_10policy_hubIlbiLb0ELNS0_10SelectImplE0EE10Policy1000EN6thrust24THRUST_300001_SM_1000_NS17counting_iteratorIlNS9_11use_defaultESB_SB_EENS9_18transform_iteratorI7NonZeroIiEPiSB_SB_EEPlSI_NS0_13ScanTileStateIiLb1EEENS0_8NullTypeESL_iNS2_19streaming_context_tIlLb1EEELS5_0EEEvT0_T1_T2_T3_T4_T5_T6_T7_iT8_NS1_7vsmem_tE --------------------------
	.section	.nv.constant0._ZN3cub18CUB_300001_SM_10006detail6select23DeviceSelectSweepKernelINS2_10policy_hubIlbiLb0ELNS0_10SelectImplE0EE10Policy1000EN6thrust24THRUST_300001_SM_1000_NS17counting_iteratorIlNS9_11use_defaultESB_SB_EENS9_18transform_iteratorI7NonZeroIiEPiSB_SB_EEPlSI_NS0_13ScanTileStateIiLb1EEENS0_8NullTypeESL_iNS2_19streaming_context_tIlLb1EEELS5_0EEEvT0_T1_T2_T3_T4_T5_T6_T7_iT8_NS1_7vsmem_tE,"a",@progbits
	.sectionflags	@""
	.align	4
.nv.constant0._ZN3cub18CUB_300001_SM_10006detail6select23DeviceSelectSweepKernelINS2_10policy_hubIlbiLb0ELNS0_10SelectImplE0EE10Policy1000EN6thrust24THRUST_300001_SM_1000_NS17counting_iteratorIlNS9_11use_defaultESB_SB_EENS9_18transform_iteratorI7NonZeroIiEPiSB_SB_EEPlSI_NS0_13ScanTileStateIiLb1EEENS0_8NullTypeESL_iNS2_19streaming_context_tIlLb1EEELS5_0EEEvT0_T1_T2_T3_T4_T5_T6_T7_iT8_NS1_7vsmem_tE:
	.zero		1008


//--------------------- .nv.constant0._ZN3cub18CUB_300001_SM_10006detail6select23DeviceSelectSweepKernelINS2_10policy_hubIlbiLb0ELNS0_10SelectImplE0EE10Policy1000EN6thrust24THRUST_300001_SM_1000_NS17counting_iteratorIlNS9_11use_defaultESB_SB_EENS9_18transform_iteratorI7NonZeroIsEPsSB_SB_EEPlSI_NS0_13ScanTileStateIiLb1EEENS0_8NullTypeESL_iNS2_19streaming_context_tIlLb1EEELS5_0EEEvT0_T1_T2_T3_T4_T5_T6_T7_iT8_NS1_7vsmem_tE --------------------------
	.section	.nv.constant0._ZN3cub18CUB_300001_SM_10006detail6select23DeviceSelectSweepKernelINS2_10policy_hubIlbiLb0ELNS0_10SelectImplE0EE10Policy1000EN6thrust24THRUST_300001_SM_1000_NS17counting_iteratorIlNS9_11use_defaultESB_SB_EENS9_18transform_iteratorI7NonZeroIsEPsSB_SB_EEPlSI_NS0_13ScanTileStateIiLb1EEENS0_8NullTypeESL_iNS2_19streaming_context_tIlLb1EEELS5_0EEEvT0_T1_T2_T3_T4_T5_T6_T7_iT8_NS1_7vsmem_tE,"a",@progbits
	.sectionflags	@""
	.align	4
.nv.constant0._ZN3cub18CUB_300001_SM_10006detail6select23DeviceSelectSweepKernelINS2_10policy_hubIlbiLb0ELNS0_10SelectImplE0EE10Policy1000EN6thrust24THRUST_300001_SM_1000_NS17counting_iteratorIlNS9_11use_defaultESB_SB_EENS9_18transform_iteratorI7NonZeroIsEPsSB_SB_EEPlSI_NS0_13ScanTileStateIiLb1EEENS0_8NullTypeESL_iNS2_19streaming_context_tIlLb1EEELS5_0EEEvT0_T1_T2_T3_T4_T5_T6_T7_iT8_NS1_7vsmem_tE:
	.zero		1008


//--------------------- .nv.constant0._ZN3cub18CUB_300001_SM_10006detail6select23DeviceSelectSweepKernelINS2_10policy_hubIlbiLb0ELNS0_10SelectImplE0EE10Policy1000EN6thrust24THRUST_300001_SM_1000_NS17counting_iteratorIlNS9_11use_defaultESB_SB_EENS9_18transform_iteratorI7NonZeroIaEPaSB_SB_EEPlSI_NS0_13ScanTileStateIiLb1EEENS0_8NullTypeESL_iNS2_19streaming_context_tIlLb1EEELS5_0EEEvT0_T1_T2_T3_T4_T5_T6_T7_iT8_NS1_7vsmem_tE --------------------------
	.section	.nv.constant0._ZN3cub18CUB_300001_SM_10006detail6select23DeviceSelectSweepKernelINS2_10policy_hubIlbiLb0ELNS0_10SelectImplE0EE10Policy1000EN6thrust24THRUST_300001_SM_1000_NS17counting_iteratorIlNS9_11use_defaultESB_SB_EENS9_18transform_iteratorI7NonZeroIaEPaSB_SB_EEPlSI_NS0_13ScanTileStateIiLb1EEENS0_8NullTypeESL_iNS2_19streaming_context_tIlLb1EEELS5_0EEEvT0_T1_T2_T3_T4_T5_T6_T7_iT8_NS1_7vsmem_tE,"a",@progbits
	.sectionflags	@""
	.align	4
.nv.constant0._ZN3cub18CUB_300001_SM_10006detail6select23DeviceSelectSweepKernelINS2_10policy_hubIlbiLb0ELNS0_10SelectImplE0EE10Policy1000EN6thrust24THRUST_300001_SM_1000_NS17counting_iteratorIlNS9_11use_defaultESB_SB_EENS9_18transform_iteratorI7NonZeroIaEPaSB_SB_EEPlSI_NS0_13ScanTileStateIiLb1EEENS0_8NullTypeESL_iNS2_19streaming_context_tIlLb1EEELS5_0EEEvT0_T1_T2_T3_T4_T5_T6_T7_iT8_NS1_7vsmem_tE:
	.zero		1008


//--------------------- .nv.constant0._ZN3cub18CUB_300001_SM_10006detail11EmptyKernelIvEEvv --------------------------
	.section	.nv.constant0._ZN3cub18CUB_300001_SM_10006detail11EmptyKernelIvEEvv,"a",@progbits
	.sectionflags	@""
	.align	4
.nv.constant0._ZN3cub18CUB_300001_SM_10006detail11EmptyKernelIvEEvv:
	.zero		896


//--------------------- .nv.constant0._Z13write_indicesIlEvPl10TensorDimsIT_EiS2_ --------------------------
	.section	.nv.constant0._Z13write_indicesIlEvPl10TensorDimsIT_EiS2_,"a",@progbits
	.sectionflags	@""
	.align	4
.nv.constant0._Z13write_indicesIlEvPl10TensorDimsIT_EiS2_:
	.zero		936


//--------------------- SYMBOLS --------------------------

	.type		.nv.reservedSmem.offset0,@object
	.size		.nv.reservedSmem.offset0,0x4
	.type		.nv.reservedSmem.cap,@object
	.size		.nv.reservedSmem.cap,0x4
